def attn_fwd(
    Q,
    K,
    V,
    Out,
    Lse,
    sm_scale,
    stride_qz,
    stride_qh,
    stride_qm,
    stride_qk,
    stride_kz,
    stride_kh,
    stride_kn,
    stride_kk,
    stride_vz,
    stride_vh,
    stride_vn,
    stride_vk,
    stride_oz,
    stride_oh,
    stride_om,
    stride_ok,
    seqlen_q,
    seqlen_k,
    BLOCK_M: tl.constexpr,
    BLOCK_N: tl.constexpr,
    HEAD_DIM: tl.constexpr,
    CAUSAL: tl.constexpr,
):
    start_m = tl.program_id(0)
    off_hz = tl.program_id(1)
    q_off = off_hz * stride_qh
    k_off = off_hz * stride_kh
    v_off = off_hz * stride_vh
    offs_m = start_m * BLOCK_M + tl.arange(0, BLOCK_M)
    offs_d = tl.arange(0, HEAD_DIM)
    offs_n = tl.arange(0, BLOCK_N)
    q_ptrs = Q + q_off + offs_m[:, None] * stride_qm + offs_d[None, :] * stride_qk
    k_ptrs = K + k_off + offs_d[:, None] * stride_kk + offs_n[None, :] * stride_kn
    v_ptrs = V + v_off + offs_n[:, None] * stride_vn + offs_d[None, :] * stride_vk
    m_i = tl.full([BLOCK_M], float("-inf"), dtype=tl.float32)
    l_i = tl.zeros([BLOCK_M], dtype=tl.float32) + 1.0
    acc = tl.zeros([BLOCK_M, HEAD_DIM], dtype=tl.float32)
    q = tl.load(q_ptrs)
    acc, l_i, m_i = _attn_fwd_inner(
        acc,
        l_i,
        m_i,
        q,
        k_ptrs,
        v_ptrs,
        sm_scale,
        stride_kn,
        stride_vn,
        start_m,
        seqlen_k,
        BLOCK_M,
        BLOCK_N,
        HEAD_DIM,
        CAUSAL,
    )
    acc = acc / l_i[:, None]
    lse = m_i + tl.math.log2(l_i) / 1.4426950408889634
    o_ptrs = (
        Out
        + off_hz * stride_oh
        + offs_m[:, None] * stride_om
        + offs_d[None, :] * stride_ok
    )
    tl.store(o_ptrs, acc.to(Out.dtype.element_ty))
    tl.store(Lse + off_hz * seqlen_q + offs_m, lse)

# config = {"BLOCK_M": 32, "BLOCK_N": 128, "HEAD_DIM": 256, "arch": "sm_100", "causal": true, "dtype": "fp16", "num_stages": 2, "num_warps": 4}
# arch = sm_100


// ===== COMPILED SASS (sm_100a) =====

	.target	sm_100a

	.elftype	@"ET_EXEC"


//--------------------- .note.nv.tkinfo           --------------------------
	.section	.note.nv.tkinfo,"",@"SHT_NOTE"
	.sectionflags	@"SHF_NOTE_NV_TKINFO"
	.tkinfo
        /*0018*/ 	.word	0x00000081
        /*0030*/ 	.string	""
        /*0030*/ 	.string	"ptxas-blackwell"
        /*0030*/ 	.string	"Cuda compilation tools, release 12.9, V12.9.86"
        /*0030*/ 	.string	"Build cuda_12.9.r12.9/compiler.36037853_0"
        /*0030*/ 	.string	"-v  -suppress-debug-info  -lineinfo  -arch sm_100a "



//--------------------- .note.nv.cuver            --------------------------
	.section	.note.nv.cuver,"",@"SHT_NOTE"
	.sectionflags	@"SHF_NOTE_NV_CUVER"
        /*0018*/ 	.short	0x0001
        /*001a*/ 	.short	0x0064
        /*001c*/ 	.short	0x0001
        /*001e*/ 	.short	0x0000
        /*0020*/ 	.short	0x0001
        /*0022*/ 	.short	0x0000


//--------------------- .nv.info                  --------------------------
	.section	.nv.info,"",@"SHT_CUDA_INFO"
	.align	4


	//----- nvinfo : EIATTR_REGCOUNT
	.align		4
        /*0000*/ 	.byte	0x04, 0x2f
        /*0002*/ 	.short	(.L_2 - .L_1)
	.align		4
.L_1:
        /*0004*/ 	.word	index@(attn_fwd)
        /*0008*/ 	.word	0x00000020


	//----- nvinfo : EIATTR_FRAME_SIZE
	.align		4
.L_2:
        /*000c*/ 	.byte	0x04, 0x11
        /*000e*/ 	.short	(.L_4 - .L_3)
	.align		4
.L_3:
        /*0010*/ 	.word	index@(attn_fwd)
        /*0014*/ 	.word	0x000029b0


	//----- nvinfo : EIATTR_MIN_STACK_SIZE
	.align		4
.L_4:
        /*0018*/ 	.byte	0x04, 0x12
        /*001a*/ 	.short	(.L_6 - .L_5)
	.align		4
.L_5:
        /*001c*/ 	.word	index@(attn_fwd)
        /*0020*/ 	.word	0x000029b0
.L_6:


//--------------------- .nv.info.attn_fwd         --------------------------
	.section	.nv.info.attn_fwd,"",@"SHT_CUDA_INFO"
	.sectionflags	@""
	.align	4


	//----- nvinfo : EIATTR_CUDA_API_VERSION
	.align		4
        /*0000*/ 	.byte	0x04, 0x37
        /*0002*/ 	.short	(.L_8 - .L_7)
.L_7:
        /*0004*/ 	.word	0x00000081


	//----- nvinfo : EIATTR_KPARAM_INFO
	.align		4
.L_8:
        /*0008*/ 	.byte	0x04, 0x17
        /*000a*/ 	.short	(.L_10 - .L_9)
.L_9:
        /*000c*/ 	.word	0x00000000
        /*0010*/ 	.short	0x0019
        /*0012*/ 	.short	0x0080
        /*0014*/ 	.byte	0x00, 0xf4, 0x21, 0x00


	//----- nvinfo : EIATTR_KPARAM_INFO
	.align		4
.L_10:
        /*0018*/ 	.byte	0x04, 0x17
        /*001a*/ 	.short	(.L_12 - .L_11)
.L_11:
        /*001c*/ 	.word	0x00000000
        /*0020*/ 	.short	0x0018
        /*0022*/ 	.short	0x0078
        /*0024*/ 	.byte	0x00, 0xf4, 0x21, 0x00


	//----- nvinfo : EIATTR_KPARAM_INFO
	.align		4
.L_12:
        /*0028*/ 	.byte	0x04, 0x17
        /*002a*/ 	.short	(.L_14 - .L_13)
.L_13:
        /*002c*/ 	.word	0x00000000
        /*0030*/ 	.short	0x0017
        /*0032*/ 	.short	0x0070
        /*0034*/ 	.byte	0x00, 0xf0, 0x11, 0x00


	//----- nvinfo : EIATTR_KPARAM_INFO
	.align		4
.L_14:
        /*0038*/ 	.byte	0x04, 0x17
        /*003a*/ 	.short	(.L_16 - .L_15)
.L_15:
        /*003c*/ 	.word	0x00000000
        /*0040*/ 	.short	0x0016
        /*0042*/ 	.short	0x006c
        /*0044*/ 	.byte	0x00, 0xf0, 0x11, 0x00


	//----- nvinfo : EIATTR_KPARAM_INFO
	.align		4
.L_16:
        /*0048*/ 	.byte	0x04, 0x17
        /*004a*/ 	.short	(.L_18 - .L_17)
.L_17:
        /*004c*/ 	.word	0x00000000
        /*0050*/ 	.short	0x0015
        /*0052*/ 	.short	0x0068
        /*0054*/ 	.byte	0x00, 0xf0, 0x11, 0x00


	//----- nvinfo : EIATTR_KPARAM_INFO
	.align		4
.L_18:
        /*0058*/ 	.byte	0x04, 0x17
        /*005a*/ 	.short	(.L_20 - .L_19)
.L_19:
        /*005c*/ 	.word	0x00000000
        /*0060*/ 	.short	0x0014
        /*0062*/ 	.short	0x0064
        /*0064*/ 	.byte	0x00, 0xf0, 0x11, 0x00


	//----- nvinfo : EIATTR_KPARAM_INFO
	.align		4
.L_20:
        /*0068*/ 	.byte	0x04, 0x17
        /*006a*/ 	.short	(.L_22 - .L_21)
.L_21:
        /*006c*/ 	.word	0x00000000
        /*0070*/ 	.short	0x0013
        /*0072*/ 	.short	0x0060
        /*0074*/ 	.byte	0x00, 0xf0, 0x11, 0x00


	//----- nvinfo : EIATTR_KPARAM_INFO
	.align		4
.L_22:
        /*0078*/ 	.byte	0x04, 0x17
        /*007a*/ 	.short	(.L_24 - .L_23)
.L_23:
        /*007c*/ 	.word	0x00000000
        /*0080*/ 	.short	0x0012
        /*0082*/ 	.short	0x005c
        /*0084*/ 	.byte	0x00, 0xf0, 0x11, 0x00


	//----- nvinfo : EIATTR_KPARAM_INFO
	.align		4
.L_24:
        /*0088*/ 	.byte	0x04, 0x17
        /*008a*/ 	.short	(.L_26 - .L_25)
.L_25:
        /*008c*/ 	.word	0x00000000
        /*0090*/ 	.short	0x0011
        /*0092*/ 	.short	0x0058
        /*0094*/ 	.byte	0x00, 0xf0, 0x11, 0x00


	//----- nvinfo : EIATTR_KPARAM_INFO
	.align		4
.L_26:
        /*0098*/ 	.byte	0x04, 0x17
        /*009a*/ 	.short	(.L_28 - .L_27)
.L_27:
        /*009c*/ 	.word	0x00000000
        /*00a0*/ 	.short	0x0010
        /*00a2*/ 	.short	0x0054
        /*00a4*/ 	.byte	0x00, 0xf0, 0x11, 0x00


	//----- nvinfo : EIATTR_KPARAM_INFO
	.align		4
.L_28:
        /*00a8*/ 	.byte	0x04, 0x17
        /*00aa*/ 	.short	(.L_30 - .L_29)
.L_29:
        /*00ac*/ 	.word	0x00000000
        /*00b0*/ 	.short	0x000f
        /*00b2*/ 	.short	0x0050
        /*00b4*/ 	.byte	0x00, 0xf0, 0x11, 0x00


	//----- nvinfo : EIATTR_KPARAM_INFO
	.align		4
.L_30:
        /*00b8*/ 	.byte	0x04, 0x17
        /*00ba*/ 	.short	(.L_32 - .L_31)
.L_31:
        /*00bc*/ 	.word	0x00000000
        /*00c0*/ 	.short	0x000e
        /*00c2*/ 	.short	0x004c
        /*00c4*/ 	.byte	0x00, 0xf0, 0x11, 0x00


	//----- nvinfo : EIATTR_KPARAM_INFO
	.align		4
.L_32:
        /*00c8*/ 	.byte	0x04, 0x17
        /*00ca*/ 	.short	(.L_34 - .L_33)
.L_33:
        /*00cc*/ 	.word	0x00000000
        /*00d0*/ 	.short	0x000d
        /*00d2*/ 	.short	0x0048
        /*00d4*/ 	.byte	0x00, 0xf0, 0x11, 0x00


	//----- nvinfo : EIATTR_KPARAM_INFO
	.align		4
.L_34:
        /*00d8*/ 	.byte	0x04, 0x17
        /*00da*/ 	.short	(.L_36 - .L_35)
.L_35:
        /*00dc*/ 	.word	0x00000000
        /*00e0*/ 	.short	0x000c
        /*00e2*/ 	.short	0x0044
        /*00e4*/ 	.byte	0x00, 0xf0, 0x11, 0x00


	//----- nvinfo : EIATTR_KPARAM_INFO
	.align		4
.L_36:
        /*00e8*/ 	.byte	0x04, 0x17
        /*00ea*/ 	.short	(.L_38 - .L_37)
.L_37:
        /*00ec*/ 	.word	0x00000000
        /*00f0*/ 	.short	0x000b
        /*00f2*/ 	.short	0x0040
        /*00f4*/ 	.byte	0x00, 0xf0, 0x11, 0x00


	//----- nvinfo : EIATTR_KPARAM_INFO
	.align		4
.L_38:
        /*00f8*/ 	.byte	0x04, 0x17
        /*00fa*/ 	.short	(.L_40 - .L_39)
.L_39:
        /*00fc*/ 	.word	0x00000000
        /*0100*/ 	.short	0x000a
        /*0102*/ 	.short	0x003c
        /*0104*/ 	.byte	0x00, 0xf0, 0x11, 0x00


	//----- nvinfo : EIATTR_KPARAM_INFO
	.align		4
.L_40:
        /*0108*/ 	.byte	0x04, 0x17
        /*010a*/ 	.short	(.L_42 - .L_41)
.L_41:
        /*010c*/ 	.word	0x00000000
        /*0110*/ 	.short	0x0009
        /*0112*/ 	.short	0x0038
        /*0114*/ 	.byte	0x00, 0xf0, 0x11, 0x00


	//----- nvinfo : EIATTR_KPARAM_INFO
	.align		4
.L_42:
        /*0118*/ 	.byte	0x04, 0x17
        /*011a*/ 	.short	(.L_44 - .L_43)
.L_43:
        /*011c*/ 	.word	0x00000000
        /*0120*/ 	.short	0x0008
        /*0122*/ 	.short	0x0034
        /*0124*/ 	.byte	0x00, 0xf0, 0x11, 0x00


	//----- nvinfo : EIATTR_KPARAM_INFO
	.align		4
.L_44:
        /*0128*/ 	.byte	0x04, 0x17
        /*012a*/ 	.short	(.L_46 - .L_45)
.L_45:
        /*012c*/ 	.word	0x00000000
        /*0130*/ 	.short	0x0007
        /*0132*/ 	.short	0x0030
        /*0134*/ 	.byte	0x00, 0xf0, 0x11, 0x00


	//----- nvinfo : EIATTR_KPARAM_INFO
	.align		4
.L_46:
        /*0138*/ 	.byte	0x04, 0x17
        /*013a*/ 	.short	(.L_48 - .L_47)
.L_47:
        /*013c*/ 	.word	0x00000000
        /*0140*/ 	.short	0x0006
        /*0142*/ 	.short	0x002c
        /*0144*/ 	.byte	0x00, 0xf0, 0x11, 0x00


	//----- nvinfo : EIATTR_KPARAM_INFO
	.align		4
.L_48:
        /*0148*/ 	.byte	0x04, 0x17
        /*014a*/ 	.short	(.L_50 - .L_49)
.L_49:
        /*014c*/ 	.word	0x00000000
        /*0150*/ 	.short	0x0005
        /*0152*/ 	.short	0x0028
        /*0154*/ 	.byte	0x00, 0xf0, 0x11, 0x00


	//----- nvinfo : EIATTR_KPARAM_INFO
	.align		4
.L_50:
        /*0158*/ 	.byte	0x04, 0x17
        /*015a*/ 	.short	(.L_52 - .L_51)
.L_51:
        /*015c*/ 	.word	0x00000000
        /*0160*/ 	.short	0x0004
        /*0162*/ 	.short	0x0020
        /*0164*/ 	.byte	0x00, 0xf4, 0x21, 0x00


	//----- nvinfo : EIATTR_KPARAM_INFO
	.align		4
.L_52:
        /*0168*/ 	.byte	0x04, 0x17
        /*016a*/ 	.short	(.L_54 - .L_53)
.L_53:
        /*016c*/ 	.word	0x00000000
        /*0170*/ 	.short	0x0003
        /*0172*/ 	.short	0x0018
        /*0174*/ 	.byte	0x00, 0xf4, 0x21, 0x00


	//----- nvinfo : EIATTR_KPARAM_INFO
	.align		4
.L_54:
        /*0178*/ 	.byte	0x04, 0x17
        /*017a*/ 	.short	(.L_56 - .L_55)
.L_55:
        /*017c*/ 	.word	0x00000000
        /*0180*/ 	.short	0x0002
        /*0182*/ 	.short	0x0010
        /*0184*/ 	.byte	0x00, 0xf4, 0x21, 0x00


	//----- nvinfo : EIATTR_KPARAM_INFO
	.align		4
.L_56:
        /*0188*/ 	.byte	0x04, 0x17
        /*018a*/ 	.short	(.L_58 - .L_57)
.L_57:
        /*018c*/ 	.word	0x00000000
        /*0190*/ 	.short	0x0001
        /*0192*/ 	.short	0x0008
        /*0194*/ 	.byte	0x00, 0xf4, 0x21, 0x00


	//----- nvinfo : EIATTR_KPARAM_INFO
	.align		4
.L_58:
        /*0198*/ 	.byte	0x04, 0x17
        /*019a*/ 	.short	(.L_60 - .L_59)
.L_59:
        /*019c*/ 	.word	0x00000000
        /*01a0*/ 	.short	0x0000
        /*01a2*/ 	.short	0x0000
        /*01a4*/ 	.byte	0x00, 0xf4, 0x21, 0x00


	//----- nvinfo : EIATTR_SPARSE_MMA_MASK
	.align		4
.L_60:
        /*01a8*/ 	.byte	0x03, 0x50
        /*01aa*/ 	.short	0x0000


	//----- nvinfo : EIATTR_MAXREG_COUNT
	.align		4
        /*01ac*/ 	.byte	0x03, 0x1b
        /*01ae*/ 	.short	0x00ff


	//----- nvinfo : EIATTR_NUM_BARRIERS
	.align		4
        /*01b0*/ 	.byte	0x02, 0x4c
        /*01b2*/ 	.byte	0x01
	.zero		1


	//----- nvinfo : EIATTR_ANNOTATIONS
	.align		4
        /*01b4*/ 	.byte	0x04, 0x55
        /*01b6*/ 	.short	(.L_62 - .L_61)


	//   ....[0]....
.L_61:
        /*01b8*/ 	.word	0x00000001
        /*01bc*/ 	.byte	0x80, 0x04, 0x00, 0x00, 0x01, 0x00, 0x00, 0x00, 0x90, 0x04, 0x00, 0x00, 0x01, 0x00, 0x00, 0x00
        /* <DEDUP_REMOVED lines=3039> */
        /*bfbc*/ 	.byte	0x60, 0x0f, 0x03, 0x00, 0x01, 0x00, 0x00, 0x00, 0x80, 0x11, 0x03, 0x00


	//----- nvinfo : EIATTR_COOP_GROUP_MASK_REGIDS
	.align		4
.L_62:
        /*bfc8*/ 	.byte	0x04, 0x29
        /*bfca*/ 	.short	(.L_64 - .L_63)


	//   ....[0]....
.L_63:
        /*bfcc*/ 	.word	0xffffffff


	//   ....[1]....
        /*bfd0*/ 	.word	0xffffffff


	//   ....[2]....
        /*bfd4*/ 	.word	0xffffffff


	//   ....[3]....
        /*bfd8*/ 	.word	0xffffffff


	//   ....[4]....
        /*bfdc*/ 	.word	0xffffffff


	//   ....[5]....
        /*bfe0*/ 	.word	0xffffffff


	//   ....[6]....
        /*bfe4*/ 	.word	0xffffffff


	//   ....[7]....
        /*bfe8*/ 	.word	0xffffffff


	//   ....[8]....
        /*bfec*/ 	.word	0xffffffff


	//   ....[9]....
        /*bff0*/ 	.word	0xffffffff


	//   ....[10]....
        /*bff4*/ 	.word	0xffffffff


	//   ....[11]....
        /*bff8*/ 	.word	0xffffffff


	//   ....[12]....
        /*bffc*/ 	.word	0xffffffff


	//   ....[13]....
        /*c000*/ 	.word	0xffffffff


	//   ....[14]....
        /*c004*/ 	.word	0xffffffff


	//   ....[15]....
        /*c008*/ 	.word	0xffffffff


	//   ....[16]....
        /*c00c*/ 	.word	0xffffffff


	//   ....[17]....
        /*c010*/ 	.word	0xffffffff


	//   ....[18]....
        /*c014*/ 	.word	0xffffffff


	//   ....[19]....
        /*c018*/ 	.word	0xffffffff


	//----- nvinfo : EIATTR_COOP_GROUP_INSTR_OFFSETS
	.align		4
.L_64:
        /*c01c*/ 	.byte	0x04, 0x28
        /*c01e*/ 	.short	(.L_66 - .L_65)


	//   ....[0]....
.L_65:
        /*c020*/ 	.word	0x0001b040


	//   ....[1]....
        /*c024*/ 	.word	0x0001b050


	//   ....[2]....
        /*c028*/ 	.word	0x0001b0a0


	//   ....[3]....
        /*c02c*/ 	.word	0x0001b0c0


	//   ....[4]....
        /*c030*/ 	.word	0x0001b0f0


	//   ....[5]....
        /*c034*/ 	.word	0x0001b100


	//   ....[6]....
        /*c038*/ 	.word	0x0001b120


	//   ....[7]....
        /*c03c*/ 	.word	0x0001b140


	//   ....[8]....
        /*c040*/ 	.word	0x0001b330


	//   ....[9]....
        /*c044*/ 	.word	0x0001b350


	//   ....[10]....
        /*c048*/ 	.word	0x0001c0f0


	//   ....[11]....
        /*c04c*/ 	.word	0x0001c1a0


	//   ....[12]....
        /*c050*/ 	.word	0x0001c1b0


	//   ....[13]....
        /*c054*/ 	.word	0x0001c1c0


	//   ....[14]....
        /*c058*/ 	.word	0x0001c230


	//   ....[15]....
        /*c05c*/ 	.word	0x0001c250


	//   ....[16]....
        /*c060*/ 	.word	0x0001c260


	//   ....[17]....
        /*c064*/ 	.word	0x0001c270


	//   ....[18]....
        /*c068*/ 	.word	0x0001c390


	//   ....[19]....
        /*c06c*/ 	.word	0x0001c3b0


	//----- nvinfo : EIATTR_VRC_CTA_INIT_COUNT
	.align		4
.L_66:
        /*c070*/ 	.byte	0x02, 0x4a
	.zero		1
	.zero		1


	//----- nvinfo : EIATTR_EXIT_INSTR_OFFSETS
	.align		4
        /*c074*/ 	.byte	0x04, 0x1c
        /*c076*/ 	.short	(.L_68 - .L_67)


	//   ....[0]....
.L_67:
        /*c078*/ 	.word	0x00031170


	//   ....[1]....
        /*c07c*/ 	.word	0x000311b0


	//----- nvinfo : EIATTR_REQNTID
	.align		4
.L_68:
        /*c080*/ 	.byte	0x04, 0x10
        /*c082*/ 	.short	(.L_70 - .L_69)
.L_69:
        /*c084*/ 	.word	0x00000080
        /*c088*/ 	.word	0x00000001
        /*c08c*/ 	.word	0x00000001


	//----- nvinfo : EIATTR_CBANK_PARAM_SIZE
	.align		4
.L_70:
        /*c090*/ 	.byte	0x03, 0x19
        /*c092*/ 	.short	0x0088


	//----- nvinfo : EIATTR_PARAM_CBANK
	.align		4
        /*c094*/ 	.byte	0x04, 0x0a
        /*c096*/ 	.short	(.L_72 - .L_71)
	.align		4
.L_71:
        /*c098*/ 	.word	index@(.nv.constant0.attn_fwd)
        /*c09c*/ 	.short	0x0380
        /*c09e*/ 	.short	0x0088


	//----- nvinfo : EIATTR_SW_WAR
	.align		4
.L_72:
        /*c0a0*/ 	.byte	0x04, 0x36
        /*c0a2*/ 	.short	(.L_74 - .L_73)
.L_73:
        /*c0a4*/ 	.word	0x00000008
.L_74:


//--------------------- .nv.compat                --------------------------
	.section	.nv.compat,"",@"SHT_CUDA_COMPAT_INFO"
	.align	4
        /*0000*/ 	.byte	0x02, 0x02, 0x01, 0x00, 0x02, 0x05, 0x05, 0x00, 0x02, 0x03, 0x00, 0x00, 0x02, 0x06, 0x01, 0x00


//--------------------- .nv.callgraph             --------------------------
	.section	.nv.callgraph,"",@"SHT_CUDA_CALLGRAPH"
	.align	4
	.sectionentsize	8
	.align		4
        /*0000*/ 	.word	0x00000000
	.align		4
        /*0004*/ 	.word	0xffffffff
	.align		4
        /*0008*/ 	.word	0x00000000
	.align		4
        /*000c*/ 	.word	0xfffffffe
	.align		4
        /*0010*/ 	.word	0x00000000
	.align		4
        /*0014*/ 	.word	0xfffffffd
	.align		4
        /*0018*/ 	.word	0x00000000
	.align		4
        /*001c*/ 	.word	0xfffffffc


//--------------------- .nv.constant4             --------------------------
	.section	.nv.constant4,"a",@progbits
	.align	8
	.align		8
.nv.constant4:
        /*0000*/ 	.dword	_$_str


//--------------------- .text.attn_fwd            --------------------------
	.section	.text.attn_fwd,"ax",@progbits
	.align	128
        .global         attn_fwd
        .type           attn_fwd,@function
        .size           attn_fwd,(.L_x_3 - attn_fwd)
        .other          attn_fwd,@"STO_CUDA_ENTRY STV_DEFAULT"
attn_fwd:
.text.attn_fwd:
[----:B------:R-:W0:Y:S01]  /*0000*/  LDC R1, c[0x0][0x37c] ;  /* 0x0000df00ff017b82 */ /* 0x000e220000000800 */
[----:B------:R-:W1:Y:S07]  /*0010*/  S2R R0, SR_CTAID.X ;  /* 0x0000000000007919 */ /* 0x000e6e0000002500 */
[----:B------:R-:W2:Y:S01]  /*0020*/  S2UR UR7, SR_CTAID.Y ;  /* 0x00000000000779c3 */ /* 0x000ea20000002600 */
[----:B------:R-:W2:Y:S01]  /*0030*/  LDCU.64 UR4, c[0x0][0x3b0] ;  /* 0x00007600ff0477ac */ /* 0x000ea20008000a00 */
[----:B0-----:R-:W-:Y:S01]  /*0040*/  IADD3 R1, PT, PT, R1, -0x29b0, RZ ;  /* 0xffffd65001017810 */ /* 0x001fe20007ffe0ff */
[----:B------:R-:W0:Y:S01]  /*0050*/  S2R R5, SR_TID.X ;  /* 0x0000000000057919 */ /* 0x000e220000002100 */
[----:B------:R-:W3:Y:S04]  /*0060*/  LDCU.64 UR10, c[0x0][0x358] ;  /* 0x00006b00ff0a77ac */ /* 0x000ee80008000a00 */
[----:B------:R-:W4:Y:S08]  /*0070*/  LDC R4, c[0x0][0x3b8] ;  /* 0x0000ee00ff047b82 */ /* 0x000f300000000800 */
[----:B------:R-:W5:Y:S01]  /*0080*/  LDC.64 R6, c[0x0][0x380] ;  /* 0x0000e000ff067b82 */ /* 0x000f620000000a00 */
[----:B--2---:R-:W-:-:S04]  /*0090*/  UIMAD UR4, UR7, UR4, URZ ;  /* 0x00000004070472a4 */ /* 0x004fc8000f8e02ff */
[----:B------:R-:W-:Y:S01]  /*00a0*/  USHF.L.U32 UR6, UR4, 0x1, URZ ;  /* 0x0000000104067899 */ /* 0x000fe200080006ff */
[----:B-1----:R-:W-:Y:S02]  /*00b0*/  SHF.L.U32 R2, R0, 0x5, RZ ;  /* 0x0000000500027819 */ /* 0x002fe400000006ff */
[--C-:B0-----:R-:W-:Y:S02]  /*00c0*/  SHF.R.U32.HI R3, RZ, 0x5, R5.reuse ;  /* 0x00000005ff037819 */ /* 0x101fe40000011605 */
[----:B------:R-:W-:Y:S02]  /*00d0*/  LOP3.LUT R0, R2, 0x1f, R5, 0xf8, !PT ;  /* 0x0000001f02007812 */ /* 0x000fe400078ef805 */
[----:B------:R-:W-:-:S03]  /*00e0*/  SGXT.U32 R3, R3, 0x2 ;  /* 0x000000020303781a */ /* 0x000fc60000000000 */
[----:B------:R-:W-:Y:S01]  /*00f0*/  IMAD R0, R0, UR5, RZ ;  /* 0x0000000500007c24 */ /* 0x000fe2000f8e02ff */
[----:B------:R-:W-:Y:S01]  /*0100*/  UIMAD.WIDE UR4, UR4, 0x2, URZ ;  /* 0x00000002040478a5 */ /* 0x000fe2000f8e02ff */
[----:B----4-:R-:W-:Y:S02]  /*0110*/  IMAD R5, R3, R4, RZ ;  /* 0x0000000403057224 */ /* 0x010fe400078e02ff */
[C---:B------:R-:W-:Y:S01]  /*0120*/  IMAD.HI R2, R0.reuse, 0x2, RZ ;  /* 0x0000000200027827 */ /* 0x040fe200078e02ff */
[----:B------:R-:W-:-:S03]  /*0130*/  SHF.L.U32 R3, R0, 0x1, RZ ;  /* 0x0000000100037819 */ /* 0x000fc600000006ff */
[----:B------:R-:W-:Y:S01]  /*0140*/  IMAD R13, R4, 0x4, R5 ;  /* 0x00000004040d7824 */ /* 0x000fe200078e0205 */
[----:B-----5:R-:W-:-:S04]  /*0150*/  IADD3 R3, P0, P1, R3, UR6, R6 ;  /* 0x0000000603037c10 */ /* 0x020fc8000f91e006 */
[----:B------:R-:W-:Y:S02]  /*0160*/  IADD3.X R2, PT, PT, R2, UR5, R7, P0, P1 ;  /* 0x0000000502027c10 */ /* 0x000fe400087e2407 */
[C---:B------:R-:W-:Y:S02]  /*0170*/  LEA R10, P0, R5.reuse, R3, 0x1 ;  /* 0x00000003050a7211 */ /* 0x040fe400078008ff */
[C---:B------:R-:W-:Y:S02]  /*0180*/  LEA R9, R4.reuse, R13, 0x2 ;  /* 0x0000000d04097211 */ /* 0x040fe400078e10ff */
[----:B------:R-:W-:Y:S02]  /*0190*/  LEA.HI.X.SX32 R11, R5, R2, 0x1, P0 ;  /* 0x00000002050b7211 */ /* 0x000fe400000f0eff */
[----:B------:R-:W-:Y:S02]  /*01a0*/  LEA R6, P0, R13, R3, 0x1 ;  /* 0x000000030d067211 */ /* 0x000fe400078008ff */
[----:B------:R-:W-:Y:S01]  /*01b0*/  LEA R5, R4, R9, 0x2 ;  /* 0x0000000904057211 */ /* 0x000fe200078e10ff */
[----:B---3--:R0:W2:Y:S01]  /*01c0*/  LDG.E.U16 R23, desc[UR10][R10.64] ;  /* 0x0000000a0a177981 */ /* 0x0080a2000c1e1500 */
[----:B------:R-:W-:-:S02]  /*01d0*/  LEA R8, P1, R9, R3, 0x1 ;  /* 0x0000000309087211 */ /* 0x000fc400078208ff */
[-C--:B------:R-:W-:Y:S02]  /*01e0*/  LEA.HI.X.SX32 R7, R13, R2.reuse, 0x1, P0 ;  /* 0x000000020d077211 */ /* 0x080fe400000f0eff */
[----:B------:R-:W-:Y:S02]  /*01f0*/  LEA R16, P0, R5, R3, 0x1 ;  /* 0x0000000305107211 */ /* 0x000fe400078008ff */
[-C--:B------:R-:W-:Y:S01]  /*0200*/  LEA.HI.X.SX32 R9, R9, R2.reuse, 0x1, P1 ;  /* 0x0000000209097211 */ /* 0x080fe200008f0eff */
[----:B------:R-:W3:Y:S01]  /*0210*/  LDG.E.U16 R0, desc[UR10][R6.64] ;  /* 0x0000000a06007981 */ /* 0x000ee2000c1e1500 */
[----:B------:R-:W-:-:S03]  /*0220*/  LEA.HI.X.SX32 R17, R5, R2, 0x1, P0 ;  /* 0x0000000205117211 */ /* 0x000fc600000f0eff */
[----:B------:R1:W4:Y:S04]  /*0230*/  LDG.E.U16 R22, desc[UR10][R8.64] ;  /* 0x0000000a08167981 */ /* 0x000328000c1e1500 */
[----:B------:R5:W3:Y:S01]  /*0240*/  LDG.E.U16 R16, desc[UR10][R16.64] ;  /* 0x0000000a10107981 */ /* 0x000ae2000c1e1500 */
[----:B------:R-:W-:-:S04]  /*0250*/  LEA R13, R4, R5, 0x2 ;  /* 0x00000005040d7211 */ /* 0x000fc800078e10ff */
[----:B------:R-:W-:Y:S01]  /*0260*/  LEA R14, P0, R13, R3, 0x1 ;  /* 0x000000030d0e7211 */ /* 0x000fe200078008ff */
[----:B------:R-:W-:-:S03]  /*0270*/  IMAD R5, R4, 0x4, R13 ;  /* 0x0000000404057824 */ /* 0x000fc600078e020d */
[-C--:B------:R-:W-:Y:S02]  /*0280*/  LEA.HI.X.SX32 R15, R13, R2.reuse, 0x1, P0 ;  /* 0x000000020d0f7211 */ /* 0x080fe400000f0eff */
[C---:B------:R-:W-:Y:S02]  /*0290*/  LEA R19, R4.reuse, R5, 0x2 ;  /* 0x0000000504137211 */ /* 0x040fe400078e10ff */
[C---:B------:R-:W-:Y:S01]  /*02a0*/  LEA R12, P0, R5.reuse, R3, 0x1 ;  /* 0x00000003050c7211 */ /* 0x040fe200078008ff */
[----:B------:R-:W3:Y:S01]  /*02b0*/  LDG.E.U16 R20, desc[UR10][R14.64] ;  /* 0x0000000a0e147981 */ /* 0x000ee2000c1e1500 */
[----:B------:R-:W-:Y:S02]  /*02c0*/  LEA R21, R4, R19, 0x2 ;  /* 0x0000001304157211 */ /* 0x000fe400078e10ff */
[----:B------:R-:W-:Y:S02]  /*02d0*/  LEA.HI.X.SX32 R13, R5, R2, 0x1, P0 ;  /* 0x00000002050d7211 */ /* 0x000fe400000f0eff */
[----:B0-----:R-:W-:-:S02]  /*02e0*/  LEA R10, P1, R19, R3, 0x1 ;  /* 0x00000003130a7211 */ /* 0x001fc400078208ff */
[----:B-1----:R-:W-:Y:S02]  /*02f0*/  LEA R8, P0, R21, R3, 0x1 ;  /* 0x0000000315087211 */ /* 0x002fe400078008ff */
[C---:B------:R-:W-:Y:S01]  /*0300*/  LEA R5, R4.reuse, R21, 0x2 ;  /* 0x0000001504057211 */ /* 0x040fe200078e10ff */
[----:B------:R-:W3:Y:S01]  /*0310*/  LDG.E.U16 R13, desc[UR10][R12.64] ;  /* 0x0000000a0c0d7981 */ /* 0x000ee2000c1e1500 */
[-C--:B------:R-:W-:Y:S02]  /*0320*/  LEA.HI.X.SX32 R11, R19, R2.reuse, 0x1, P1 ;  /* 0x00000002130b7211 */ /* 0x080fe400008f0eff */
[----:B------:R-:W-:Y:S01]  /*0330*/  LEA.HI.X.SX32 R9, R21, R2, 0x1, P0 ;  /* 0x0000000215097211 */ /* 0x000fe200000f0eff */
[----:B-----5:R-:W-:Y:S01]  /*0340*/  IMAD R17, R4, 0x4, R5 ;  /* 0x0000000404117824 */ /* 0x020fe200078e0205 */
[----:B------:R-:W-:-:S03]  /*0350*/  LEA R6, P0, R5, R3, 0x1 ;  /* 0x0000000305067211 */ /* 0x000fc600078008ff */
[----:B------:R0:W5:Y:S01]  /*0360*/  LDG.E.U16 R18, desc[UR10][R8.64] ;  /* 0x0000000a08127981 */ /* 0x000162000c1e1500 */
[----:B------:R-:W-:-:S03]  /*0370*/  LEA.HI.X.SX32 R7, R5, R2, 0x1, P0 ;  /* 0x0000000205077211 */ /* 0x000fc600000f0eff */
[----:B------:R1:W5:Y:S01]  /*0380*/  LDG.E.U16 R12, desc[UR10][R10.64] ;  /* 0x0000000a0a0c7981 */ /* 0x000362000c1e1500 */
[----:B------:R-:W-:-:S03]  /*0390*/  LEA R5, R4, R17, 0x2 ;  /* 0x0000001104057211 */ /* 0x000fc600078e10ff */
[----:B------:R1:W5:Y:S01]  /*03a0*/  LDG.E.U16 R14, desc[UR10][R6.64] ;  /* 0x0000000a060e7981 */ /* 0x000362000c1e1500 */
[C---:B0-----:R-:W-:Y:S02]  /*03b0*/  LEA R8, P0, R17.reuse, R3, 0x1 ;  /* 0x0000000311087211 */ /* 0x041fe400078008ff */
[----:B------:R-:W-:Y:S02]  /*03c0*/  LEA R15, R4, R5, 0x2 ;  /* 0x00000005040f7211 */ /* 0x000fe400078e10ff */
[-C--:B------:R-:W-:Y:S02]  /*03d0*/  LEA.HI.X.SX32 R9, R17, R2.reuse, 0x1, P0 ;  /* 0x0000000211097211 */ /* 0x080fe400000f0eff */
[-C--:B-1----:R-:W-:Y:S02]  /*03e0*/  LEA R10, P1, R5, R3.reuse, 0x1 ;  /* 0x00000003050a7211 */ /* 0x082fe400078208ff */
[----:B------:R-:W-:Y:S01]  /*03f0*/  LEA R6, P0, R15, R3, 0x1 ;  /* 0x000000030f067211 */ /* 0x000fe200078008ff */
[----:B------:R0:W5:Y:S01]  /*0400*/  LDG.E.U16 R19, desc[UR10][R8.64] ;  /* 0x0000000a08137981 */ /* 0x000162000c1e1500 */
[----:B------:R-:W-:-:S02]  /*0410*/  LEA.HI.X.SX32 R11, R5, R2, 0x1, P1 ;  /* 0x00000002050b7211 */ /* 0x000fc400008f0eff */
[----:B------:R-:W-:Y:S02]  /*0420*/  LEA R5, R4, R15, 0x2 ;  /* 0x0000000f04057211 */ /* 0x000fe400078e10ff */
[----:B------:R-:W-:Y:S01]  /*0430*/  LEA.HI.X.SX32 R7, R15, R2, 0x1, P0 ;  /* 0x000000020f077211 */ /* 0x000fe200000f0eff */
[----:B------:R1:W5:Y:S01]  /*0440*/  LDG.E.U16 R17, desc[UR10][R10.64] ;  /* 0x0000000a0a117981 */ /* 0x000362000c1e1500 */
[----:B0-----:R-:W-:-:S04]  /*0450*/  LEA R8, P0, R5, R3, 0x1 ;  /* 0x0000000305087211 */ /* 0x001fc800078008ff */
[----:B------:R-:W-:-:S05]  /*0460*/  LEA.HI.X.SX32 R9, R5, R2, 0x1, P0 ;  /* 0x0000000205097211 */ /* 0x000fca00000f0eff */
[----:B------:R-:W5:Y:S04]  /*0470*/  LDG.E.U16 R15, desc[UR10][R8.64] ;  /* 0x0000000a080f7981 */ /* 0x000f68000c1e1500 */
[----:B--2---:R-:W-:Y:S04]  /*0480*/  STL [R1+0x90], R23 ;  /* 0x0000901701007387 */ /* 0x004fe80000100800 */
[----:B----4-:R-:W-:Y:S04]  /*0490*/  STL [R1+0x88], R22 ;  /* 0x0000881601007387 */ /* 0x010fe80000100800 */
[----:B---3--:R-:W-:Y:S04]  /*04a0*/  STL [R1+0xb0], R0 ;  /* 0x0000b00001007387 */ /* 0x008fe80000100800 */
[----:B------:R0:W-:Y:S04]  /*04b0*/  STL [R1+0xac], R16 ;  /* 0x0000ac1001007387 */ /* 0x0001e80000100800 */
[----:B0-----:R0:W2:Y:S01]  /*04c0*/  LDG.E.U16 R16, desc[UR10][R6.64] ;  /* 0x0000000a06107981 */ /* 0x0010a2000c1e1500 */
[----:B------:R-:W-:-:S05]  /*04d0*/  IMAD R0, R4, 0x4, R5 ;  /* 0x0000000404007824 */ /* 0x000fca00078e0205 */
[----:B-1----:R-:W-:Y:S02]  /*04e0*/  LEA R11, R4, R0, 0x2 ;  /* 0x00000000040b7211 */ /* 0x002fe400078e10ff */
[----:B0-----:R-:W-:Y:S02]  /*04f0*/  LEA R6, P0, R0, R3, 0x1 ;  /* 0x0000000300067211 */ /* 0x001fe400078008ff */
[----:B------:R-:W-:Y:S02]  /*0500*/  LEA R5, R4, R11, 0x2 ;  /* 0x0000000b04057211 */ /* 0x000fe400078e10ff */
[-C--:B------:R-:W-:Y:S02]  /*0510*/  LEA R10, P1, R11, R3.reuse, 0x1 ;  /* 0x000000030b0a7211 */ /* 0x080fe400078208ff */
[----:B------:R-:W-:Y:S01]  /*0520*/  LEA.HI.X.SX32 R7, R0, R2, 0x1, P0 ;  /* 0x0000000200077211 */ /* 0x000fe200000f0eff */
[----:B------:R-:W-:Y:S01]  /*0530*/  STL [R1+0x84], R20 ;  /* 0x0000841401007387 */ /* 0x000fe20000100800 */
[----:B------:R-:W-:-:S02]  /*0540*/  LEA R8, P0, R5, R3, 0x1 ;  /* 0x0000000305087211 */ /* 0x000fc400078008ff */
[C---:B------:R-:W-:Y:S01]  /*0550*/  LEA R0, R4.reuse, R5, 0x2 ;  /* 0x0000000504007211 */ /* 0x040fe200078e10ff */
[----:B------:R0:W-:Y:S01]  /*0560*/  STL [R1+0xa8], R13 ;  /* 0x0000a80d01007387 */ /* 0x0001e20000100800 */
[-C--:B------:R-:W-:Y:S02]  /*0570*/  LEA.HI.X.SX32 R11, R11, R2.reuse, 0x1, P1 ;  /* 0x000000020b0b7211 */ /* 0x080fe400008f0eff */
[----:B------:R-:W-:Y:S01]  /*0580*/  LEA.HI.X.SX32 R9, R5, R2, 0x1, P0 ;  /* 0x0000000205097211 */ /* 0x000fe200000f0eff */
[----:B-----5:R1:W-:Y:S01]  /*0590*/  STL [R1+0x80], R12 ;  /* 0x0000800c01007387 */ /* 0x0203e20000100800 */
[----:B------:R-:W-:-:S03]  /*05a0*/  IMAD R5, R4, 0x4, R0 ;  /* 0x0000000404057824 */ /* 0x000fc600078e0200 */
[----:B0-----:R0:W3:Y:S04]  /*05b0*/  LDG.E.U16 R13, desc[UR10][R6.64] ;  /* 0x0000000a060d7981 */ /* 0x0010e8000c1e1500 */
[----:B-1----:R1:W4:Y:S01]  /*05c0*/  LDG.E.U16 R12, desc[UR10][R10.64] ;  /* 0x0000000a0a0c7981 */ /* 0x002322000c1e1500 */
[----:B0-----:R-:W-:-:S03]  /*05d0*/  LEA R6, P0, R0, R3, 0x1 ;  /* 0x0000000300067211 */ /* 0x001fc600078008ff */
[----:B------:R0:W-:Y:S01]  /*05e0*/  STL [R1+0xa4], R18 ;  /* 0x0000a41201007387 */ /* 0x0001e20000100800 */
[----:B------:R-:W-:Y:S02]  /*05f0*/  LEA.HI.X.SX32 R7, R0, R2, 0x1, P0 ;  /* 0x0000000200077211 */ /* 0x000fe400000f0eff */
[C---:B-1----:R-:W-:Y:S01]  /*0600*/  LEA R11, R4.reuse, R5, 0x2 ;  /* 0x00000005040b7211 */ /* 0x042fe200078e10ff */
[----:B------:R1:W-:Y:S04]  /*0610*/  STL [R1+0x7c], R14 ;  /* 0x00007c0e01007387 */ /* 0x0003e80000100800 */
[----:B0-----:R0:W5:Y:S01]  /*0620*/  LDG.E.U16 R18, desc[UR10][R8.64] ;  /* 0x0000000a08127981 */ /* 0x001162000c1e1500 */
[----:B------:R-:W-:Y:S02]  /*0630*/  LEA R10, P1, R11, R3, 0x1 ;  /* 0x000000030b0a7211 */ /* 0x000fe400078208ff */
[----:B------:R-:W-:Y:S01]  /*0640*/  LEA R0, R4, R11, 0x2 ;  /* 0x0000000b04007211 */ /* 0x000fe200078e10ff */
[----:B-1----:R1:W5:Y:S01]  /*0650*/  LDG.E.U16 R14, desc[UR10][R6.64] ;  /* 0x0000000a060e7981 */ /* 0x002362000c1e1500 */
[----:B0-----:R-:W-:-:S04]  /*0660*/  LEA R8, P0, R5, R3, 0x1 ;  /* 0x0000000305087211 */ /* 0x001fc800078008ff */
[-C--:B------:R-:W-:Y:S01]  /*0670*/  LEA.HI.X.SX32 R9, R5, R2.reuse, 0x1, P0 ;  /* 0x0000000205097211 */ /* 0x080fe200000f0eff */
[----:B------:R0:W-:Y:S01]  /*0680*/  STL [R1+0xa0], R19 ;  /* 0x0000a01301007387 */ /* 0x0001e20000100800 */
[----:B------:R-:W-:Y:S02]  /*0690*/  LEA.HI.X.SX32 R11, R11, R2, 0x1, P1 ;  /* 0x000000020b0b7211 */ /* 0x000fe400008f0eff */
[----:B-1----:R-:W-:Y:S02]  /*06a0*/  LEA R6, P0, R0, R3, 0x1 ;  /* 0x0000000300067211 */ /* 0x002fe400078008ff */
[----:B------:R-:W-:Y:S01]  /*06b0*/  LEA R5, R4, R0, 0x2 ;  /* 0x0000000004057211 */ /* 0x000fe200078e10ff */
[----:B------:R1:W-:Y:S04]  /*06c0*/  STL [R1+0x78], R17 ;  /* 0x0000781101007387 */ /* 0x0003e80000100800 */
[----:B0-----:R0:W5:Y:S01]  /*06d0*/  LDG.E.U16 R19, desc[UR10][R8.64] ;  /* 0x0000000a08137981 */ /* 0x001162000c1e1500 */
[----:B------:R-:W-:-:S03]  /*06e0*/  LEA.HI.X.SX32 R7, R0, R2, 0x1, P0 ;  /* 0x0000000200077211 */ /* 0x000fc600000f0eff */
[----:B-1----:R1:W5:Y:S01]  /*06f0*/  LDG.E.U16 R17, desc[UR10][R10.64] ;  /* 0x0000000a0a117981 */ /* 0x002362000c1e1500 */
[----:B0-----:R-:W-:-:S04]  /*0700*/  LEA R8, P0, R5, R3, 0x1 ;  /* 0x0000000305087211 */ /* 0x001fc800078008ff */
[----:B------:R-:W-:Y:S01]  /*0710*/  LEA.HI.X.SX32 R9, R5, R2, 0x1, P0 ;  /* 0x0000000205097211 */ /* 0x000fe200000f0eff */
[----:B--2---:R0:W-:Y:S04]  /*0720*/  STL [R1+0x9c], R16 ;  /* 0x00009c1001007387 */ /* 0x0041e80000100800 */
[----:B------:R2:W-:Y:S04]  /*0730*/  STL [R1+0x74], R15 ;  /* 0x0000740f01007387 */ /* 0x0005e80000100800 */
[----:B0-----:R0:W5:Y:S04]  /*0740*/  LDG.E.U16 R16, desc[UR10][R6.64] ;  /* 0x0000000a06107981 */ /* 0x001168000c1e1500 */
[----:B--2---:R2:W5:Y:S01]  /*0750*/  LDG.E.U16 R15, desc[UR10][R8.64] ;  /* 0x0000000a080f7981 */ /* 0x004562000c1e1500 */
[----:B------:R-:W-:-:S05]  /*0760*/  IMAD R0, R4, 0x4, R5 ;  /* 0x0000000404007824 */ /* 0x000fca00078e0205 */
[----:B-1----:R-:W-:Y:S02]  /*0770*/  LEA R11, R4, R0, 0x2 ;  /* 0x00000000040b7211 */ /* 0x002fe400078e10ff */
[----:B0-----:R-:W-:Y:S02]  /*0780*/  LEA R6, P0, R0, R3, 0x1 ;  /* 0x0000000300067211 */ /* 0x001fe400078008ff */
[----:B------:R-:W-:Y:S02]  /*0790*/  LEA R5, R4, R11, 0x2 ;  /* 0x0000000b04057211 */ /* 0x000fe400078e10ff */
[----:B------:R-:W-:Y:S02]  /*07a0*/  LEA.HI.X.SX32 R7, R0, R2, 0x1, P0 ;  /* 0x0000000200077211 */ /* 0x000fe400000f0eff */
[-C--:B------:R-:W-:Y:S02]  /*07b0*/  LEA R10, P1, R11, R3.reuse, 0x1 ;  /* 0x000000030b0a7211 */ /* 0x080fe400078208ff */
[----:B--2---:R-:W-:-:S02]  /*07c0*/  LEA R8, P0, R5, R3, 0x1 ;  /* 0x0000000305087211 */ /* 0x004fc400078008ff */
[C---:B------:R-:W-:Y:S01]  /*07d0*/  LEA R0, R4.reuse, R5, 0x2 ;  /* 0x0000000504007211 */ /* 0x040fe200078e10ff */
[----:B---3--:R0:W-:Y:S01]  /*07e0*/  STL [R1+0x98], R13 ;  /* 0x0000980d01007387 */ /* 0x0081e20000100800 */
[-C--:B------:R-:W-:Y:S02]  /*07f0*/  LEA.HI.X.SX32 R11, R11, R2.reuse, 0x1, P1 ;  /* 0x000000020b0b7211 */ /* 0x080fe400008f0eff */
[----:B------:R-:W-:Y:S01]  /*0800*/  LEA.HI.X.SX32 R9, R5, R2, 0x1, P0 ;  /* 0x0000000205097211 */ /* 0x000fe200000f0eff */
[----:B------:R-:W-:Y:S01]  /*0810*/  IMAD R5, R4, 0x4, R0 ;  /* 0x0000000404057824 */ /* 0x000fe200078e0200 */
[----:B----4-:R1:W-:Y:S04]  /*0820*/  STL [R1+0x70], R12 ;  /* 0x0000700c01007387 */ /* 0x0103e80000100800 */
[----:B0-----:R0:W2:Y:S04]  /*0830*/  LDG.E.U16 R13, desc[UR10][R6.64] ;  /* 0x0000000a060d7981 */ /* 0x0010a8000c1e1500 */
[----:B-1----:R1:W3:Y:S01]  /*0840*/  LDG.E.U16 R12, desc[UR10][R10.64] ;  /* 0x0000000a0a0c7981 */ /* 0x0022e2000c1e1500 */
[----:B0-----:R-:W-:-:S03]  /*0850*/  LEA R6, P0, R0, R3, 0x1 ;  /* 0x0000000300067211 */ /* 0x001fc600078008ff */
[----:B-----5:R0:W-:Y:S01]  /*0860*/  STL [R1+0x94], R18 ;  /* 0x0000941201007387 */ /* 0x0201e20000100800 */
[----:B-1----:R-:W-:Y:S02]  /*0870*/  LEA R11, R4, R5, 0x2 ;  /* 0x00000005040b7211 */ /* 0x002fe400078e10ff */
[----:B------:R-:W-:Y:S02]  /*0880*/  LEA.HI.X.SX32 R7, R0, R2, 0x1, P0 ;  /* 0x0000000200077211 */ /* 0x000fe400000f0eff */
[----:B------:R-:W-:Y:S01]  /*0890*/  LEA R0, R4, R11, 0x2 ;  /* 0x0000000b04007211 */ /* 0x000fe200078e10ff */
[----:B0-----:R0:W4:Y:S01]  /*08a0*/  LDG.E.U16 R18, desc[UR10][R8.64] ;  /* 0x0000000a08127981 */ /* 0x001122000c1e1500 */
[----:B------:R-:W-:-:S03]  /*08b0*/  LEA R10, P1, R11, R3, 0x1 ;  /* 0x000000030b0a7211 */ /* 0x000fc600078208ff */
[----:B------:R1:W-:Y:S01]  /*08c0*/  STL [R1+0x6c], R14 ;  /* 0x00006c0e01007387 */ /* 0x0003e20000100800 */
[----:B0-----:R-:W-:-:S04]  /*08d0*/  LEA R8, P0, R5, R3, 0x1 ;  /* 0x0000000305087211 */ /* 0x001fc800078008ff */
[----:B------:R-:W-:Y:S01]  /*08e0*/  LEA.HI.X.SX32 R9, R5, R2, 0x1, P0 ;  /* 0x0000000205097211 */ /* 0x000fe200000f0eff */
[----:B-1----:R0:W5:Y:S01]  /*08f0*/  LDG.E.U16 R14, desc[UR10][R6.64] ;  /* 0x0000000a060e7981 */ /* 0x002162000c1e1500 */
[----:B------:R-:W-:Y:S02]  /*0900*/  LEA R5, R4, R0, 0x2 ;  /* 0x0000000004057211 */ /* 0x000fe400078e10ff */
[----:B------:R-:W-:Y:S01]  /*0910*/  LEA.HI.X.SX32 R11, R11, R2, 0x1, P1 ;  /* 0x000000020b0b7211 */ /* 0x000fe200008f0eff */
[----:B------:R1:W-:Y:S01]  /*0920*/  STL [R1+0x8c], R19 ;  /* 0x00008c1301007387 */ /* 0x0003e20000100800 */
[----:B0-----:R-:W-:-:S03]  /*0930*/  LEA R6, P0, R0, R3, 0x1 ;  /* 0x0000000300067211 */ /* 0x001fc600078008ff */
[----:B------:R-:W5:Y:S01]  /*0940*/  LDG.E.U16 R20, desc[UR10][R10.64] ;  /* 0x0000000a0a147981 */ /* 0x000f62000c1e1500 */
[----:B------:R-:W-:-:S03]  /*0950*/  LEA.HI.X.SX32 R7, R0, R2, 0x1, P0 ;  /* 0x0000000200077211 */ /* 0x000fc600000f0eff */
[----:B-1----:R0:W5:Y:S01]  /*0960*/  LDG.E.U16 R19, desc[UR10][R8.64] ;  /* 0x0000000a08137981 */ /* 0x002162000c1e1500 */
[----:B------:R-:W-:-:S03]  /*0970*/  IMAD R0, R4, 0x4, R5 ;  /* 0x0000000404007824 */ /* 0x000fc600078e0205 */
[----:B------:R1:W-:Y:S01]  /*0980*/  STL [R1+0x68], R17 ;  /* 0x0000681101007387 */ /* 0x0003e20000100800 */
[----:B0-----:R-:W-:-:S04]  /*0990*/  LEA R8, P0, R5, R3, 0x1 ;  /* 0x0000000305087211 */ /* 0x001fc800078008ff */
[----:B------:R-:W-:Y:S01]  /*09a0*/  LEA.HI.X.SX32 R9, R5, R2, 0x1, P0 ;  /* 0x0000000205097211 */ /* 0x000fe200000f0eff */
[----:B-1----:R0:W5:Y:S02]  /*09b0*/  LDG.E.U16 R17, desc[UR10][R6.64] ;  /* 0x0000000a06117981 */ /* 0x002164000c1e1500 */
[----:B0-----:R-:W-:-:S04]  /*09c0*/  LEA R6, P0, R0, R3, 0x1 ;  /* 0x0000000300067211 */ /* 0x001fc800078008ff */
[----:B------:R-:W-:Y:S01]  /*09d0*/  LEA.HI.X.SX32 R7, R0, R2, 0x1, P0 ;  /* 0x0000000200077211 */ /* 0x000fe200000f0eff */
[----:B------:R0:W-:Y:S04]  /*09e0*/  STL [R1+0x64], R16 ;  /* 0x0000641001007387 */ /* 0x0001e80000100800 */
[----:B------:R1:W-:Y:S04]  /*09f0*/  STL [R1+0x60], R15 ;  /* 0x0000600f01007387 */ /* 0x0003e80000100800 */
[----:B0-----:R-:W5:Y:S04]  /*0a00*/  LDG.E.U16 R16, desc[UR10][R6.64] ;  /* 0x0000000a06107981 */ /* 0x001f68000c1e1500 */
[----:B-1----:R0:W5:Y:S01]  /*0a10*/  LDG.E.U16 R15, desc[UR10][R8.64] ;  /* 0x0000000a080f7981 */ /* 0x002162000c1e1500 */
[----:B------:R-:W-:-:S04]  /*0a20*/  LEA R11, R4, R0, 0x2 ;  /* 0x00000000040b7211 */ /* 0x000fc800078e10ff */
[----:B------:R-:W-:-:S04]  /*0a30*/  LEA R5, R4, R11, 0x2 ;  /* 0x0000000b04057211 */ /* 0x000fc800078e10ff */
[----:B------:R-:W-:Y:S02]  /*0a40*/  LEA R0, R4, R5, 0x2 ;  /* 0x0000000504007211 */ /* 0x000fe400078e10ff */
[-C--:B0-----:R-:W-:Y:S02]  /*0a50*/  LEA R8, P0, R5, R3.reuse, 0x1 ;  /* 0x0000000305087211 */ /* 0x081fe400078008ff */
[-C--:B------:R-:W-:Y:S02]  /*0a60*/  LEA R10, P1, R11, R3.reuse, 0x1 ;  /* 0x000000030b0a7211 */ /* 0x080fe400078208ff */
[-C--:B------:R-:W-:Y:S01]  /*0a70*/  LEA.HI.X.SX32 R9, R5, R2.reuse, 0x1, P0 ;  /* 0x0000000205097211 */ /* 0x080fe200000f0eff */
[----:B--2---:R0:W-:Y:S01]  /*0a80*/  STL [R1+0x5c], R13 ;  /* 0x00005c0d01007387 */ /* 0x0041e20000100800 */
[----:B------:R-:W-:Y:S02]  /*0a90*/  LEA R6, P0, R0, R3, 0x1 ;  /* 0x0000000300067211 */ /* 0x000fe400078008ff */
[----:B------:R-:W-:Y:S01]  /*0aa0*/  LEA.HI.X.SX32 R11, R11, R2, 0x1, P1 ;  /* 0x000000020b0b7211 */ /* 0x000fe200008f0eff */
[----:B------:R1:W2:Y:S01]  /*0ab0*/  LDG.E.U16 R21, desc[UR10][R8.64] ;  /* 0x0000000a08157981 */ /* 0x0002a2000c1e1500 */
[----:B0-----:R-:W-:-:S03]  /*0ac0*/  IMAD R13, R4, 0x4, R0 ;  /* 0x00000004040d7824 */ /* 0x001fc600078e0200 */
[----:B---3--:R0:W-:Y:S01]  /*0ad0*/  STL [R1+0x58], R12 ;  /* 0x0000580c01007387 */ /* 0x0081e20000100800 */
[----:B------:R-:W-:Y:S02]  /*0ae0*/  LEA.HI.X.SX32 R7, R0, R2, 0x1, P0 ;  /* 0x0000000200077211 */ /* 0x000fe400000f0eff */
[----:B-1----:R-:W-:Y:S01]  /*0af0*/  LEA R8, P0, R13, R3, 0x1 ;  /* 0x000000030d087211 */ /* 0x002fe200078008ff */
[----:B------:R-:W3:Y:S01]  /*0b00*/  LDG.E.U16 R22, desc[UR10][R10.64] ;  /* 0x0000000a0a167981 */ /* 0x000ee2000c1e1500 */
[----:B0-----:R-:W-:-:S03]  /*0b10*/  LEA R12, R4, R13, 0x2 ;  /* 0x0000000d040c7211 */ /* 0x001fc600078e10ff */
[----:B----4-:R0:W-:Y:S01]  /*0b20*/  STL [R1+0x54], R18 ;  /* 0x0000541201007387 */ /* 0x0101e20000100800 */
[C---:B------:R-:W-:Y:S02]  /*0b30*/  LEA R0, R4.reuse, R12, 0x2 ;  /* 0x0000000c04007211 */ /* 0x040fe400078e10ff */
[----:B------:R-:W-:Y:S02]  /*0b40*/  LEA.HI.X.SX32 R9, R13, R2, 0x1, P0 ;  /* 0x000000020d097211 */ /* 0x000fe400000f0eff */
[----:B------:R-:W-:Y:S01]  /*0b50*/  LEA R5, R4, R0, 0x2 ;  /* 0x0000000004057211 */ /* 0x000fe200078e10ff */
[----:B0-----:R0:W4:Y:S04]  /*0b60*/  LDG.E.U16 R18, desc[UR10][R6.64] ;  /* 0x0000000a06127981 */ /* 0x001128000c1e1500 */
[----:B-----5:R1:W-:Y:S01]  /*0b70*/  STL [R1+0x50], R14 ;  /* 0x0000500e01007387 */ /* 0x0203e20000100800 */
[----:B0-----:R-:W-:-:S04]  /*0b80*/  LEA R6, P0, R0, R3, 0x1 ;  /* 0x0000000300067211 */ /* 0x001fc800078008ff */
[----:B------:R-:W-:Y:S01]  /*0b90*/  LEA.HI.X.SX32 R7, R0, R2, 0x1, P0 ;  /* 0x0000000200077211 */ /* 0x000fe200000f0eff */
[----:B-1----:R-:W-:Y:S01]  /*0ba0*/  IMAD R14, R4, 0x4, R5 ;  /* 0x00000004040e7824 */ /* 0x002fe200078e0205 */
[----:B------:R0:W-:Y:S01]  /*0bb0*/  STL [R1+0x4c], R19 ;  /* 0x00004c1301007387 */ /* 0x0001e20000100800 */
[----:B------:R-:W-:-:S03]  /*0bc0*/  LEA R10, P1, R12, R3, 0x1 ;  /* 0x000000030c0a7211 */ /* 0x000fc600078208ff */
[----:B------:R1:W-:Y:S04]  /*0bd0*/  STL [R1+0x48], R20 ;  /* 0x0000481401007387 */ /* 0x0003e80000100800 */
[----:B0-----:R0:W5:Y:S01]  /*0be0*/  LDG.E.U16 R19, desc[UR10][R8.64] ;  /* 0x0000000a08137981 */ /* 0x001162000c1e1500 */
[----:B------:R-:W-:-:S03]  /*0bf0*/  LEA.HI.X.SX32 R11, R12, R2, 0x1, P1 ;  /* 0x000000020c0b7211 */ /* 0x000fc600008f0eff */
[----:B------:R0:W-:Y:S04]  /*0c00*/  STL [R1+0x44], R17 ;  /* 0x0000441101007387 */ /* 0x0001e80000100800 */
[----:B-1----:R-:W5:Y:S01]  /*0c10*/  LDG.E.U16 R20, desc[UR10][R10.64] ;  /* 0x0000000a0a147981 */ /* 0x002f62000c1e1500 */
[----:B0-----:R-:W-:-:S04]  /*0c20*/  LEA R8, P0, R5, R3, 0x1 ;  /* 0x0000000305087211 */ /* 0x001fc800078008ff */
[----:B------:R-:W-:Y:S01]  /*0c30*/  LEA.HI.X.SX32 R9, R5, R2, 0x1, P0 ;  /* 0x0000000205097211 */ /* 0x000fe200000f0eff */
[----:B------:R0:W5:Y:S04]  /*0c40*/  LDG.E.U16 R17, desc[UR10][R6.64] ;  /* 0x0000000a06117981 */ /* 0x000168000c1e1500 */
[----:B------:R1:W5:Y:S01]  /*0c50*/  LDG.E.U16 R25, desc[UR10][R8.64] ;  /* 0x0000000a08197981 */ /* 0x000362000c1e1500 */
[----:B0-----:R-:W-:-:S04]  /*0c60*/  LEA R6, P0, R14, R3, 0x1 ;  /* 0x000000030e067211 */ /* 0x001fc800078008ff */
[----:B------:R-:W-:Y:S01]  /*0c70*/  LEA.HI.X.SX32 R7, R14, R2, 0x1, P0 ;  /* 0x000000020e077211 */ /* 0x000fe200000f0eff */
[----:B------:R-:W-:Y:S04]  /*0c80*/  STL [R1+0x40], R15 ;  /* 0x0000400f01007387 */ /* 0x000fe80000100800 */
[----:B------:R0:W-:Y:S04]  /*0c90*/  STL [R1+0x3c], R16 ;  /* 0x00003c1001007387 */ /* 0x0001e80000100800 */
[----:B0-----:R0:W5:Y:S01]  /*0ca0*/  LDG.E.U16 R16, desc[UR10][R6.64] ;  /* 0x0000000a06107981 */ /* 0x001162000c1e1500 */
[----:B------:R-:W-:-:S04]  /*0cb0*/  LEA R12, R4, R14, 0x2 ;  /* 0x0000000e040c7211 */ /* 0x000fc800078e10ff */
[----:B------:R-:W-:-:S04]  /*0cc0*/  LEA R13, R4, R12, 0x2 ;  /* 0x0000000c040d7211 */ /* 0x000fc800078e10ff */
[----:B------:R-:W-:Y:S02]  /*0cd0*/  LEA R0, R4, R13, 0x2 ;  /* 0x0000000d04007211 */ /* 0x000fe400078e10ff */
[----:B-1----:R-:W-:-:S03]  /*0ce0*/  LEA R8, P0, R13, R3, 0x1 ;  /* 0x000000030d087211 */ /* 0x002fc600078008ff */
[----:B------:R-:W-:Y:S01]  /*0cf0*/  IMAD R5, R4, 0x4, R0 ;  /* 0x0000000404057824 */ /* 0x000fe200078e0200 */
[-C--:B------:R-:W-:Y:S02]  /*0d00*/  LEA.HI.X.SX32 R9, R13, R2.reuse, 0x1, P0 ;  /* 0x000000020d097211 */ /* 0x080fe400000f0eff */
[----:B0-----:R-:W-:Y:S02]  /*0d10*/  LEA R6, P0, R0, R3, 0x1 ;  /* 0x0000000300067211 */ /* 0x001fe400078008ff */
[----:B------:R-:W-:Y:S01]  /*0d20*/  LEA R15, R4, R5, 0x2 ;  /* 0x00000005040f7211 */ /* 0x000fe200078e10ff */
[----:B------:R0:W5:Y:S01]  /*0d30*/  LDG.E.U16 R23, desc[UR10][R8.64] ;  /* 0x0000000a08177981 */ /* 0x000162000c1e1500 */
[----:B------:R-:W-:Y:S02]  /*0d40*/  LEA.HI.X.SX32 R7, R0, R2, 0x1, P0 ;  /* 0x0000000200077211 */ /* 0x000fe400000f0eff */
[----:B------:R-:W-:Y:S02]  /*0d50*/  LEA R10, P1, R12, R3, 0x1 ;  /* 0x000000030c0a7211 */ /* 0x000fe400078208ff */
[----:B------:R-:W-:Y:S01]  /*0d60*/  LEA R14, R4, R15, 0x2 ;  /* 0x0000000f040e7211 */ /* 0x000fe200078e10ff */
[----:B---3--:R1:W-:Y:S01]  /*0d70*/  STL [R1+0x38], R22 ;  /* 0x0000381601007387 */ /* 0x0083e20000100800 */
[----:B0-----:R-:W-:-:S02]  /*0d80*/  LEA R8, P0, R5, R3, 0x1 ;  /* 0x0000000305087211 */ /* 0x001fc400078008ff */
[-C--:B------:R-:W-:Y:S02]  /*0d90*/  LEA.HI.X.SX32 R11, R12, R2.reuse, 0x1, P1 ;  /* 0x000000020c0b7211 */ /* 0x080fe400008f0eff */
[----:B------:R-:W-:Y:S01]  /*0da0*/  LEA.HI.X.SX32 R9, R5, R2, 0x1, P0 ;  /* 0x0000000205097211 */ /* 0x000fe200000f0eff */
[----:B-1----:R0:W3:Y:S01]  /*0db0*/  LDG.E.U16 R22, desc[UR10][R6.64] ;  /* 0x0000000a06167981 */ /* 0x0020e2000c1e1500 */
[----:B------:R-:W-:-:S03]  /*0dc0*/  LEA R12, R4, R14, 0x2 ;  /* 0x0000000e040c7211 */ /* 0x000fc600078e10ff */
[----:B--2---:R1:W-:Y:S04]  /*0dd0*/  STL [R1+0x34], R21 ;  /* 0x0000341501007387 */ /* 0x0043e80000100800 */
[----:B------:R-:W2:Y:S01]  /*0de0*/  LDG.E.U16 R24, desc[UR10][R10.64] ;  /* 0x0000000a0a187981 */ /* 0x000ea2000c1e1500 */
[-C--:B0-----:R-:W-:Y:S01]  /*0df0*/  LEA R6, P0, R14, R3.reuse, 0x1 ;  /* 0x000000030e067211 */ /* 0x081fe200078008ff */
[----:B------:R-:W-:Y:S02]  /*0e00*/  IMAD R13, R4, 0x4, R12 ;  /* 0x00000004040d7824 */ /* 0x000fe400078e020c */
[----:B-1----:R0:W3:Y:S01]  /*0e10*/  LDG.E.U16 R21, desc[UR10][R8.64] ;  /* 0x0000000a08157981 */ /* 0x0020e2000c1e1500 */
[----:B------:R-:W-:Y:S02]  /*0e20*/  LEA.HI.X.SX32 R7, R14, R2, 0x1, P0 ;  /* 0x000000020e077211 */ /* 0x000fe400000f0eff */
[----:B0-----:R-:W-:-:S04]  /*0e30*/  LEA R8, P0, R12, R3, 0x1 ;  /* 0x000000030c087211 */ /* 0x001fc800078008ff */
[-C--:B------:R-:W-:Y:S02]  /*0e40*/  LEA.HI.X.SX32 R9, R12, R2.reuse, 0x1, P0 ;  /* 0x000000020c097211 */ /* 0x080fe400000f0eff */
[C---:B------:R-:W-:Y:S01]  /*0e50*/  LEA R12, P0, R13.reuse, R3, 0x1 ;  /* 0x000000030d0c7211 */ /* 0x040fe200078008ff */
[----:B----4-:R-:W-:Y:S01]  /*0e60*/  STL [R1+0x30], R18 ;  /* 0x0000301201007387 */ /* 0x010fe20000100800 */
[----:B------:R-:W-:Y:S02]  /*0e70*/  LEA R0, R4, R13, 0x2 ;  /* 0x0000000d04007211 */ /* 0x000fe400078e10ff */
[----:B------:R-:W-:Y:S01]  /*0e80*/  LEA.HI.X.SX32 R13, R13, R2, 0x1, P0 ;  /* 0x000000020d0d7211 */ /* 0x000fe200000f0eff */
[----:B-----5:R-:W-:Y:S04]  /*0e90*/  STL [R1+0x2c], R19 ;  /* 0x00002c1301007387 */ /* 0x020fe80000100800 */
[----:B------:R-:W-:Y:S04]  /*0ea0*/  STL [R1+0x28], R20 ;  /* 0x0000281401007387 */ /* 0x000fe80000100800 */
[----:B------:R-:W4:Y:S04]  /*0eb0*/  LDG.E.U16 R29, desc[UR10][R12.64] ;  /* 0x0000000a0c1d7981 */ /* 0x000f28000c1e1500 */
[----:B------:R0:W-:Y:S04]  /*0ec0*/  STL [R1+0x24], R17 ;  /* 0x0000241101007387 */ /* 0x0001e80000100800 */
[----:B------:R-:W-:Y:S01]  /*0ed0*/  STL [R1+0x20], R25 ;  /* 0x0000201901007387 */ /* 0x000fe20000100800 */
[----:B------:R-:W-:-:S03]  /*0ee0*/  LEA R10, P1, R15, R3, 0x1 ;  /* 0x000000030f0a7211 */ /* 0x000fc600078208ff */
[----:B0-----:R-:W5:Y:S04]  /*0ef0*/  LDG.E.U16 R17, desc[UR10][R6.64] ;  /* 0x0000000a06117981 */ /* 0x001f68000c1e1500 */
[----:B------:R0:W-:Y:S04]  /*0f00*/  STL [R1+0x1c], R16 ;  /* 0x00001c1001007387 */ /* 0x0001e80000100800 */
[----:B0-----:R-:W3:Y:S04]  /*0f10*/  LDG.E.U16 R16, desc[UR10][R8.64] ;  /* 0x0000000a08107981 */ /* 0x001ee8000c1e1500 */
[----:B--2---:R-:W-:Y:S04]  /*0f20*/  STL [R1+0x18], R24 ;  /* 0x0000181801007387 */ /* 0x004fe80000100800 */
[----:B----4-:R0:W-:Y:S04]  /*0f30*/  STL [R1+0x1580], R29 ;  /* 0x0015801d01007387 */ /* 0x0101e80000100800 */
[----:B---3--:R-:W-:Y:S04]  /*0f40*/  STL [R1], R16 ;  /* 0x0000001001007387 */ /* 0x008fe80000100800 */
[----:B0-----:R-:W2:Y:S04]  /*0f50*/  LDL.LU R29, [R1] ;  /* 0x00000000011d7983 */ /* 0x001ea80000300800 */
[----:B------:R-:W-:Y:S04]  /*0f60*/  STL [R1+0x14], R23 ;  /* 0x0000141701007387 */ /* 0x000fe80000100800 */
[----:B--2---:R0:W-:Y:S04]  /*0f70*/  STL [R1+0x15a4], R29 ;  /* 0x0015a41d01007387 */ /* 0x0041e80000100800 */
[----:B0-----:R-:W2:Y:S04]  /*0f80*/  LDL.LU R29, [R1+0x78] ;  /* 0x00007800011d7983 */ /* 0x001ea80000300800 */
[----:B--2---:R0:W-:Y:S04]  /*0f90*/  STL [R1+0x15a8], R29 ;  /* 0x0015a81d01007387 */ /* 0x0041e80000100800 */
[----:B0-----:R-:W2:Y:S04]  /*0fa0*/  LDL.LU R29, [R1+0x7c] ;  /* 0x00007c00011d7983 */ /* 0x001ea80000300800 */
[----:B--2---:R0:W-:Y:S04]  /*0fb0*/  STL [R1+0x15ac], R29 ;  /* 0x0015ac1d01007387 */ /* 0x0041e80000100800 */
[----:B------:R-:W-:Y:S04]  /*0fc0*/  STL [R1+0x10], R22 ;  /* 0x0000101601007387 */ /* 0x000fe80000100800 */
[----:B0-----:R-:W2:Y:S01]  /*0fd0*/  LDL.LU R29, [R1+0x80] ;  /* 0x00008000011d7983 */ /* 0x001ea20000300800 */
[----:B------:R-:W-:-:S05]  /*0fe0*/  LEA.HI.X.SX32 R11, R15, R2, 0x1, P1 ;  /* 0x000000020f0b7211 */ /* 0x000fca00008f0eff */
[----:B------:R0:W3:Y:S04]  /*0ff0*/  LDG.E.U16 R20, desc[UR10][R10.64] ;  /* 0x0000000a0a147981 */ /* 0x0000e8000c1e1500 */
[----:B--2---:R1:W-:Y:S04]  /*1000*/  STL [R1+0x15b0], R29 ;  /* 0x0015b01d01007387 */ /* 0x0043e80000100800 */
[----:B-1----:R-:W2:Y:S01]  /*1010*/  LDL.LU R29, [R1+0x84] ;  /* 0x00008400011d7983 */ /* 0x002ea20000300800 */
[----:B------:R-:W-:-:S04]  /*1020*/  LEA R18, R4, R0, 0x2 ;  /* 0x0000000004127211 */ /* 0x000fc800078e10ff */
[----:B------:R-:W-:-:S05]  /*1030*/  LEA R5, R4, R18, 0x2 ;  /* 0x0000001204057211 */ /* 0x000fca00078e10ff */
[----:B------:R-:W-:-:S05]  /*1040*/  IMAD R19, R4, 0x4, R5 ;  /* 0x0000000404137824 */ /* 0x000fca00078e0205 */
[----:B------:R-:W-:-:S04]  /*1050*/  LEA R15, R4, R19, 0x2 ;  /* 0x00000013040f7211 */ /* 0x000fc800078e10ff */
[----:B0-----:R-:W-:-:S04]  /*1060*/  LEA R10, R4, R15, 0x2 ;  /* 0x0000000f040a7211 */ /* 0x001fc800078e10ff */
[----:B------:R-:W-:Y:S02]  /*1070*/  LEA R14, R4, R10, 0x2 ;  /* 0x0000000a040e7211 */ /* 0x000fe400078e10ff */
[-C--:B------:R-:W-:Y:S01]  /*1080*/  LEA R6, P1, R0, R3.reuse, 0x1 ;  /* 0x0000000300067211 */ /* 0x080fe200078208ff */
[----:B--2---:R0:W-:Y:S04]  /*1090*/  STL [R1+0x15b4], R29 ;  /* 0x0015b41d01007387 */ /* 0x0041e80000100800 */
[----:B0-----:R-:W2:Y:S01]  /*10a0*/  LDL.LU R29, [R1+0x88] ;  /* 0x00008800011d7983 */ /* 0x001ea20000300800 */
[----:B------:R-:W-:Y:S01]  /*10b0*/  IMAD R11, R4, 0x4, R14 ;  /* 0x00000004040b7824 */ /* 0x000fe200078e020e */
[----:B------:R-:W-:Y:S02]  /*10c0*/  LEA.HI.X.SX32 R7, R0, R2, 0x1, P1 ;  /* 0x0000000200077211 */ /* 0x000fe400008f0eff */
[----:B------:R-:W-:-:S02]  /*10d0*/  LEA R8, P0, R5, R3, 0x1 ;  /* 0x0000000305087211 */ /* 0x000fc400078008ff */
[C---:B------:R-:W-:Y:S01]  /*10e0*/  LEA R0, R4.reuse, R11, 0x2 ;  /* 0x0000000b04007211 */ /* 0x040fe200078e10ff */
[----:B------:R0:W4:Y:S01]  /*10f0*/  LDG.E.U16 R28, desc[UR10][R6.64] ;  /* 0x0000000a061c7981 */ /* 0x000122000c1e1500 */
[----:B------:R-:W-:Y:S02]  /*1100*/  LEA.HI.X.SX32 R9, R5, R2, 0x1, P0 ;  /* 0x0000000205097211 */ /* 0x000fe400000f0eff */
[C---:B------:R-:W-:Y:S02]  /*1110*/  LEA R5, R4.reuse, R0, 0x2 ;  /* 0x0000000004057211 */ /* 0x040fe400078e10ff */
[----:B------:R-:W-:Y:S01]  /*1120*/  LEA R12, P0, R15, R3, 0x1 ;  /* 0x000000030f0c7211 */ /* 0x000fe200078008ff */
[----:B------:R1:W3:Y:S01]  /*1130*/  LDG.E.U16 R27, desc[UR10][R8.64] ;  /* 0x0000000a081b7981 */ /* 0x0002e2000c1e1500 */
[----:B0-----:R-:W-:Y:S02]  /*1140*/  LEA R7, R4, R5, 0x2 ;  /* 0x0000000504077211 */ /* 0x001fe400078e10ff */
[----:B------:R-:W-:-:S03]  /*1150*/  LEA R22, P1, R14, R3, 0x1 ;  /* 0x000000030e167211 */ /* 0x000fc600078208ff */
[----:B------:R-:W-:Y:S01]  /*1160*/  IMAD R6, R4, 0x4, R7 ;  /* 0x0000000404067824 */ /* 0x000fe200078e0207 */
[-C--:B------:R-:W-:Y:S02]  /*1170*/  LEA.HI.X.SX32 R13, R15, R2.reuse, 0x1, P0 ;  /* 0x000000020f0d7211 */ /* 0x080fe400000f0eff */
[----:B------:R-:W-:Y:S02]  /*1180*/  LEA.HI.X.SX32 R23, R14, R2, 0x1, P1 ;  /* 0x000000020e177211 */ /* 0x000fe400008f0eff */
[----:B-1----:R-:W-:Y:S01]  /*1190*/  LEA R8, P0, R0, R3, 0x1 ;  /* 0x0000000300087211 */ /* 0x002fe200078008ff */
[----:B------:R-:W-:Y:S01]  /*11a0*/  STL [R1+0xc], R21 ;  /* 0x00000c1501007387 */ /* 0x000fe20000100800 */
[----:B------:R-:W-:Y:S02]  /*11b0*/  LEA R14, R4, R6, 0x2 ;  /* 0x00000006040e7211 */ /* 0x000fe400078e10ff */
[----:B------:R-:W-:Y:S01]  /*11c0*/  LEA.HI.X.SX32 R9, R0, R2, 0x1, P0 ;  /* 0x0000000200097211 */ /* 0x000fe200000f0eff */
[----:B------:R0:W4:Y:S01]  /*11d0*/  LDG.E.U16 R26, desc[UR10][R12.64] ;  /* 0x0000000a0c1a7981 */ /* 0x000122000c1e1500 */
[----:B------:R-:W-:-:S03]  /*11e0*/  LEA R0, R4, R14, 0x2 ;  /* 0x0000000e04007211 */ /* 0x000fc600078e10ff */
[----:B------:R1:W4:Y:S01]  /*11f0*/  LDG.E.U16 R8, desc[UR10][R8.64] ;  /* 0x0000000a08087981 */ /* 0x000322000c1e1500 */
[----:B------:R-:W-:-:S03]  /*1200*/  LEA R15, R4, R0, 0x2 ;  /* 0x00000000040f7211 */ /* 0x000fc600078e10ff */
[----:B------:R-:W4:Y:S01]  /*1210*/  LDG.E.U16 R22, desc[UR10][R22.64] ;  /* 0x0000000a16167981 */ /* 0x000f22000c1e1500 */
[----:B0-----:R-:W-:-:S04]  /*1220*/  LEA R12, P1, R14, R3, 0x1 ;  /* 0x000000030e0c7211 */ /* 0x001fc800078208ff */
[----:B------:R-:W-:Y:S01]  /*1230*/  LEA.HI.X.SX32 R13, R14, R2, 0x1, P1 ;  /* 0x000000020e0d7211 */ /* 0x000fe200008f0eff */
[----:B--2---:R0:W-:Y:S04]  /*1240*/  STL [R1+0x15b8], R29 ;  /* 0x0015b81d01007387 */ /* 0x0041e80000100800 */
[----:B0-----:R-:W2:Y:S04]  /*1250*/  LDL.LU R29, [R1+0x90] ;  /* 0x00009000011d7983 */ /* 0x001ea80000300800 */
[----:B---3--:R0:W-:Y:S02]  /*1260*/  STL [R1+0x8], R20 ;  /* 0x0000081401007387 */ /* 0x0081e40000100800 */
[----:B0-----:R-:W-:-:S04]  /*1270*/  LEA R20, P0, R7, R3, 0x1 ;  /* 0x0000000307147211 */ /* 0x001fc800078008ff */
[----:B------:R-:W-:Y:S01]  /*1280*/  LEA.HI.X.SX32 R21, R7, R2, 0x1, P0 ;  /* 0x0000000207157211 */ /* 0x000fe200000f0eff */
[C---:B------:R-:W-:Y:S01]  /*1290*/  IMAD R7, R4.reuse, 0x4, R15 ;  /* 0x0000000404077824 */ /* 0x040fe200078e020f */
[----:B------:R-:W-:Y:S01]  /*12a0*/  LEA R14, P0, R15, R3, 0x1 ;  /* 0x000000030f0e7211 */ /* 0x000fe200078008ff */
[----:B-----5:R0:W-:Y:S03]  /*12b0*/  STL [R1+0x4], R17 ;  /* 0x0000041101007387 */ /* 0x0201e60000100800 */
[----:B-1----:R-:W-:Y:S01]  /*12c0*/  LEA R9, R4, R7, 0x2 ;  /* 0x0000000704097211 */ /* 0x002fe200078e10ff */
[----:B------:R-:W3:Y:S03]  /*12d0*/  LDG.E.U16 R20, desc[UR10][R20.64] ;  /* 0x0000000a14147981 */ /* 0x000ee6000c1e1500 */
[----:B------:R-:W-:-:S02]  /*12e0*/  LEA R16, P1, R9, R3, 0x1 ;  /* 0x0000000309107211 */ /* 0x000fc400078208ff */
[-C--:B------:R-:W-:Y:S02]  /*12f0*/  LEA.HI.X.SX32 R15, R15, R2.reuse, 0x1, P0 ;  /* 0x000000020f0f7211 */ /* 0x080fe400000f0eff */
[----:B0-----:R-:W-:Y:S01]  /*1300*/  LEA.HI.X.SX32 R17, R9, R2, 0x1, P1 ;  /* 0x0000000209117211 */ /* 0x001fe200008f0eff */
[----:B------:R0:W5:Y:S04]  /*1310*/  LDG.E.U16 R21, desc[UR10][R12.64] ;  /* 0x0000000a0c157981 */ /* 0x000168000c1e1500 */
[----:B------:R1:W3:Y:S04]  /*1320*/  LDG.E.U16 R23, desc[UR10][R14.64] ;  /* 0x0000000a0e177981 */ /* 0x0002e8000c1e1500 */
[----:B------:R4:W3:Y:S01]  /*1330*/  LDG.E.U16 R24, desc[UR10][R16.64] ;  /* 0x0000000a10187981 */ /* 0x0008e2000c1e1500 */
[----:B0-----:R-:W-:-:S02]  /*1340*/  LEA R12, P0, R18, R3, 0x1 ;  /* 0x00000003120c7211 */ /* 0x001fc400078008ff */
[CC--:B-1----:R-:W-:Y:S02]  /*1350*/  LEA R14, P1, R19.reuse, R3.reuse, 0x1 ;  /* 0x00000003130e7211 */ /* 0x0c2fe400078208ff */
[-C--:B------:R-:W-:Y:S02]  /*1360*/  LEA.HI.X.SX32 R13, R18, R2.reuse, 0x1, P0 ;  /* 0x00000002120d7211 */ /* 0x080fe400000f0eff */
[CC--:B----4-:R-:W-:Y:S02]  /*1370*/  LEA R16, P0, R10.reuse, R3.reuse, 0x1 ;  /* 0x000000030a107211 */ /* 0x0d0fe400078008ff */
[-C--:B------:R-:W-:Y:S01]  /*1380*/  LEA.HI.X.SX32 R15, R19, R2.reuse, 0x1, P1 ;  /* 0x00000002130f7211 */ /* 0x080fe200008f0eff */
[----:B------:R0:W4:Y:S01]  /*1390*/  LDG.E.U16 R25, desc[UR10][R12.64] ;  /* 0x0000000a0c197981 */ /* 0x000122000c1e1500 */
[-C--:B------:R-:W-:Y:S02]  /*13a0*/  LEA R18, P1, R11, R3.reuse, 0x1 ;  /* 0x000000030b127211 */ /* 0x080fe400078208ff */
[----:B------:R-:W-:Y:S01]  /*13b0*/  LEA.HI.X.SX32 R17, R10, R2, 0x1, P0 ;  /* 0x000000020a117211 */ /* 0x000fe200000f0eff */
[----:B------:R-:W3:Y:S01]  /*13c0*/  LDG.E.U16 R14, desc[UR10][R14.64] ;  /* 0x0000000a0e0e7981 */ /* 0x000ee2000c1e1500 */
[----:B------:R-:W-:-:S02]  /*13d0*/  LEA R10, P0, R5, R3, 0x1 ;  /* 0x00000003050a7211 */ /* 0x000fc400078008ff */
[-C--:B------:R-:W-:Y:S01]  /*13e0*/  LEA.HI.X.SX32 R19, R11, R2.reuse, 0x1, P1 ;  /* 0x000000020b137211 */ /* 0x080fe200008f0eff */
[----:B------:R-:W3:Y:S01]  /*13f0*/  LDG.E.U16 R16, desc[UR10][R16.64] ;  /* 0x0000000a10107981 */ /* 0x000ee2000c1e1500 */
[-C--:B------:R-:W-:Y:S02]  /*1400*/  LEA.HI.X.SX32 R11, R5, R2.reuse, 0x1, P0 ;  /* 0x00000002050b7211 */ /* 0x080fe400000f0eff */
[----:B0-----:R-:W-:Y:S01]  /*1410*/  LEA R12, P0, R6, R3, 0x1 ;  /* 0x00000003060c7211 */ /* 0x001fe200078008ff */
[----:B------:R0:W3:Y:S01]  /*1420*/  LDG.E.U16 R18, desc[UR10][R18.64] ;  /* 0x0000000a12127981 */ /* 0x0000e2000c1e1500 */
[----:B------:R-:W-:Y:S02]  /*1430*/  LEA R9, R4, R9, 0x2 ;  /* 0x0000000904097211 */ /* 0x000fe400078e10ff */
[----:B------:R-:W-:Y:S01]  /*1440*/  LEA R4, P1, R0, R3, 0x1 ;  /* 0x0000000300047211 */ /* 0x000fe200078208ff */
[----:B------:R1:W5:Y:S01]  /*1450*/  LDG.E.U16 R15, desc[UR10][R10.64] ;  /* 0x0000000a0a0f7981 */ /* 0x000362000c1e1500 */
[----:B------:R-:W-:-:S02]  /*1460*/  LEA.HI.X.SX32 R13, R6, R2, 0x1, P0 ;  /* 0x00000002060d7211 */ /* 0x000fc400000f0eff */
[C---:B------:R-:W-:Y:S02]  /*1470*/  LEA R6, P0, R7.reuse, R3, 0x1 ;  /* 0x0000000307067211 */ /* 0x040fe400078008ff */
[-C--:B------:R-:W-:Y:S01]  /*1480*/  LEA.HI.X.SX32 R5, R0, R2.reuse, 0x1, P1 ;  /* 0x0000000200057211 */ /* 0x080fe200008f0eff */
[----:B------:R-:W5:Y:S01]  /*1490*/  LDG.E.U16 R12, desc[UR10][R12.64] ;  /* 0x0000000a0c0c7981 */ /* 0x000f62000c1e1500 */
[----:B------:R-:W-:-:S03]  /*14a0*/  LEA.HI.X.SX32 R7, R7, R2, 0x1, P0 ;  /* 0x0000000207077211 */ /* 0x000fc600000f0eff */
[----:B------:R-:W5:Y:S04]  /*14b0*/  LDG.E.U16 R4, desc[UR10][R4.64] ;  /* 0x0000000a04047981 */ /* 0x000f68000c1e1500 */
[----:B------:R-:W5:Y:S01]  /*14c0*/  LDG.E.U16 R6, desc[UR10][R6.64] ;  /* 0x0000000a06067981 */ /* 0x000f62000c1e1500 */
[----:B0-----:R-:W0:Y:S01]  /*14d0*/  S2R R19, SR_TID.X ;  /* 0x0000000000137919 */ /* 0x001e220000002100 */
[----:B------:R-:W0:Y:S01]  /*14e0*/  S2UR UR6, SR_CgaCtaId ;  /* 0x00000000000679c3 */ /* 0x000e220000008800 */
[----:B-1----:R-:W-:Y:S01]  /*14f0*/  LEA R10, P1, R9, R3, 0x1 ;  /* 0x00000003090a7211 */ /* 0x002fe200078208ff */
[----:B------:R-:W-:-:S03]  /*1500*/  UMOV UR4, 0x400 ;  /* 0x0000040000047882 */ /* 0x000fc60000000000 */
[----:B------:R-:W-:-:S05]  /*1510*/  LEA.HI.X.SX32 R11, R9, R2, 0x1, P1 ;  /* 0x00000002090b7211 */ /* 0x000fca00008f0eff */
[----:B------:R-:W5:Y:S01]  /*1520*/  LDG.E.U16 R10, desc[UR10][R10.64] ;  /* 0x0000000a0a0a7981 */ /* 0x000f62000c1e1500 */
[----:B0-----:R-:W-:Y:S01]  /*1530*/  ULEA UR6, UR6, UR4, 0x18 ;  /* 0x0000000406067291 */ /* 0x001fe2000f8ec0ff */
[----:B------:R-:W-:Y:S02]  /*1540*/  LOP3.LUT R2, R19, 0x3f, RZ, 0xc0, !PT ;  /* 0x0000003f13027812 */ /* 0x000fe400078ec0ff */
[----:B------:R-:W-:Y:S02]  /*1550*/  SHF.R.S32.HI R0, RZ, 0x6, R19 ;  /* 0x00000006ff007819 */ /* 0x000fe40000011413 */
[----:B------:R-:W-:Y:S02]  /*1560*/  SHF.L.U32 R2, R2, 0x1, RZ ;  /* 0x0000000102027819 */ /* 0x000fe400000006ff */
[----:B------:R-:W-:-:S04]  /*1570*/  SGXT R0, R0, 0x1 ;  /* 0x000000010000781a */ /* 0x000fc80000000200 */
[----:B------:R-:W-:-:S05]  /*1580*/  LOP3.LUT R0, R2, 0x90, R0, 0x78, !PT ;  /* 0x0000009002007812 */ /* 0x000fca00078e7800 */
[----:B--2---:R-:W-:Y:S04]  /*1590*/  STS.U16 [R0+UR6+0x10000], R29 ;  /* 0x0100001d00007988 */ /* 0x004fe80008000406 */
[----:B----4-:R0:W-:Y:S04]  /*15a0*/  STL [R1+0x1584], R25 ;  /* 0x0015841901007387 */ /* 0x0101e80000100800 */
[----:B0-----:R-:W2:Y:S04]  /*15b0*/  LDL.LU R25, [R1+0x8] ;  /* 0x0000080001197983 */ /* 0x001ea80000300800 */
[----:B---3--:R0:W-:Y:S04]  /*15c0*/  STL [R1+0x1588], R14 ;  /* 0x0015880e01007387 */ /* 0x0081e80000100800 */
[----:B0-----:R-:W3:Y:S04]  /*15d0*/  LDL.LU R14, [R1+0x10] ;  /* 0x00001000010e7983 */ /* 0x001ee80000300800 */
[----:B------:R-:W4:Y:S04]  /*15e0*/  LDL.LU R17, [R1+0x18] ;  /* 0x0000180001117983 */ /* 0x000f280000300800 */
[----:B------:R0:W-:Y:S04]  /*15f0*/  STL [R1+0x158c], R16 ;  /* 0x00158c1001007387 */ /* 0x0001e80000100800 */
[----:B0-----:R-:W2:Y:S04]  /*1600*/  LDL.LU R16, [R1+0x20] ;  /* 0x0000200001107983 */ /* 0x001ea80000300800 */
[----:B------:R0:W-:Y:S04]  /*1610*/  STL [R1+0x1590], R18 ;  /* 0x0015901201007387 */ /* 0x0001e80000100800 */
[----:B0-----:R-:W2:Y:S04]  /*1620*/  LDL.LU R18, [R1+0x28] ;  /* 0x0000280001127983 */ /* 0x001ea80000300800 */
[----:B-----5:R0:W-:Y:S04]  /*1630*/  STL [R1+0x1594], R15 ;  /* 0x0015940f01007387 */ /* 0x0201e80000100800 */
[----:B0-----:R-:W5:Y:S04]  /*1640*/  LDL.LU R15, [R1+0x30] ;  /* 0x00003000010f7983 */ /* 0x001f680000300800 */
[----:B------:R-:W2:Y:S04]  /*1650*/  LDL.LU R3, [R1+0x38] ;  /* 0x0000380001037983 */ /* 0x000ea80000300800 */
[----:B------:R-:W2:Y:S04]  /*1660*/  LDL.LU R13, [R1+0x40] ;  /* 0x00004000010d7983 */ /* 0x000ea80000300800 */
[----:B------:R0:W-:Y:S04]  /*1670*/  STL [R1+0x1598], R12 ;  /* 0x0015980c01007387 */ /* 0x0001e80000100800 */
[----:B0-----:R-:W2:Y:S04]  /*1680*/  LDL.LU R12, [R1+0x48] ;  /* 0x00004800010c7983 */ /* 0x001ea80000300800 */
[----:B------:R-:W2:Y:S04]  /*1690*/  LDL.LU R9, [R1+0x50] ;  /* 0x0000500001097983 */ /* 0x000ea80000300800 */
[----:B------:R-:W2:Y:S04]  /*16a0*/  LDL.LU R5, [R1+0x58] ;  /* 0x0000580001057983 */ /* 0x000ea80000300800 */
[----:B------:R0:W-:Y:S04]  /*16b0*/  STL [R1+0x159c], R4 ;  /* 0x00159c0401007387 */ /* 0x0001e80000100800 */
[----:B0-----:R-:W2:Y:S04]  /*16c0*/  LDL.LU R4, [R1+0x60] ;  /* 0x0000600001047983 */ /* 0x001ea80000300800 */
[----:B------:R-:W2:Y:S04]  /*16d0*/  LDL.LU R7, [R1+0x68] ;  /* 0x0000680001077983 */ /* 0x000ea80000300800 */
[----:B------:R0:W-:Y:S04]  /*16e0*/  STL [R1+0x15a0], R6 ;  /* 0x0015a00601007387 */ /* 0x0001e80000100800 */
[----:B0-----:R-:W2:Y:S04]  /*16f0*/  LDL.LU R6, [R1+0x6c] ;  /* 0x00006c0001067983 */ /* 0x001ea80000300800 */
[----:B------:R-:W2:Y:S04]  /*1700*/  LDL.LU R11, [R1+0x70] ;  /* 0x00007000010b7983 */ /* 0x000ea80000300800 */
[----:B------:R-:W2:Y:S04]  /*1710*/  LDL.LU R2, [R1+0x74] ;  /* 0x0000740001027983 */ /* 0x000ea80000300800 */
[----:B------:R-:W2:Y:S04]  /*1720*/  LDL.LU R29, [R1+0x15b8] ;  /* 0x0015b800011d7983 */ /* 0x000ea80000300800 */
[----:B--2---:R0:W-:Y:S04]  /*1730*/  STS.U16 [R0+UR6+0x10200], R29 ;  /* 0x0102001d00007988 */ /* 0x0041e80008000406 */
[----:B0-----:R-:W2:Y:S04]  /*1740*/  LDL.LU R29, [R1+0x15b4] ;  /* 0x0015b400011d7983 */ /* 0x001ea80000300800 */
[----:B--2---:R0:W-:Y:S04]  /*1750*/  STS.U16 [R0+UR6+0x10400], R29 ;  /* 0x0104001d00007988 */ /* 0x0041e80008000406 */
[----:B0-----:R-:W2:Y:S04]  /*1760*/  LDL.LU R29, [R1+0x15b0] ;  /* 0x0015b000011d7983 */ /* 0x001ea80000300800 */
[----:B--2---:R0:W-:Y:S04]  /*1770*/  STS.U16 [R0+UR6+0x10600], R29 ;  /* 0x0106001d00007988 */ /* 0x0041e80008000406 */
[----:B0-----:R-:W2:Y:S04]  /*1780*/  LDL.LU R29, [R1+0x15ac] ;  /* 0x0015ac00011d7983 */ /* 0x001ea80000300800 */
[----:B--2---:R0:W-:Y:S04]  /*1790*/  STS.U16 [R0+UR6+0x10800], R29 ;  /* 0x0108001d00007988 */ /* 0x0041e80008000406 */
[----:B0-----:R-:W2:Y:S04]  /*17a0*/  LDL.LU R29, [R1+0x15a8] ;  /* 0x0015a800011d7983 */ /* 0x001ea80000300800 */
[----:B------:R-:W-:Y:S04]  /*17b0*/  STS.U16 [R0+UR6+0x11000], R6 ;  /* 0x0110000600007988 */ /* 0x000fe80008000406 */
[----:B--2---:R0:W-:Y:S04]  /*17c0*/  STS.U16 [R0+UR6+0x10a00], R29 ;  /* 0x010a001d00007988 */ /* 0x0041e80008000406 */
[----:B0-----:R-:W2:Y:S04]  /*17d0*/  LDL.LU R29, [R1+0x15a4] ;  /* 0x0015a400011d7983 */ /* 0x001ea80000300800 */
[----:B------:R0:W-:Y:S04]  /*17e0*/  STS.U16 [R0+UR6+0x11400], R4 ;  /* 0x0114000400007988 */ /* 0x0001e80008000406 */
[----:B------:R-:W4:Y:S04]  /*17f0*/  LDL.LU R6, [R1+0xb0] ;  /* 0x0000b00001067983 */ /* 0x000f280000300800 */
[----:B------:R1:W-:Y:S04]  /*1800*/  STS.U16 [R0+UR6+0x11a00], R12 ;  /* 0x011a000c00007988 */ /* 0x0003e80008000406 */
[----:B0-----:R-:W4:Y:S04]  /*1810*/  LDL.LU R4, [R1+0xac] ;  /* 0x0000ac0001047983 */ /* 0x001f280000300800 */
[----:B-----5:R0:W-:Y:S04]  /*1820*/  STS.U16 [R0+UR6+0x12000], R15 ;  /* 0x0120000f00007988 */ /* 0x0201e80008000406 */
[----:B-1----:R-:W5:Y:S04]  /*1830*/  LDL.LU R12, [R1+0xa8] ;  /* 0x0000a800010c7983 */ /* 0x002f680000300800 */
[----:B------:R1:W-:Y:S04]  /*1840*/  STS.U16 [R0+UR6+0x12200], R18 ;  /* 0x0122001200007988 */ /* 0x0003e80008000406 */
[----:B0-----:R-:W4:Y:S04]  /*1850*/  LDL.LU R15, [R1+0xa4] ;  /* 0x0000a400010f7983 */ /* 0x001f280000300800 */
[----:B------:R0:W-:Y:S04]  /*1860*/  STS.U16 [R0+UR6+0x12400], R16 ;  /* 0x0124001000007988 */ /* 0x0001e80008000406 */
[----:B-1----:R-:W4:Y:S04]  /*1870*/  LDL.LU R18, [R1+0xa0] ;  /* 0x0000a00001127983 */ /* 0x002f280000300800 */
[----:B---3--:R1:W-:Y:S04]  /*1880*/  STS.U16 [R0+UR6+0x12800], R14 ;  /* 0x0128000e00007988 */ /* 0x0083e80008000406 */
[----:B0-----:R-:W3:Y:S04]  /*1890*/  LDL.LU R16, [R1+0x9c] ;  /* 0x00009c0001107983 */ /* 0x001ee80000300800 */
[----:B------:R0:W-:Y:S04]  /*18a0*/  STS.U16 [R0+UR6+0x12a00], R25 ;  /* 0x012a001900007988 */ /* 0x0001e80008000406 */
[----:B-1----:R-:W3:Y:S04]  /*18b0*/  LDL.LU R14, [R1+0x98] ;  /* 0x00009800010e7983 */ /* 0x002ee80000300800 */
[----:B0-----:R-:W3:Y:S04]  /*18c0*/  LDL.LU R25, [R1+0x94] ;  /* 0x0000940001197983 */ /* 0x001ee80000300800 */
[----:B--2---:R0:W-:Y:S04]  /*18d0*/  STS.U16 [R0+UR6+0x12c00], R29 ;  /* 0x012c001d00007988 */ /* 0x0041e80008000406 */
[----:B0-----:R-:W2:Y:S04]  /*18e0*/  LDL.LU R29, [R1+0x8c] ;  /* 0x00008c00011d7983 */ /* 0x001ea80000300800 */
[----:B------:R0:W-:Y:S04]  /*18f0*/  STS.U16 [R0+UR6+0x10e00], R11 ;  /* 0x010e000b00007988 */ /* 0x0001e80008000406 */
[----:B------:R1:W-:Y:S04]  /*1900*/  STS.U16 [R0+UR6+0x11200], R7 ;  /* 0x0112000700007988 */ /* 0x0003e80008000406 */
[----:B------:R5:W-:Y:S04]  /*1910*/  STS.U16 [R0+UR6+0x11600], R5 ;  /* 0x0116000500007988 */ /* 0x000be80008000406 */
[----:B0-----:R-:W2:Y:S04]  /*1920*/  LDL.LU R11, [R1+0x34] ;  /* 0x00003400010b7983 */ /* 0x001ea80000300800 */
[----:B-1----:R-:W2:Y:S04]  /*1930*/  LDL.LU R7, [R1+0x2c] ;  /* 0x00002c0001077983 */ /* 0x002ea80000300800 */
[----:B------:R0:W-:Y:S04]  /*1940*/  STS.U16 [R0+UR6+0x11800], R9 ;  /* 0x0118000900007988 */ /* 0x0001e80008000406 */
[----:B-----5:R-:W5:Y:S04]  /*1950*/  LDL.LU R5, [R1+0x24] ;  /* 0x0000240001057983 */ /* 0x020f680000300800 */
[----:B------:R1:W-:Y:S04]  /*1960*/  STS.U16 [R0+UR6+0x11c00], R13 ;  /* 0x011c000d00007988 */ /* 0x0003e80008000406 */
[----:B0-----:R-:W5:Y:S04]  /*1970*/  LDL.LU R9, [R1+0x1c] ;  /* 0x00001c0001097983 */ /* 0x001f680000300800 */
[----:B------:R0:W-:Y:S04]  /*1980*/  STS.U16 [R0+UR6+0x11e00], R3 ;  /* 0x011e000300007988 */ /* 0x0001e80008000406 */
[----:B-1----:R-:W5:Y:S04]  /*1990*/  LDL.LU R13, [R1+0x14] ;  /* 0x00001400010d7983 */ /* 0x002f680000300800 */
[----:B----4-:R1:W-:Y:S04]  /*19a0*/  STS.U16 [R0+UR6+0x12600], R17 ;  /* 0x0126001100007988 */ /* 0x0103e80008000406 */
[----:B0-----:R-:W4:Y:S04]  /*19b0*/  LDL.LU R3, [R1+0xc] ;  /* 0x00000c0001037983 */ /* 0x001f280000300800 */
[----:B------:R0:W-:Y:S04]  /*19c0*/  STS.U16 [R0+UR6+0x10c00], R2 ;  /* 0x010c000200007988 */ /* 0x0001e80008000406 */
[----:B-1----:R-:W4:Y:S04]  /*19d0*/  LDL.LU R17, [R1+0x4] ;  /* 0x0000040001117983 */ /* 0x002f280000300800 */
[----:B------:R1:W-:Y:S01]  /*19e0*/  STS.U16 [R0+UR6+0x12e00], R28 ;  /* 0x012e001c00007988 */ /* 0x0003e20008000406 */
[----:B0-----:R-:W-:-:S03]  /*19f0*/  LOP3.LUT R2, R0, 0x20, RZ, 0x3c, !PT ;  /* 0x0000002000027812 */ /* 0x001fc600078e3cff */
[----:B------:R0:W-:Y:S04]  /*1a00*/  STS.U16 [R0+UR6+0x13000], R27 ;  /* 0x0130001b00007988 */ /* 0x0001e80008000406 */
[----:B------:R3:W-:Y:S04]  /*1a10*/  STS.U16 [R0+UR6+0x13600], R8 ;  /* 0x0136000800007988 */ /* 0x0007e80008000406 */
[----:B-1----:R-:W4:Y:S04]  /*1a20*/  LDL.LU R28, [R1+0x3c] ;  /* 0x00003c00011c7983 */ /* 0x002f280000300800 */
[----:B0-----:R-:W4:Y:S04]  /*1a30*/  LDL.LU R27, [R1+0x44] ;  /* 0x00004400011b7983 */ /* 0x001f280000300800 */
[----:B---3--:R-:W3:Y:S04]  /*1a40*/  LDL.LU R8, [R1+0x4c] ;  /* 0x00004c0001087983 */ /* 0x008ee80000300800 */
[----:B------:R0:W-:Y:S04]  /*1a50*/  STS.U16 [R0+UR6+0x13a00], R21 ;  /* 0x013a001500007988 */ /* 0x0001e80008000406 */
[----:B------:R1:W-:Y:S04]  /*1a60*/  STS.U16 [R0+UR6+0x13c00], R23 ;  /* 0x013c001700007988 */ /* 0x0003e80008000406 */
[----:B------:R-:W-:Y:S04]  /*1a70*/  STS.U16 [R0+UR6+0x13200], R26 ;  /* 0x0132001a00007988 */ /* 0x000fe80008000406 */
[----:B0-----:R-:W3:Y:S04]  /*1a80*/  LDL.LU R21, [R1+0x54] ;  /* 0x0000540001157983 */ /* 0x001ee80000300800 */
[----:B------:R-:W-:Y:S04]  /*1a90*/  STS.U16 [R0+UR6+0x13400], R22 ;  /* 0x0134001600007988 */ /* 0x000fe80008000406 */
[----:B------:R-:W-:Y:S04]  /*1aa0*/  STS.U16 [R0+UR6+0x13800], R20 ;  /* 0x0138001400007988 */ /* 0x000fe80008000406 */
[----:B-1----:R-:W3:Y:S04]  /*1ab0*/  LDL.LU R23, [R1+0x5c] ;  /* 0x00005c0001177983 */ /* 0x002ee80000300800 */
[----:B------:R0:W-:Y:S04]  /*1ac0*/  STS.U16 [R0+UR6+0x13e00], R24 ;  /* 0x013e001800007988 */ /* 0x0001e80008000406 */
[----:B------:R1:W-:Y:S04]  /*1ad0*/  STS.U16 [R2+UR6+0x10100], R6 ;  /* 0x0101000602007988 */ /* 0x0003e80008000406 */
[----:B------:R1:W-:Y:S04]  /*1ae0*/  STS.U16 [R2+UR6+0x10300], R4 ;  /* 0x0103000402007988 */ /* 0x0003e80008000406 */
[----:B0-----:R-:W3:Y:S04]  /*1af0*/  LDL.LU R0, [R1+0x64] ;  /* 0x0000640001007983 */ /* 0x001ee80000300800 */
[----:B-1----:R-:W3:Y:S04]  /*1b00*/  LDL.LU R6, [R1+0x15a0] ;  /* 0x0015a00001067983 */ /* 0x002ee80000300800 */
[----:B------:R-:W3:Y:S04]  /*1b10*/  LDL.LU R4, [R1+0x159c] ;  /* 0x00159c0001047983 */ /* 0x000ee80000300800 */
        /* <DEDUP_REMOVED lines=12> */
[----:B--2---:R0:W-:Y:S04]  /*1be0*/  STS.U16 [R2+UR6+0x11100], R29 ;  /* 0x0111001d02007988 */ /* 0x0041e80008000406 */
[----:B0-----:R-:W2:Y:S04]  /*1bf0*/  LDL.LU R29, [R1+0x1580] ;  /* 0x00158000011d7983 */ /* 0x001ea80000300800 */
[----:B------:R-:W-:Y:S04]  /*1c00*/  STS.U16 [R2+UR6+0x13f00], R10 ;  /* 0x013f000a02007988 */ /* 0x000fe80008000406 */
[----:B------:R-:W-:Y:S04]  /*1c10*/  STS.U16 [R2+UR6+0x11f00], R11 ;  /* 0x011f000b02007988 */ /* 0x000fe80008000406 */
[----:B------:R-:W-:Y:S04]  /*1c20*/  STS.U16 [R2+UR6+0x12100], R7 ;  /* 0x0121000702007988 */ /* 0x000fe80008000406 */
[----:B-----5:R0:W-:Y:S04]  /*1c30*/  STS.U16 [R2+UR6+0x12300], R5 ;  /* 0x0123000502007988 */ /* 0x0201e80008000406 */
[----:B------:R-:W-:Y:S01]  /*1c40*/  STS.U16 [R2+UR6+0x12500], R9 ;  /* 0x0125000902007988 */ /* 0x000fe20008000406 */
[----:B0-----:R-:W-:-:S03]  /*1c50*/  IMAD.MOV.U32 R5, RZ, RZ, 0x3f800000 ;  /* 0x3f800000ff057424 */ /* 0x001fc600078e00ff */
[----:B------:R-:W-:Y:S04]  /*1c60*/  STS.U16 [R2+UR6+0x12700], R13 ;  /* 0x0127000d02007988 */ /* 0x000fe80008000406 */
[----:B----4-:R0:W-:Y:S04]  /*1c70*/  STS.U16 [R2+UR6+0x12900], R3 ;  /* 0x0129000302007988 */ /* 0x0101e80008000406 */
[----:B------:R-:W-:Y:S01]  /*1c80*/  STS.U16 [R2+UR6+0x12b00], R17 ;  /* 0x012b001102007988 */ /* 0x000fe20008000406 */
[----:B0-----:R-:W-:-:S03]  /*1c90*/  MOV R3, 0xff800000 ;  /* 0xff80000000037802 */ /* 0x001fc60000000f00 */
[----:B------:R-:W-:Y:S04]  /*1ca0*/  STS.U16 [R2+UR6+0x11d00], R28 ;  /* 0x011d001c02007988 */ /* 0x000fe80008000406 */
[----:B------:R-:W-:Y:S04]  /*1cb0*/  STS.U16 [R2+UR6+0x11b00], R27 ;  /* 0x011b001b02007988 */ /* 0x000fe80008000406 */
[----:B---3--:R-:W-:Y:S04]  /*1cc0*/  STS.U16 [R2+UR6+0x11900], R8 ;  /* 0x0119000802007988 */ /* 0x008fe80008000406 */
[----:B------:R-:W-:Y:S04]  /*1cd0*/  STS.U16 [R2+UR6+0x11700], R21 ;  /* 0x0117001502007988 */ /* 0x000fe80008000406 */
[----:B------:R-:W-:Y:S04]  /*1ce0*/  STS.U16 [R2+UR6+0x11500], R23 ;  /* 0x0115001702007988 */ /* 0x000fe80008000406 */
[----:B------:R0:W-:Y:S04]  /*1cf0*/  STS.U16 [R2+UR6+0x11300], R0 ;  /* 0x0113000002007988 */ /* 0x0001e80008000406 */
[----:B------:R-:W-:Y:S04]  /*1d00*/  STS.U16 [R2+UR6+0x13d00], R6 ;  /* 0x013d000602007988 */ /* 0x000fe80008000406 */
[----:B------:R1:W-:Y:S01]  /*1d10*/  STS.U16 [R2+UR6+0x13b00], R4 ;  /* 0x013b000402007988 */ /* 0x0003e20008000406 */
[----:B0-----:R-:W-:-:S05]  /*1d20*/  IMAD.MOV.U32 R0, RZ, RZ, -0x800000 ;  /* 0xff800000ff007424 */ /* 0x001fca00078e00ff */
[----:B------:R-:W-:Y:S01]  /*1d30*/  STL [R1+0x2b8], R0 ;  /* 0x0002b80001007387 */ /* 0x000fe20000100800 */
[----:B-1----:R-:W-:-:S03]  /*1d40*/  MOV R4, 0x3f800000 ;  /* 0x3f80000000047802 */ /* 0x002fc60000000f00 */
[----:B------:R0:W-:Y:S04]  /*1d50*/  STL [R1+0x2b4], R3 ;  /* 0x0002b40301007387 */ /* 0x0001e80000100800 */
[----:B------:R-:W-:Y:S04]  /*1d60*/  STS.U16 [R2+UR6+0x13900], R12 ;  /* 0x0139000c02007988 */ /* 0x000fe80008000406 */
[----:B------:R-:W-:Y:S04]  /*1d70*/  STS.U16 [R2+UR6+0x13700], R15 ;  /* 0x0137000f02007988 */ /* 0x000fe80008000406 */
[----:B------:R-:W-:Y:S01]  /*1d80*/  STS.U16 [R2+UR6+0x13500], R18 ;  /* 0x0135001202007988 */ /* 0x000fe20008000406 */
[----:B0-----:R-:W-:-:S03]  /*1d90*/  MOV R3, 0x3f800000 ;  /* 0x3f80000000037802 */ /* 0x001fc60000000f00 */
[----:B------:R-:W-:Y:S04]  /*1da0*/  STS.U16 [R2+UR6+0x13300], R16 ;  /* 0x0133001002007988 */ /* 0x000fe80008000406 */
[----:B------:R-:W-:Y:S04]  /*1db0*/  STS.U16 [R2+UR6+0x13100], R14 ;  /* 0x0131000e02007988 */ /* 0x000fe80008000406 */
[----:B------:R-:W-:Y:S01]  /*1dc0*/  STS.U16 [R2+UR6+0x12f00], R25 ;  /* 0x012f001902007988 */ /* 0x000fe20008000406 */
[----:B------:R-:W0:Y:S02]  /*1dd0*/  S2R R17, SR_CTAID.X ;  /* 0x0000000000117919 */ /* 0x000e240000002500 */
[----:B0-----:R-:W-:Y:S01]  /*1de0*/  SHF.L.U32 R17, R17, 0x5, RZ ;  /* 0x0000000511117819 */ /* 0x001fe200000006ff */
[----:B--2---:R0:W-:Y:S02]  /*1df0*/  STS.U16 [R2+UR6+0x12d00], R29 ;  /* 0x012d001d02007988 */ /* 0x0041e40008000406 */
[----:B0-----:R-:W-:-:S05]  /*1e00*/  MOV R2, 0xff800000 ;  /* 0xff80000000027802 */ /* 0x001fca0000000f00 */
[----:B------:R0:W-:Y:S04]  /*1e10*/  STL [R1+0x2b0], R2 ;  /* 0x0002b00201007387 */ /* 0x0001e80000100800 */
[----:B------:R1:W-:Y:S01]  /*1e20*/  STL [R1+0x2a4], R0 ;  /* 0x0002a40001007387 */ /* 0x0003e20000100800 */
[----:B0-----:R-:W-:-:S03]  /*1e30*/  MOV R2, 0x3f800000 ;  /* 0x3f80000000027802 */ /* 0x001fc60000000f00 */
[----:B------:R0:W-:Y:S04]  /*1e40*/  STL.64 [R1+0x578], R4 ;  /* 0x0005780401007387 */ /* 0x0001e80000100a00 */
[----:B------:R2:W-:Y:S04]  /*1e50*/  STL [R1+0x370], RZ ;  /* 0x000370ff01007387 */ /* 0x0005e80000100800 */
[----:B------:R2:W-:Y:S04]  /*1e60*/  STL.64 [R1+0x590], R2 ;  /* 0x0005900201007387 */ /* 0x0005e80000100a00 */
[----:B------:R2:W-:Y:S04]  /*1e70*/  STL [R1+0x374], RZ ;  /* 0x000374ff01007387 */ /* 0x0005e80000100800 */
        /* <DEDUP_REMOVED lines=57> */
[----:B------:R2:W-:Y:S01]  /*2210*/  STL [R1+0x46c], RZ ;  /* 0x00046cff01007387 */ /* 0x0005e20000100800 */
[----:B-1----:R-:W-:-:S03]  /*2220*/  VIADD R0, R17, 0x20 ;  /* 0x0000002011007836 */ /* 0x002fc60000000000 */
[----:B------:R2:W-:Y:S04]  /*2230*/  STL [R1+0x470], RZ ;  /* 0x000470ff01007387 */ /* 0x0005e80000100800 */
[----:B------:R2:W-:Y:S04]  /*2240*/  STL [R1+0x474], RZ ;  /* 0x000474ff01007387 */ /* 0x0005e80000100800 */
[----:B------:R2:W-:Y:S04]  /*2250*/  STL [R1+0x478], RZ ;  /* 0x000478ff01007387 */ /* 0x0005e80000100800 */
[----:B------:R2:W-:Y:S01]  /*2260*/  STL [R1+0x47c], RZ ;  /* 0x00047cff01007387 */ /* 0x0005e20000100800 */
[----:B------:R-:W-:-:S02]  /*2270*/  ISETP.GE.AND P0, PT, R0, 0x1, PT ;  /* 0x000000010000780c */ /* 0x000fc40003f06270 */
[----:B0-----:R-:W-:-:S11]  /*2280*/  LOP3.LUT R4, R19, 0x7f, RZ, 0xc0, !PT ;  /* 0x0000007f13047812 */ /* 0x001fd600078ec0ff */
[----:B--2---:R-:W-:Y:S05]  /*2290*/  @!P0 BRA `(.L_x_0) ;  /* 0x0000029400088947 */ /* 0x004fea0003800000 */
[----:B------:R-:W0:Y:S01]  /*22a0*/  LDC.64 R2, c[0x0][0x3c0] ;  /* 0x0000f000ff027b82 */ /* 0x000e220000000a00 */
[----:B------:R-:W1:Y:S01]  /*22b0*/  LDCU.64 UR4, c[0x0][0x3d0] ;  /* 0x00007a00ff0477ac */ /* 0x000e620008000a00 */
[----:B------:R-:W-:Y:S01]  /*22c0*/  SHF.R.U32.HI R0, RZ, 0x2, R19 ;  /* 0x00000002ff007819 */ /* 0x000fe20000011613 */
[----:B------:R2:W-:Y:S01]  /*22d0*/  STL [R1+0x1668], R22 ;  /* 0x0016681601007387 */ /* 0x0005e20000100800 */
[----:B------:R-:W3:Y:S02]  /*22e0*/  LDCU UR9, c[0x0][0x3a8] ;  /* 0x00007500ff0977ac */ /* 0x000ee40008000800 */
[----:B------:R-:W-:Y:S01]  /*22f0*/  SGXT.U32 R0, R0, 0x3 ;  /* 0x000000030000781a */ /* 0x000fe20000000000 */
[----:B------:R4:W-:Y:S01]  /*2300*/  STL [R1+0x1664], R20 ;  /* 0x0016641401007387 */ /* 0x0009e20000100800 */
[----:B------:R-:W2:Y:S02]  /*2310*/  LDC.64 R12, c[0x0][0x388] ;  /* 0x0000e200ff0c7b82 */ /* 0x000ea40000000a00 */
[----:B------:R-:W-:Y:S01]  /*2320*/  LOP3.LUT R5, R0, R17, RZ, 0xfc, !PT ;  /* 0x0000001100057212 */ /* 0x000fe200078efcff */
[----:B------:R-:W-:Y:S01]  /*2330*/  STL [R1+0x1660], R26 ;  /* 0x0016601a01007387 */ /* 0x000fe20000100800 */
[----:B------:R-:W-:-:S02]  /*2340*/  LOP3.LUT R6, R17, 0x8, R0, 0xfe, !PT ;  /* 0x0000000811067812 */ /* 0x000fc400078efe00 */
[C-C-:B------:R-:W-:Y:S02]  /*2350*/  LOP3.LUT R5, R17.reuse, 0x10, R0.reuse, 0xfe, !PT ;  /* 0x0000001011057812 */ /* 0x140fe400078efe00 */
[----:B------:R-:W3:Y:S01]  /*2360*/  LDC R15, c[0x0][0x3c8] ;  /* 0x0000f200ff0f7b82 */ /* 0x000ee20000000800 */
[----:B------:R-:W-:Y:S01]  /*2370*/  LOP3.LUT R0, R17, 0x18, R0, 0xfe, !PT ;  /* 0x0000001811007812 */ /* 0x000fe200078efe00 */
[----:B-1----:R-:W-:Y:S01]  /*2380*/  UIMAD UR4, UR7, UR4, URZ ;  /* 0x00000004070472a4 */ /* 0x002fe2000f8e02ff */
[----:B------:R-:W-:-:S03]  /*2390*/  IMAD R9, R4, UR5, RZ ;  /* 0x0000000504097c24 */ /* 0x000fc6000f8e02ff */
[----:B------:R-:W-:Y:S02]  /*23a0*/  USHF.L.U32 UR5, UR4, 0x1, URZ ;  /* 0x0000000104057899 */ /* 0x000fe400080006ff */
[----:B------:R-:W1:Y:S01]  /*23b0*/  LDC.64 R28, c[0x0][0x390] ;  /* 0x0000e400ff1c7b82 */ /* 0x000e620000000a00 */
[----:B0-----:R-:W-:Y:S01]  /*23c0*/  IMAD R2, R2, UR7, RZ ;  /* 0x0000000702027c24 */ /* 0x001fe2000f8e02ff */
[----:B------:R-:W-:-:S06]  /*23d0*/  SHF.L.U32 R5, R9, 0x1, RZ ;  /* 0x0000000109057819 */ /* 0x000fcc00000006ff */
[----:B------:R-:W0:Y:S01]  /*23e0*/  LDC R10, c[0x0][0x3d8] ;  /* 0x0000f600ff0a7b82 */ /* 0x000e220000000800 */
[----:B--2---:R-:W-:-:S04]  /*23f0*/  LEA R16, P0, R2, R12, 0x1 ;  /* 0x0000000c02107211 */ /* 0x004fc800078008ff */
[----:B------:R-:W-:-:S03]  /*2400*/  LEA.HI.X.SX32 R13, R2, R13, 0x1, P0 ;  /* 0x0000000d020d7211 */ /* 0x000fc600000f0eff */
[----:B------:R-:W2:Y:S01]  /*2410*/  LDC R19, c[0x0][0x3d8] ;  /* 0x0000f600ff137b82 */ /* 0x000ea20000000800 */
[----:B---3--:R-:W-:-:S05]  /*2420*/  IMAD R14, R4, R15, RZ ;  /* 0x0000000f040e7224 */ /* 0x008fca00078e02ff */
[----:B------:R-:W-:Y:S02]  /*2430*/  LEA R15, R15, R14, 0x7 ;  /* 0x0000000e0f0f7211 */ /* 0x000fe400078e38ff */
[----:B------:R-:W3:Y:S01]  /*2440*/  LDC R12, c[0x0][0x3d8] ;  /* 0x0000f600ff0c7b82 */ /* 0x000ee20000000800 */
[CC--:B------:R-:W-:Y:S02]  /*2450*/  LEA R22, P0, R14.reuse, R16.reuse, 0x1 ;  /* 0x000000100e167211 */ /* 0x0c0fe400078008ff */
[----:B----4-:R-:W-:Y:S01]  /*2460*/  LEA R20, P1, R15, R16, 0x1 ;  /* 0x000000100f147211 */ /* 0x010fe200078208ff */
[----:B------:R-:W-:Y:S01]  /*2470*/  IMAD.HI R16, R9, 0x2, RZ ;  /* 0x0000000209107827 */ /* 0x000fe200078e02ff */
[----:B-1----:R-:W-:Y:S01]  /*2480*/  IADD3 R28, P2, P3, R5, UR5, R28 ;  /* 0x00000005051c7c10 */ /* 0x002fe2000fb5e01c */
[----:B------:R-:W-:Y:S01]  /*2490*/  UIMAD.WIDE UR4, UR4, 0x2, URZ ;  /* 0x00000002040478a5 */ /* 0x000fe2000f8e02ff */
[-C--:B------:R-:W-:Y:S01]  /*24a0*/  LEA.HI.X.SX32 R23, R14, R13.reuse, 0x1, P0 ;  /* 0x0000000d0e177211 */ /* 0x080fe200000f0eff */
[----:B------:R-:W1:Y:S01]  /*24b0*/  LDC R0, c[0x0][0x3d8] ;  /* 0x0000f600ff007b82 */ /* 0x000e620000000800 */
[----:B------:R-:W-:-:S02]  /*24c0*/  LEA.HI.X.SX32 R21, R15, R13, 0x1, P1 ;  /* 0x0000000d0f157211 */ /* 0x000fc400008f0eff */
[----:B0-----:R-:W-:Y:S01]  /*24d0*/  LEA RZ, P0, R10, R28, 0x4 ;  /* 0x0000001c0aff7211 */ /* 0x001fe200078020ff */
[----:B------:R0:W-:Y:S01]  /*24e0*/  STL.64 [R1+0x2c8], R22 ;  /* 0x0002c81601007387 */ /* 0x0001e20000100a00 */
[----:B--2---:R-:W-:-:S03]  /*24f0*/  SHF.L.U32 R10, R19, 0x1, RZ ;  /* 0x00000001130a7819 */ /* 0x004fc600000006ff */
[----:B------:R-:W2:Y:S01]  /*2500*/  LDC R8, c[0x0][0x3d8] ;  /* 0x0000f600ff087b82 */ /* 0x000ea20000000800 */
[----:B------:R-:W-:Y:S01]  /*2510*/  IADD3.X R29, PT, PT, R16, UR5, R29, P2, P3 ;  /* 0x00000005101d7c10 */ /* 0x000fe200097e641d */
[----:B0-----:R0:W4:Y:S01]  /*2520*/  LDL.LU R22, [R1+0x1668] ;  /* 0x0016680001167983 */ /* 0x0011220000300800 */
[----:B---3--:R-:W-:-:S05]  /*2530*/  LEA RZ, P6, R12, R28, 0x2 ;  /* 0x0000001c0cff7211 */ /* 0x008fca00078c10ff */
[----:B------:R-:W3:Y:S01]  /*2540*/  LDC R6, c[0x0][0x3d8] ;  /* 0x0000f600ff067b82 */ /* 0x000ee20000000800 */
[----:B------:R0:W-:Y:S01]  /*2550*/  STL.64 [R1+0x2c0], R20 ;  /* 0x0002c01401007387 */ /* 0x0001e20000100a00 */
[----:B------:R-:W-:-:S06]  /*2560*/  LEA.HI.X.SX32 R27, R10, R29, 0x1, P6 ;  /* 0x0000001d0a1b7211 */ /* 0x000fcc00030f0eff */
[----:B------:R-:W3:Y:S01]  /*2570*/  LDC R11, c[0x0][0x3d8] ;  /* 0x0000f600ff0b7b82 */ /* 0x000ee20000000800 */
[----:B0-----:R-:W-:-:S07]  /*2580*/  IADD3 R20, P4, PT, R10, R28, RZ ;  /* 0x0000001c0a147210 */ /* 0x001fce0007f9e0ff */
[----:B------:R-:W0:Y:S01]  /*2590*/  LDC R7, c[0x0][0x3d8] ;  /* 0x0000f600ff077b82 */ /* 0x000e220000000800 */
[----:B-1----:R-:W-:-:S05]  /*25a0*/  LEA.HI.X.SX32 R21, R0, R29, 0x1, P4 ;  /* 0x0000001d00157211 */ /* 0x002fca00020f0eff */
[----:B------:R1:W-:Y:S02]  /*25b0*/  STL.64 [R1+0xd88], R20 ;  /* 0x000d881401007387 */ /* 0x0003e40000100a00 */
[----:B------:R-:W0:Y:S01]  /*25c0*/  LDC R4, c[0x0][0x3d8] ;  /* 0x0000f600ff047b82 */ /* 0x000e220000000800 */
[-C--:B--2---:R-:W-:Y:S02]  /*25d0*/  LEA RZ, P3, R8, R28.reuse, 0x5 ;  /* 0x0000001c08ff7211 */ /* 0x084fe400078628ff */
[----:B---3--:R-:W-:-:S05]  /*25e0*/  LEA RZ, P5, R6, R28, 0x7 ;  /* 0x0000001c06ff7211 */ /* 0x008fca00078a38ff */
[----:B------:R-:W2:Y:S01]  /*25f0*/  LDC R17, c[0x0][0x3d8] ;  /* 0x0000f600ff117b82 */ /* 0x000ea20000000800 */
[----:B-1----:R1:W3:Y:S04]  /*2600*/  LDL.LU R20, [R1+0x1664] ;  /* 0x0016640001147983 */ /* 0x0022e80000300800 */
[----:B------:R-:W-:Y:S03]  /*2610*/  STL [R1+0x684], R27 ;  /* 0x0006841b01007387 */ /* 0x000fe60000100800 */
[----:B------:R-:W1:Y:S01]  /*2620*/  LDC R9, c[0x0][0x3d8] ;  /* 0x0000f600ff097b82 */ /* 0x000e620000000800 */
[----:B------:R0:W3:Y:S07]  /*2630*/  LDL.LU R26, [R1+0x1660] ;  /* 0x00166000011a7983 */ /* 0x0000ee0000300800 */
[----:B------:R-:W1:Y:S08]  /*2640*/  LDC R8, c[0x0][0x3d8] ;  /* 0x0000f600ff087b82 */ /* 0x000e700000000800 */
[----:B------:R-:W1:Y:S08]  /*2650*/  LDC R6, c[0x0][0x3d8] ;  /* 0x0000f600ff067b82 */ /* 0x000e700000000800 */
[----:B------:R-:W1:Y:S08]  /*2660*/  LDC R5, c[0x0][0x3d8] ;  /* 0x0000f600ff057b82 */ /* 0x000e700000000800 */
[----:B------:R-:W1:Y:S01]  /*2670*/  LDC R13, c[0x0][0x3d8] ;  /* 0x0000f600ff0d7b82 */ /* 0x000e620000000800 */
[----:B------:R-:W-:-:S02]  /*2680*/  LEA RZ, P1, R11, R28, 0x3 ;  /* 0x0000001c0bff7211 */ /* 0x000fc400078218ff */
[----:B0-----:R-:W-:-:S05]  /*2690*/  LEA RZ, P2, R7, R28, 0x6 ;  /* 0x0000001c07ff7211 */ /* 0x001fca00078430ff */
[----:B------:R-:W0:Y:S01]  /*26a0*/  LDC R12, c[0x0][0x3d8] ;  /* 0x0000f600ff0c7b82 */ /* 0x000e220000000800 */
[----:B------:R-:W-:-:S07]  /*26b0*/  IMAD R4, R4, 0x102, RZ ;  /* 0x0000010204047824 */ /* 0x000fce00078e02ff */
[----:B------:R-:W0:Y:S08]  /*26c0*/  LDC R2, c[0x0][0x3d8] ;  /* 0x0000f600ff027b82 */ /* 0x000e300000000800 */
[----:B------:R-:W0:Y:S01]  /*26d0*/  LDC R11, c[0x0][0x3d8] ;  /* 0x0000f600ff0b7b82 */ /* 0x000e220000000800 */
[----:B------:R-:W-:-:S07]  /*26e0*/  IMAD.SHL.U32 R0, R19, 0x4, RZ ;  /* 0x0000000413007824 */ /* 0x000fce00078e00ff */
[----:B------:R-:W0:Y:S01]  /*26f0*/  LDC R7, c[0x0][0x3d8] ;  /* 0x0000f600ff077b82 */ /* 0x000e220000000800 */
[----:B--2---:R-:W-:Y:S02]  /*2700*/  SHF.L.U32 R17, R17, 0x3, RZ ;  /* 0x0000000311117819 */ /* 0x004fe400000006ff */
[----:B------:R-:W-:Y:S01]  /*2710*/  IADD3 RZ, P6, PT, R4, R28, RZ ;  /* 0x0000001c04ff7210 */ /* 0x000fe20007fde0ff */
[----:B-1----:R-:W-:Y:S01]  /*2720*/  IMAD R9, R9, 0x106, RZ ;  /* 0x0000010609097824 */ /* 0x002fe200078e02ff */
[----:B------:R-:W-:-:S03]  /*2730*/  SHF.L.U32 R8, R8, 0x4, RZ ;  /* 0x0000000408087819 */ /* 0x000fc600000006ff */
[----:B------:R-:W1:Y:S01]  /*2740*/  LDC R4, c[0x0][0x3d8] ;  /* 0x0000f600ff047b82 */ /* 0x000e620000000800 */
[----:B------:R-:W-:Y:S01]  /*2750*/  SHF.L.U32 R6, R6, 0x5, RZ ;  /* 0x0000000506067819 */ /* 0x000fe200000006ff */
[----:B------:R-:W-:Y:S01]  /*2760*/  IMAD R5, R5, 0x104, RZ ;  /* 0x0000010405057824 */ /* 0x000fe200078e02ff */
[----:B------:R-:W-:-:S05]  /*2770*/  LEA.HI.X.SX32 R25, R0, R29, 0x1, P1 ;  /* 0x0000001d00197211 */ /* 0x000fca00008f0eff */
[----:B------:R-:W2:Y:S01]  /*2780*/  LDC R10, c[0x0][0x3d8] ;  /* 0x0000f600ff0a7b82 */ /* 0x000ea20000000800 */
[-C--:B------:R-:W-:Y:S01]  /*2790*/  LEA.HI.X.SX32 R15, R17, R29.reuse, 0x1, P0 ;  /* 0x0000001d110f7211 */ /* 0x080fe200000f0eff */
[----:B------:R-:W-:Y:S01]  /*27a0*/  IMAD R0, R13, 0x10c, RZ ;  /* 0x0000010c0d007824 */ /* 0x000fe200078e02ff */
[----:B------:R-:W-:Y:S02]  /*27b0*/  IADD3 RZ, P0, PT, R9, R28, RZ ;  /* 0x0000001c09ff7210 */ /* 0x000fe40007f1e0ff */
[----:B------:R-:W-:-:S03]  /*27c0*/  LEA.HI.X.SX32 R19, R8, R29, 0x1, P3 ;  /* 0x0000001d08137211 */ /* 0x000fc600018f0eff */
[----:B------:R-:W1:Y:S01]  /*27d0*/  LDC R14, c[0x0][0x3d8] ;  /* 0x0000f600ff0e7b82 */ /* 0x000e620000000800 */
[----:B------:R-:W-:Y:S01]  /*27e0*/  LEA.HI.X.SX32 R13, R6, R29, 0x1, P2 ;  /* 0x0000001d060d7211 */ /* 0x000fe200010f0eff */
[----:B------:R-:W-:Y:S06]  /*27f0*/  STL [R1+0x67c], R25 ;  /* 0x00067c1901007387 */ /* 0x000fec0000100800 */
[----:B------:R-:W1:Y:S01]  /*2800*/  LDC R16, c[0x0][0x3d8] ;  /* 0x0000f600ff107b82 */ /* 0x000e620000000800 */
[-C--:B------:R-:W-:Y:S01]  /*2810*/  IADD3 RZ, P1, PT, R5, R28.reuse, RZ ;  /* 0x0000001c05ff7210 */ /* 0x080fe20007f3e0ff */
[----:B------:R-:W-:Y:S06]  /*2820*/  STL [R1+0x674], R15 ;  /* 0x0006740f01007387 */ /* 0x000fec0000100800 */
[----:B------:R-:W1:Y:S01]  /*2830*/  LDC R17, c[0x0][0x3d8] ;  /* 0x0000f600ff117b82 */ /* 0x000e620000000800 */
[----:B0-----:R-:W-:Y:S01]  /*2840*/  IMAD R5, R12, 0x10a, RZ ;  /* 0x0000010a0c057824 */ /* 0x001fe200078e02ff */
[----:B------:R-:W-:Y:S06]  /*2850*/  STL [R1+0x66c], R19 ;  /* 0x00066c1301007387 */ /* 0x000fec0000100800 */
[----:B------:R-:W0:Y:S01]  /*2860*/  LDC R9, c[0x0][0x3d8] ;  /* 0x0000f600ff097b82 */ /* 0x000e220000000800 */
[----:B------:R2:W-:Y:S01]  /*2870*/  STL [R1+0x664], R13 ;  /* 0x0006640d01007387 */ /* 0x0005e20000100800 */
[----:B------:R-:W-:Y:S01]  /*2880*/  LEA RZ, P4, R2, R28, 0x8 ;  /* 0x0000001c02ff7211 */ /* 0x000fe200078840ff */
[----:B------:R-:W-:-:S05]  /*2890*/  IMAD.SHL.U32 R2, R11, 0x40, RZ ;  /* 0x000000400b027824 */ /* 0x000fca00078e00ff */
[----:B------:R-:W0:Y:S01]  /*28a0*/  LDC R8, c[0x0][0x3d8] ;  /* 0x0000f600ff087b82 */ /* 0x000e220000000800 */
[----:B------:R-:W-:-:S07]  /*28b0*/  IMAD R7, R7, 0x108, RZ ;  /* 0x0000010807077824 */ /* 0x000fce00078e02ff */
[----:B------:R-:W0:Y:S08]  /*28c0*/  LDC R12, c[0x0][0x3d8] ;  /* 0x0000f600ff0c7b82 */ /* 0x000e300000000800 */
[----:B--2---:R-:W2:Y:S01]  /*28d0*/  LDC R13, c[0x0][0x3d8] ;  /* 0x0000f600ff0d7b82 */ /* 0x004ea20000000800 */
[----:B------:R-:W-:-:S07]  /*28e0*/  IADD3 RZ, P3, PT, R7, R28, RZ ;  /* 0x0000001c07ff7210 */ /* 0x000fce0007f7e0ff */
[----:B------:R-:W2:Y:S01]  /*28f0*/  LDC R11, c[0x0][0x3d8] ;  /* 0x0000f600ff0b7b82 */ /* 0x000ea20000000800 */
[-C--:B------:R-:W-:Y:S02]  /*2900*/  LEA.HI.X.SX32 R7, R2, R29.reuse, 0x1, P5 ;  /* 0x0000001d02077211 */ /* 0x080fe400028f0eff */
[-C--:B------:R-:W-:Y:S01]  /*2910*/  IADD3 RZ, P5, PT, R0, R28.reuse, RZ ;  /* 0x0000001c00ff7210 */ /* 0x080fe20007fbe0ff */
[----:B------:R-:W-:Y:S01]  /*2920*/  IMAD R0, R10, 0x82, RZ ;  /* 0x000000820a007824 */ /* 0x000fe200078e02ff */
[----:B-1----:R-:W-:Y:S01]  /*2930*/  SHF.L.U32 R4, R4, 0x7, RZ ;  /* 0x0000000704047819 */ /* 0x002fe200000006ff */
[----:B------:R1:W-:Y:S01]  /*2940*/  STL [R1+0x65c], R7 ;  /* 0x00065c0701007387 */ /* 0x0003e20000100800 */
[-C--:B------:R-:W-:Y:S01]  /*2950*/  IADD3 RZ, P2, PT, R5, R28.reuse, RZ ;  /* 0x0000001c05ff7210 */ /* 0x080fe20007f5e0ff */
[----:B------:R-:W-:Y:S01]  /*2960*/  IMAD R6, R16, 0x10e, RZ ;  /* 0x0000010e10067824 */ /* 0x000fe200078e02ff */
[----:B------:R-:W-:Y:S01]  /*2970*/  LEA.HI.X.SX32 R23, R4, R29, 0x1, P4 ;  /* 0x0000001d04177211 */ /* 0x000fe200020f0eff */
[----:B------:R-:W-:Y:S01]  /*2980*/  IMAD R5, R17, 0x110, RZ ;  /* 0x0000011011057824 */ /* 0x000fe200078e02ff */
[----:B------:R-:W-:Y:S01]  /*2990*/  IADD3 R16, P4, PT, R0, R28, RZ ;  /* 0x0000001c00107210 */ /* 0x000fe20007f9e0ff */
[----:B0-----:R-:W-:Y:S01]  /*29a0*/  IMAD R2, R9, 0x81, RZ ;  /* 0x0000008109027824 */ /* 0x001fe200078e02ff */
[----:B------:R-:W0:Y:S01]  /*29b0*/  LDC R18, c[0x0][0x3d8] ;  /* 0x0000f600ff127b82 */ /* 0x000e220000000800 */
[----:B-1----:R-:W-:-:S03]  /*29c0*/  IMAD R7, R14, 0x41, RZ ;  /* 0x000000410e077824 */ /* 0x002fc600078e02ff */
[-C--:B------:R-:W-:Y:S01]  /*29d0*/  LEA.HI.X.SX32 R21, R2, R29.reuse, 0x1, P6 ;  /* 0x0000001d02157211 */ /* 0x080fe200030f0eff */
[----:B------:R-:W-:Y:S01]  /*29e0*/  IMAD R4, R12, 0x42, RZ ;  /* 0x000000420c047824 */ /* 0x000fe200078e02ff */
[-C--:B------:R-:W-:Y:S02]  /*29f0*/  LEA.HI.X.SX32 R17, R7, R29.reuse, 0x1, P4 ;  /* 0x0000001d07117211 */ /* 0x080fe400020f0eff */
[----:B------:R-:W1:Y:S01]  /*2a00*/  LDC R15, c[0x0][0x3d8] ;  /* 0x0000f600ff0f7b82 */ /* 0x000e620000000800 */
[-C--:B------:R-:W-:Y:S01]  /*2a10*/  IADD3 RZ, P4, PT, R5, R28.reuse, RZ ;  /* 0x0000001c05ff7210 */ /* 0x080fe20007f9e0ff */
[----:B------:R-:W-:Y:S02]  /*2a20*/  IMAD R5, R8, 0x83, RZ ;  /* 0x0000008308057824 */ /* 0x000fe400078e02ff */
[----:B--2---:R-:W-:Y:S01]  /*2a30*/  IMAD R2, R13, 0x84, RZ ;  /* 0x000000840d027824 */ /* 0x004fe200078e02ff */
[-C--:B------:R-:W-:Y:S01]  /*2a40*/  LEA.HI.X.SX32 R27, R0, R29.reuse, 0x1, P1 ;  /* 0x0000001d001b7211 */ /* 0x080fe200008f0eff */
[----:B------:R-:W-:Y:S01]  /*2a50*/  IMAD R8, R11, 0x21, RZ ;  /* 0x000000210b087824 */ /* 0x000fe200078e02ff */
[-C--:B------:R-:W-:Y:S01]  /*2a60*/  LEA.HI.X.SX32 R13, R5, R29.reuse, 0x1, P0 ;  /* 0x0000001d050d7211 */ /* 0x080fe200000f0eff */
[----:B------:R-:W-:Y:S01]  /*2a70*/  STL [R1+0x654], R23 ;  /* 0x0006541701007387 */ /* 0x000fe20000100800 */
[----:B------:R-:W-:Y:S01]  /*2a80*/  IADD3 R12, P0, PT, R2, R28, RZ ;  /* 0x0000001c020c7210 */ /* 0x000fe20007f1e0ff */
[----:B------:R-:W2:Y:S02]  /*2a90*/  LDC R9, c[0x0][0x3d8] ;  /* 0x0000f600ff097b82 */ /* 0x000ea40000000800 */
[----:B------:R-:W-:Y:S04]  /*2aa0*/  STL [R1+0x64c], R21 ;  /* 0x00064c1501007387 */ /* 0x000fe80000100800 */
[----:B------:R-:W-:Y:S02]  /*2ab0*/  STL.64 [R1+0xd48], R16 ;  /* 0x000d481001007387 */ /* 0x000fe40000100a00 */
[----:B------:R-:W1:Y:S02]  /*2ac0*/  LDC R10, c[0x0][0x3d8] ;  /* 0x0000f600ff0a7b82 */ /* 0x000e640000000800 */
[----:B------:R-:W-:Y:S04]  /*2ad0*/  STL [R1+0x644], R27 ;  /* 0x0006441b01007387 */ /* 0x000fe80000100800 */
[----:B------:R0:W-:Y:S02]  /*2ae0*/  STL [R1+0x63c], R13 ;  /* 0x00063c0d01007387 */ /* 0x0001e40000100800 */
[----:B------:R-:W3:Y:S01]  /*2af0*/  LDC R14, c[0x0][0x3d8] ;  /* 0x0000f600ff0e7b82 */ /* 0x000ee20000000800 */
[----:B0-----:R-:W-:-:S07]  /*2b00*/  LEA.HI.X.SX32 R13, R4, R29, 0x1, P0 ;  /* 0x0000001d040d7211 */ /* 0x001fce00000f0eff */
[----:B------:R-:W0:Y:S01]  /*2b10*/  LDC R16, c[0x0][0x3d8] ;  /* 0x0000f600ff107b82 */ /* 0x000e220000000800 */
[----:B------:R-:W-:Y:S01]  /*2b20*/  IADD3 RZ, P6, PT, R6, R28, RZ ;  /* 0x0000001c06ff7210 */ /* 0x000fe20007fde0ff */
[----:B------:R-:W-:-:S06]  /*2b30*/  IMAD R6, R18, 0x114, RZ ;  /* 0x0000011412067824 */ /* 0x000fcc00078e02ff */
[----:B------:R-:W3:Y:S01]  /*2b40*/  LDC R17, c[0x0][0x3d8] ;  /* 0x0000f600ff117b82 */ /* 0x000ee20000000800 */
[----:B--2---:R-:W-:Y:S01]  /*2b50*/  IMAD R0, R9, 0x116, RZ ;  /* 0x0000011609007824 */ /* 0x004fe200078e02ff */
[----:B------:R-:W-:-:S06]  /*2b60*/  LEA.HI.X.SX32 R5, R2, R29, 0x1, P3 ;  /* 0x0000001d02057211 */ /* 0x000fcc00018f0eff */
[----:B------:R-:W2:Y:S01]  /*2b70*/  LDC R19, c[0x0][0x3d8] ;  /* 0x0000f600ff137b82 */ /* 0x000ea20000000800 */
[----:B------:R-:W-:Y:S01]  /*2b80*/  IADD3 RZ, P0, PT, R6, R28, RZ ;  /* 0x0000001c06ff7210 */ /* 0x000fe20007f1e0ff */
[----:B-1----:R-:W-:-:S06]  /*2b90*/  IMAD R7, R15, 0x112, RZ ;  /* 0x000001120f077824 */ /* 0x002fcc00078e02ff */
[----:B------:R-:W1:Y:S01]  /*2ba0*/  LDC R23, c[0x0][0x3d8] ;  /* 0x0000f600ff177b82 */ /* 0x000e620000000800 */
[----:B------:R-:W-:Y:S01]  /*2bb0*/  IMAD R6, R10, 0x85, RZ ;  /* 0x000000850a067824 */ /* 0x000fe200078e02ff */
[----:B------:R-:W-:-:S06]  /*2bc0*/  IADD3 RZ, P3, PT, R0, R28, RZ ;  /* 0x0000001c00ff7210 */ /* 0x000fcc0007f7e0ff */
[----:B------:R-:W3:Y:S01]  /*2bd0*/  LDC R21, c[0x0][0x3d8] ;  /* 0x0000f600ff157b82 */ /* 0x000ee20000000800 */
[----:B0-----:R-:W-:Y:S02]  /*2be0*/  IMAD R0, R16, 0x86, RZ ;  /* 0x0000008610007824 */ /* 0x001fe400078e02ff */
[----:B--2---:R-:W-:-:S05]  /*2bf0*/  IMAD R11, R19, 0x11, RZ ;  /* 0x00000011130b7824 */ /* 0x004fca00078e02ff */
[----:B------:R-:W0:Y:S01]  /*2c00*/  LDC R25, c[0x0][0x3d8] ;  /* 0x0000f600ff197b82 */ /* 0x000e220000000800 */
[----:B-1----:R-:W-:Y:S01]  /*2c10*/  IMAD R10, R23, 0x118, RZ ;  /* 0x00000118170a7824 */ /* 0x002fe200078e02ff */
[----:B------:R-:W-:-:S06]  /*2c20*/  LEA.HI.X.SX32 R23, R0, R29, 0x1, P5 ;  /* 0x0000001d00177211 */ /* 0x000fcc00028f0eff */
[----:B------:R-:W1:Y:S08]  /*2c30*/  LDC R24, c[0x0][0x3d8] ;  /* 0x0000f600ff187b82 */ /* 0x000e700000000800 */
[----:B----4-:R-:W2:Y:S08]  /*2c40*/  LDC R22, c[0x0][0x3d8] ;  /* 0x0000f600ff167b82 */ /* 0x010eb00000000800 */
[----:B------:R-:W4:Y:S08]  /*2c50*/  LDC R18, c[0x0][0x3d8] ;  /* 0x0000f600ff127b82 */ /* 0x000f300000000800 */
[----:B------:R-:W0:Y:S08]  /*2c60*/  LDC R15, c[0x0][0x3d8] ;  /* 0x0000f600ff0f7b82 */ /* 0x000e300000000800 */
[----:B---3--:R-:W3:Y:S01]  /*2c70*/  LDC R20, c[0x0][0x3d8] ;  /* 0x0000f600ff147b82 */ /* 0x008ee20000000800 */
[----:B------:R-:W-:-:S07]  /*2c80*/  IADD3 R26, P1, PT, R4, R28, RZ ;  /* 0x0000001c041a7210 */ /* 0x000fce0007f3e0ff */
[----:B------:R-:W0:Y:S01]  /*2c90*/  LDC R19, c[0x0][0x3d8] ;  /* 0x0000f600ff137b82 */ /* 0x000e220000000800 */
[----:B------:R-:W-:-:S05]  /*2ca0*/  LEA.HI.X.SX32 R27, R8, R29, 0x1, P1 ;  /* 0x0000001d081b7211 */ /* 0x000fca00008f0eff */
[----:B------:R1:W-:Y:S02]  /*2cb0*/  STL.64 [R1+0xd68], R26 ;  /* 0x000d681a01007387 */ /* 0x0003e40000100a00 */
[----:B------:R-:W0:Y:S02]  /*2cc0*/  LDC R16, c[0x0][0x3d8] ;  /* 0x0000f600ff107b82 */ /* 0x000e240000000800 */
[----:B------:R4:W-:Y:S01]  /*2cd0*/  STL.64 [R1+0xd40], R12 ;  /* 0x000d400c01007387 */ /* 0x0009e20000100a00 */
[-C--:B------:R-:W-:Y:S01]  /*2ce0*/  IADD3 RZ, P1, PT, R7, R28.reuse, RZ ;  /* 0x0000001c07ff7210 */ /* 0x080fe20007f3e0ff */
[----:B------:R-:W-:Y:S02]  /*2cf0*/  IMAD R8, R17, 0x87, RZ ;  /* 0x0000008711087824 */ /* 0x000fe400078e02ff */
[----:B------:R-:W-:Y:S02]  /*2d00*/  IMAD R4, R21, 0x44, RZ ;  /* 0x0000004415047824 */ /* 0x000fe400078e02ff */
[----:B--2---:R-:W-:Y:S01]  /*2d10*/  IMAD R2, R22, 0x88, RZ ;  /* 0x0000008816027824 */ /* 0x004fe200078e02ff */
[----:B-1----:R-:W1:Y:S08]  /*2d20*/  LDC R26, c[0x0][0x3d8] ;  /* 0x0000f600ff1a7b82 */ /* 0x002e700000000800 */
[----:B----4-:R-:W2:Y:S08]  /*2d30*/  LDC R12, c[0x0][0x3d8] ;  /* 0x0000f600ff0c7b82 */ /* 0x010eb00000000800 */
[----:B------:R-:W2:Y:S01]  /*2d40*/  LDC R13, c[0x0][0x3d8] ;  /* 0x0000f600ff0d7b82 */ /* 0x000ea20000000800 */
[----:B------:R3:W-:Y:S01]  /*2d50*/  STL [R1+0x634], R5 ;  /* 0x0006340501007387 */ /* 0x0007e20000100800 */
[----:B------:R-:W-:Y:S01]  /*2d60*/  IMAD R7, R14, 0x43, RZ ;  /* 0x000000430e077824 */ /* 0x000fe200078e02ff */
[----:B------:R-:W-:Y:S01]  /*2d70*/  LEA.HI.X.SX32 R21, R8, R29, 0x1, P6 ;  /* 0x0000001d08157211 */ /* 0x000fe200030f0eff */
[----:B------:R-:W-:Y:S01]  /*2d80*/  IMAD R9, R24, 0x11a, RZ ;  /* 0x0000011a18097824 */ /* 0x000fe200078e02ff */
[----:B------:R-:W-:-:S03]  /*2d90*/  IADD3 R22, P5, PT, R4, R28, RZ ;  /* 0x0000001c04167210 */ /* 0x000fc60007fbe0ff */
[----:B------:R-:W4:Y:S01]  /*2da0*/  LDC R27, c[0x0][0x3d8] ;  /* 0x0000f600ff1b7b82 */ /* 0x000f220000000800 */
[----:B---3--:R-:W-:Y:S01]  /*2db0*/  IMAD R5, R20, 0x22, RZ ;  /* 0x0000002214057824 */ /* 0x008fe200078e02ff */
[----:B--2---:R2:W-:Y:S06]  /*2dc0*/  STL.64 [R1+0x1658], R12 ;  /* 0x0016580c01007387 */ /* 0x0045ec0000100a00 */
[----:B------:R-:W3:Y:S01]  /*2dd0*/  LDC R8, c[0x0][0x3d8] ;  /* 0x0000f600ff087b82 */ /* 0x000ee20000000800 */
[----:B------:R-:W-:-:S07]  /*2de0*/  LEA.HI.X.SX32 R17, R2, R29, 0x1, P4 ;  /* 0x0000001d02117211 */ /* 0x000fce00020f0eff */
[----:B------:R-:W1:Y:S01]  /*2df0*/  LDC R14, c[0x0][0x3d8] ;  /* 0x0000f600ff0e7b82 */ /* 0x000e620000000800 */
[----:B--2---:R-:W-:Y:S02]  /*2e00*/  LEA.HI.X.SX32 R13, R6, R29, 0x1, P2 ;  /* 0x0000001d060d7211 */ /* 0x004fe400010f0eff */
[----:B------:R-:W-:-:S03]  /*2e10*/  IADD3 R12, P2, PT, R0, R28, RZ ;  /* 0x0000001c000c7210 */ /* 0x000fc60007f5e0ff */
[----:B------:R2:W-:Y:S02]  /*2e20*/  STL [R1+0x62c], R13 ;  /* 0x00062c0d01007387 */ /* 0x0005e40000100800 */
[----:B--2---:R-:W-:-:S05]  /*2e30*/  LEA.HI.X.SX32 R13, R7, R29, 0x1, P2 ;  /* 0x0000001d070d7211 */ /* 0x004fca00010f0eff */
[----:B------:R2:W-:Y:S04]  /*2e40*/  STL.64 [R1+0xd38], R12 ;  /* 0x000d380c01007387 */ /* 0x0005e80000100a00 */
[----:B------:R0:W-:Y:S01]  /*2e50*/  STL [R1+0x624], R23 ;  /* 0x0006241701007387 */ /* 0x0001e20000100800 */
[----:B--2---:R-:W-:-:S04]  /*2e60*/  IADD3 R12, P2, PT, R5, R28, RZ ;  /* 0x0000001c050c7210 */ /* 0x004fc80007f5e0ff */
[-C--:B------:R-:W-:Y:S01]  /*2e70*/  LEA.HI.X.SX32 R13, R11, R29.reuse, 0x1, P2 ;  /* 0x0000001d0b0d7211 */ /* 0x080fe200010f0eff */
[----:B------:R-:W-:Y:S01]  /*2e80*/  STL [R1+0x61c], R21 ;  /* 0x00061c1501007387 */ /* 0x000fe20000100800 */
[----:B0-----:R-:W-:Y:S01]  /*2e90*/  IMAD R6, R25, 0x11c, RZ ;  /* 0x0000011c19067824 */ /* 0x001fe200078e02ff */
[----:B------:R-:W-:Y:S01]  /*2ea0*/  IADD3 R20, P6, PT, R2, R28, RZ ;  /* 0x0000001c02147210 */ /* 0x000fe20007fde0ff */
[----:B------:R-:W-:Y:S01]  /*2eb0*/  IMAD R7, R15, 0x45, RZ ;  /* 0x000000450f077824 */ /* 0x000fe200078e02ff */
[----:B------:R0:W-:Y:S01]  /*2ec0*/  STL.64 [R1+0xd78], R12 ;  /* 0x000d780c01007387 */ /* 0x0001e20000100a00 */
[-C--:B------:R-:W-:Y:S01]  /*2ed0*/  LEA.HI.X.SX32 R23, R5, R29.reuse, 0x1, P5 ;  /* 0x0000001d05177211 */ /* 0x080fe200028f0eff */
[----:B------:R-:W2:Y:S02]  /*2ee0*/  LDC R11, c[0x0][0x3d8] ;  /* 0x0000f600ff0b7b82 */ /* 0x000ea40000000800 */
[----:B0-----:R-:W2:Y:S01]  /*2ef0*/  LDL.LU.64 R12, [R1+0x1658] ;  /* 0x00165800010c7983 */ /* 0x001ea20000300a00 */
[----:B------:R-:W-:-:S02]  /*2f00*/  LEA.HI.X.SX32 R21, R4, R29, 0x1, P6 ;  /* 0x0000001d04157211 */ /* 0x000fc400030f0eff */
[-C--:B------:R-:W-:Y:S01]  /*2f10*/  IADD3 RZ, P6, PT, R6, R28.reuse, RZ ;  /* 0x0000001c06ff7210 */ /* 0x080fe20007fde0ff */
[----:B------:R-:W-:Y:S01]  /*2f20*/  IMAD R6, R18, 0x11e, RZ ;  /* 0x0000011e12067824 */ /* 0x000fe200078e02ff */
[-C--:B------:R-:W-:Y:S01]  /*2f30*/  IADD3 RZ, P5, PT, R9, R28.reuse, RZ ;  /* 0x0000001c09ff7210 */ /* 0x080fe20007fbe0ff */
[----:B------:R-:W0:Y:S01]  /*2f40*/  LDC R18, c[0x0][0x3d8] ;  /* 0x0000f600ff127b82 */ /* 0x000e220000000800 */
[----:B------:R-:W-:-:S07]  /*2f50*/  IADD3 RZ, P2, PT, R10, R28, RZ ;  /* 0x0000001c0aff7210 */ /* 0x000fce0007f5e0ff */
[----:B------:R-:W0:Y:S08]  /*2f60*/  LDC R9, c[0x0][0x3d8] ;  /* 0x0000f600ff097b82 */ /* 0x000e300000000800 */
[----:B------:R-:W0:Y:S01]  /*2f70*/  LDC R10, c[0x0][0x3d8] ;  /* 0x0000f600ff0a7b82 */ /* 0x000e220000000800 */
[----:B-1----:R-:W-:Y:S01]  /*2f80*/  IMAD R5, R26, 0x120, RZ ;  /* 0x000001201a057824 */ /* 0x002fe200078e02ff */
[----:B------:R1:W-:Y:S04]  /*2f90*/  STL.64 [R1+0xd60], R22 ;  /* 0x000d601601007387 */ /* 0x0003e80000100a00 */
[----:B------:R-:W-:Y:S04]  /*2fa0*/  STL.64 [R1+0xd30], R20 ;  /* 0x000d301401007387 */ /* 0x000fe80000100a00 */
[----:B------:R3:W-:Y:S01]  /*2fb0*/  STL [R1+0x614], R17 ;  /* 0x0006141101007387 */ /* 0x0007e20000100800 */
[----:B----4-:R-:W-:Y:S01]  /*2fc0*/  IMAD R2, R27, 0x122, RZ ;  /* 0x000001221b027824 */ /* 0x010fe200078e02ff */
[----:B-1----:R-:W1:Y:S08]  /*2fd0*/  LDC R23, c[0x0][0x3d8] ;  /* 0x0000f600ff177b82 */ /* 0x002e700000000800 */
[----:B---3--:R-:W3:Y:S08]  /*2fe0*/  LDC R17, c[0x0][0x3d8] ;  /* 0x0000f600ff117b82 */ /* 0x008ef00000000800 */
[----:B------:R-:W4:Y:S08]  /*2ff0*/  LDC R20, c[0x0][0x3d8] ;  /* 0x0000f600ff147b82 */ /* 0x000f300000000800 */
[----:B------:R-:W0:Y:S08]  /*3000*/  LDC R21, c[0x0][0x3d8] ;  /* 0x0000f600ff157b82 */ /* 0x000e300000000800 */
[----:B------:R-:W0:Y:S01]  /*3010*/  LDC R22, c[0x0][0x3d8] ;  /* 0x0000f600ff167b82 */ /* 0x000e220000000800 */
[----:B--2---:R-:W-:-:S05]  /*3020*/  IMAD R4, R12, 0x89, RZ ;  /* 0x000000890c047824 */ /* 0x004fca00078e02ff */
[----:B------:R-:W-:Y:S02]  /*3030*/  LEA.HI.X.SX32 R15, R4, R29, 0x1, P1 ;  /* 0x0000001d040f7211 */ /* 0x000fe400008f0eff */
[----:B------:R-:W-:Y:S02]  /*3040*/  IADD3 RZ, P1, PT, R6, R28, RZ ;  /* 0x0000001c06ff7210 */ /* 0x000fe40007f3e0ff */
[----:B------:R-:W2:Y:S01]  /*3050*/  LDC R6, c[0x0][0x3d8] ;  /* 0x0000f600ff067b82 */ /* 0x000ea20000000800 */
[----:B------:R-:W-:-:S05]  /*3060*/  IMAD R0, R13, 0x8a, RZ ;  /* 0x0000008a0d007824 */ /* 0x000fca00078e02ff */
[----:B------:R-:W-:Y:S01]  /*3070*/  IADD3 R12, P4, PT, R0, R28, RZ ;  /* 0x0000001c000c7210 */ /* 0x000fe20007f9e0ff */
[----:B0-----:R-:W-:-:S03]  /*3080*/  IMAD R4, R9, 0x8b, RZ ;  /* 0x0000008b09047824 */ /* 0x001fc600078e02ff */
[-C--:B------:R-:W-:Y:S02]  /*3090*/  LEA.HI.X.SX32 R13, R7, R29.reuse, 0x1, P4 ;  /* 0x0000001d070d7211 */ /* 0x080fe400020f0eff */
[-C--:B------:R-:W-:Y:S01]  /*30a0*/  IADD3 RZ, P4, PT, R5, R28.reuse, RZ ;  /* 0x0000001c05ff7210 */ /* 0x080fe20007f9e0ff */
[----:B------:R0:W-:Y:S01]  /*30b0*/  STL [R1+0x60c], R15 ;  /* 0x00060c0f01007387 */ /* 0x0001e20000100800 */
[-C--:B------:R-:W-:Y:S01]  /*30c0*/  LEA.HI.X.SX32 R5, R0, R29.reuse, 0x1, P0 ;  /* 0x0000001d00057211 */ /* 0x080fe200000f0eff */
[----:B------:R-:W-:Y:S01]  /*30d0*/  IMAD R0, R10, 0x46, RZ ;  /* 0x000000460a007824 */ /* 0x000fe200078e02ff */
[----:B------:R-:W-:Y:S01]  /*30e0*/  LEA.HI.X.SX32 R9, R4, R29, 0x1, P3 ;  /* 0x0000001d04097211 */ /* 0x000fe200018f0eff */
[----:B------:R-:W-:Y:S01]  /*30f0*/  STL.64 [R1+0xd28], R12 ;  /* 0x000d280c01007387 */ /* 0x000fe20000100a00 */
[----:B------:R-:W-:Y:S01]  /*3100*/  IADD3 RZ, P0, PT, R2, R28, RZ ;  /* 0x0000001c02ff7210 */ /* 0x000fe20007f1e0ff */
[----:B------:R-:W1:Y:S02]  /*3110*/  LDC R7, c[0x0][0x3d8] ;  /* 0x0000f600ff077b82 */ /* 0x000e640000000800 */
[----:B------:R2:W-:Y:S04]  /*3120*/  STL [R1+0x604], R5 ;  /* 0x0006040501007387 */ /* 0x0005e80000100800 */
[----:B------:R2:W-:Y:S02]  /*3130*/  STL.64 [R1+0x1650], R18 ;  /* 0x0016501201007387 */ /* 0x0005e40000100a00 */
[----:B0-----:R-:W0:Y:S01]  /*3140*/  LDC R15, c[0x0][0x3d8] ;  /* 0x0000f600ff0f7b82 */ /* 0x001e220000000800 */
[----:B--2---:R-:W-:-:S07]  /*3150*/  IMAD R5, R6, 0x23, RZ ;  /* 0x0000002306057824 */ /* 0x004fce00078e02ff */
[----:B------:R-:W2:Y:S01]  /*3160*/  LDC R12, c[0x0][0x3d8] ;  /* 0x0000f600ff0c7b82 */ /* 0x000ea20000000800 */
[----:B------:R-:W-:Y:S01]  /*3170*/  IADD3 R18, P3, PT, R0, R28, RZ ;  /* 0x0000001c00127210 */ /* 0x000fe20007f7e0ff */
[----:B------:R-:W-:-:S03]  /*3180*/  IMAD R2, R8, 0x8c, RZ ;  /* 0x0000008c08027824 */ /* 0x000fc600078e02ff */
[----:B------:R-:W-:Y:S01]  /*3190*/  LEA.HI.X.SX32 R19, R5, R29, 0x1, P3 ;  /* 0x0000001d05137211 */ /* 0x000fe200018f0eff */
[----:B------:R-:W-:Y:S02]  /*31a0*/  STL [R1+0x5fc], R9 ;  /* 0x0005fc0901007387 */ /* 0x000fe40000100800 */
[----:B------:R-:W0:Y:S02]  /*31b0*/  LDC R13, c[0x0][0x3d8] ;  /* 0x0000f600ff0d7b82 */ /* 0x000e240000000800 */
[----:B------:R1:W-:Y:S06]  /*31c0*/  STL.64 [R1+0xd58], R18 ;  /* 0x000d581201007387 */ /* 0x0003ec0000100a00 */
[----:B------:R-:W3:Y:S01]  /*31d0*/  LDC R10, c[0x0][0x3d8] ;  /* 0x0000f600ff0a7b82 */ /* 0x000ee20000000800 */
[----:B-1----:R-:W-:-:S04]  /*31e0*/  IADD3 R18, P3, PT, R2, R28, RZ ;  /* 0x0000001c02127210 */ /* 0x002fc80007f7e0ff */
[----:B------:R-:W-:-:S05]  /*31f0*/  LEA.HI.X.SX32 R19, R0, R29, 0x1, P3 ;  /* 0x0000001d00137211 */ /* 0x000fca00018f0eff */
[----:B------:R1:W-:Y:S04]  /*3200*/  STL.64 [R1+0xd20], R18 ;  /* 0x000d201201007387 */ /* 0x0003e80000100a00 */
[----:B-1----:R-:W4:Y:S01]  /*3210*/  LDL.LU.64 R18, [R1+0x1650] ;  /* 0x0016500001127983 */ /* 0x002f220000300a00 */
[----:B--2---:R-:W-:Y:S02]  /*3220*/  IMAD R4, R12, 0x8e, RZ ;  /* 0x0000008e0c047824 */ /* 0x004fe400078e02ff */
[----:B------:R-:W-:Y:S02]  /*3230*/  IMAD R6, R7, 0x8d, RZ ;  /* 0x0000008d07067824 */ /* 0x000fe400078e02ff */
[----:B------:R-:W-:Y:S02]  /*3240*/  IMAD R9, R11, 0x47, RZ ;  /* 0x000000470b097824 */ /* 0x000fe400078e02ff */
[----:B------:R-:W-:Y:S01]  /*3250*/  IMAD R8, R14, 0x126, RZ ;  /* 0x000001260e087824 */ /* 0x000fe200078e02ff */
[----:B------:R-:W-:Y:S01]  /*3260*/  IADD3 R14, P3, PT, R4, R28, RZ ;  /* 0x0000001c040e7210 */ /* 0x000fe20007f7e0ff */
[----:B0-----:R-:W-:Y:S01]  /*3270*/  IMAD R7, R15, 0x128, RZ ;  /* 0x000001280f077824 */ /* 0x001fe200078e02ff */
[----:B------:R-:W-:-:S02]  /*3280*/  LEA.HI.X.SX32 R27, R2, R29, 0x1, P2 ;  /* 0x0000001d021b7211 */ /* 0x000fc400010f0eff */
[-C--:B------:R-:W-:Y:S02]  /*3290*/  LEA.HI.X.SX32 R25, R6, R29.reuse, 0x1, P5 ;  /* 0x0000001d06197211 */ /* 0x080fe400028f0eff */
[-C--:B------:R-:W-:Y:S02]  /*32a0*/  LEA.HI.X.SX32 R15, R9, R29.reuse, 0x1, P3 ;  /* 0x0000001d090f7211 */ /* 0x080fe400018f0eff */
[-C--:B------:R-:W-:Y:S01]  /*32b0*/  IADD3 RZ, P3, PT, R7, R28.reuse, RZ ;  /* 0x0000001c07ff7210 */ /* 0x080fe20007f7e0ff */
[----:B------:R-:W-:Y:S01]  /*32c0*/  IMAD R7, R16, 0x8f, RZ ;  /* 0x0000008f10077824 */ /* 0x000fe200078e02ff */
[----:B------:R-:W-:Y:S01]  /*32d0*/  STL [R1+0x5f4], R27 ;  /* 0x0005f41b01007387 */ /* 0x000fe20000100800 */
[----:B------:R-:W-:Y:S01]  /*32e0*/  IMAD R5, R13, 0x124, RZ ;  /* 0x000001240d057824 */ /* 0x000fe200078e02ff */
[----:B------:R-:W-:Y:S01]  /*32f0*/  IADD3 RZ, P5, PT, R8, R28, RZ ;  /* 0x0000001c08ff7210 */ /* 0x000fe20007fbe0ff */
[----:B---3--:R-:W-:Y:S01]  /*3300*/  IMAD R8, R17, 0x9, RZ ;  /* 0x0000000911087824 */ /* 0x008fe200078e02ff */
[----:B------:R-:W-:Y:S01]  /*3310*/  STL [R1+0x5ec], R25 ;  /* 0x0005ec1901007387 */ /* 0x000fe20000100800 */
[----:B------:R-:W-:-:S02]  /*3320*/  LEA.HI.X.SX32 R13, R4, R29, 0x1, P6 ;  /* 0x0000001d040d7211 */ /* 0x000fc400030f0eff */
[----:B------:R-:W-:Y:S01]  /*3330*/  LEA.HI.X.SX32 R17, R7, R29, 0x1, P1 ;  /* 0x0000001d07117211 */ /* 0x000fe200008f0eff */
[----:B------:R-:W-:Y:S01]  /*3340*/  STL.64 [R1+0xd18], R14 ;  /* 0x000d180e01007387 */ /* 0x000fe20000100a00 */
[----:B------:R-:W-:Y:S01]  /*3350*/  IADD3 RZ, P2, PT, R5, R28, RZ ;  /* 0x0000001c05ff7210 */ /* 0x000fe20007f5e0ff */
[----:B----4-:R-:W-:Y:S02]  /*3360*/  IMAD R5, R20, 0x48, RZ ;  /* 0x0000004814057824 */ /* 0x010fe400078e02ff */
[----:B------:R-:W-:Y:S01]  /*3370*/  STL [R1+0x5e4], R13 ;  /* 0x0005e40d01007387 */ /* 0x000fe20000100800 */
[----:B------:R-:W-:-:S03]  /*3380*/  IMAD R2, R21, 0x90, RZ ;  /* 0x0000009015027824 */ /* 0x000fc600078e02ff */
[----:B------:R0:W-:Y:S01]  /*3390*/  STL [R1+0x5dc], R17 ;  /* 0x0005dc1101007387 */ /* 0x0001e20000100800 */
[----:B------:R-:W-:Y:S02]  /*33a0*/  IMAD R4, R23, 0x12c, RZ ;  /* 0x0000012c17047824 */ /* 0x000fe400078e02ff */
[----:B------:R-:W-:Y:S02]  /*33b0*/  IMAD R9, R22, 0x12a, RZ ;  /* 0x0000012a16097824 */ /* 0x000fe400078e02ff */
[C---:B------:R-:W-:Y:S02]  /*33c0*/  IMAD R7, R3.reuse, 0x5, RZ ;  /* 0x0000000503077824 */ /* 0x040fe400078e02ff */
[C---:B------:R-:W-:Y:S02]  /*33d0*/  IMAD R11, R3.reuse, 0x9, RZ ;  /* 0x00000009030b7824 */ /* 0x040fe400078e02ff */
[C---:B------:R-:W-:Y:S02]  /*33e0*/  IMAD R16, R3.reuse, 0xe, RZ ;  /* 0x0000000e03107824 */ /* 0x040fe400078e02ff */
[----:B0-----:R-:W-:-:S02]  /*33f0*/  IMAD R17, R3, 0xf, RZ ;  /* 0x0000000f03117824 */ /* 0x001fc400078e02ff */
[C---:B------:R-:W-:Y:S02]  /*3400*/  IMAD R20, R3.reuse, 0x12, RZ ;  /* 0x0000001203147824 */ /* 0x040fe400078e02ff */
[C---:B------:R-:W-:Y:S02]  /*3410*/  IMAD R21, R3.reuse, 0x13, RZ ;  /* 0x0000001303157824 */ /* 0x040fe400078e02ff */
[C---:B------:R-:W-:Y:S02]  /*3420*/  IMAD R22, R3.reuse, 0x14, RZ ;  /* 0x0000001403167824 */ /* 0x040fe400078e02ff */
[C---:B------:R-:W-:Y:S02]  /*3430*/  IMAD R23, R3.reuse, 0x15, RZ ;  /* 0x0000001503177824 */ /* 0x040fe400078e02ff */
[C---:B------:R-:W-:Y:S02]  /*3440*/  IMAD R24, R3.reuse, 0x16, RZ ;  /* 0x0000001603187824 */ /* 0x040fe400078e02ff */
[----:B------:R-:W-:-:S02]  /*3450*/  IMAD R25, R3, 0x17, RZ ;  /* 0x0000001703197824 */ /* 0x000fc400078e02ff */
[C---:B------:R-:W-:Y:S02]  /*3460*/  IMAD R26, R3.reuse, 0x18, RZ ;  /* 0x00000018031a7824 */ /* 0x040fe400078e02ff */
[----:B------:R-:W-:Y:S02]  /*3470*/  IMAD R27, R3, 0x19, RZ ;  /* 0x00000019031b7824 */ /* 0x000fe400078e02ff */
[----:B------:R-:W-:Y:S02]  /*3480*/  IMAD R0, R18, 0x12, RZ ;  /* 0x0000001212007824 */ /* 0x000fe400078e02ff */
[----:B------:R-:W-:-:S03]  /*3490*/  IMAD R6, R19, 0x24, RZ ;  /* 0x0000002413067824 */ /* 0x000fc600078e02ff */
[-C--:B------:R-:W-:Y:S02]  /*34a0*/  IADD3 R14, P6, PT, R0, R28.reuse, RZ ;  /* 0x0000001c000e7210 */ /* 0x080fe40007fde0ff */
[----:B------:R-:W-:Y:S02]  /*34b0*/  IADD3 R12, P1, PT, R6, R28, RZ ;  /* 0x0000001c060c7210 */ /* 0x000fe40007f3e0ff */
[-C--:B------:R-:W-:Y:S02]  /*34c0*/  LEA.HI.X.SX32 R15, R8, R29.reuse, 0x1, P6 ;  /* 0x0000001d080f7211 */ /* 0x080fe400030f0eff */
[----:B------:R-:W-:-:S03]  /*34d0*/  LEA.HI.X.SX32 R13, R0, R29, 0x1, P1 ;  /* 0x0000001d000d7211 */ /* 0x000fc600008f0eff */
[----:B------:R0:W-:Y:S04]  /*34e0*/  STL.64 [R1+0xd80], R14 ;  /* 0x000d800e01007387 */ /* 0x0001e80000100a00 */
[----:B------:R1:W-:Y:S01]  /*34f0*/  STL.64 [R1+0xd70], R12 ;  /* 0x000d700c01007387 */ /* 0x0003e20000100a00 */
[CC--:B0-----:R-:W-:Y:S02]  /*3500*/  IADD3 R14, P6, PT, R5.reuse, R28.reuse, RZ ;  /* 0x0000001c050e7210 */ /* 0x0c1fe40007fde0ff */
[-C--:B-1----:R-:W-:Y:S02]  /*3510*/  IADD3 R12, P1, PT, R2, R28.reuse, RZ ;  /* 0x0000001c020c7210 */ /* 0x082fe40007f3e0ff */
[-C--:B------:R-:W-:Y:S02]  /*3520*/  LEA.HI.X.SX32 R15, R6, R29.reuse, 0x1, P6 ;  /* 0x0000001d060f7211 */ /* 0x080fe400030f0eff */
[-C--:B------:R-:W-:Y:S01]  /*3530*/  LEA.HI.X.SX32 R13, R5, R29.reuse, 0x1, P1 ;  /* 0x0000001d050d7211 */ /* 0x080fe200008f0eff */
[----:B------:R-:W-:Y:S01]  /*3540*/  IMAD R6, R3, 0x7f, RZ ;  /* 0x0000007f03067824 */ /* 0x000fe200078e02ff */
[----:B------:R-:W-:Y:S01]  /*3550*/  LEA.HI.X.SX32 R5, R2, R29, 0x1, P4 ;  /* 0x0000001d02057211 */ /* 0x000fe200020f0eff */
[----:B------:R-:W-:Y:S01]  /*3560*/  STL.64 [R1+0xd50], R14 ;  /* 0x000d500e01007387 */ /* 0x000fe20000100a00 */
[-C--:B------:R-:W-:Y:S01]  /*3570*/  IADD3 RZ, P1, PT, R4, R28.reuse, RZ ;  /* 0x0000001c04ff7210 */ /* 0x080fe20007f3e0ff */
[----:B------:R-:W-:Y:S01]  /*3580*/  IMAD R0, R10, 0x12e, RZ ;  /* 0x0000012e0a007824 */ /* 0x000fe200078e02ff */
[----:B------:R-:W-:Y:S01]  /*3590*/  IADD3 RZ, P6, PT, R9, R28, RZ ;  /* 0x0000001c09ff7210 */ /* 0x000fe20007fde0ff */
[----:B------:R-:W-:Y:S01]  /*35a0*/  STL.64 [R1+0xd10], R12 ;  /* 0x000d100c01007387 */ /* 0x000fe20000100a00 */
[C---:B------:R-:W-:Y:S01]  /*35b0*/  SHF.L.U32 R4, R3.reuse, 0x1, RZ ;  /* 0x0000000103047819 */ /* 0x040fe200000006ff */
[C---:B------:R-:W-:Y:S01]  /*35c0*/  IMAD R8, R3.reuse, 0x6, RZ ;  /* 0x0000000603087824 */ /* 0x040fe200078e02ff */
[C---:B------:R-:W-:Y:S01]  /*35d0*/  SHF.L.U32 R18, R3.reuse, 0x4, RZ ;  /* 0x0000000403127819 */ /* 0x040fe200000006ff */
[----:B------:R0:W-:Y:S01]  /*35e0*/  STL [R1+0x5d4], R5 ;  /* 0x0005d40501007387 */ /* 0x0001e20000100800 */
[C---:B------:R-:W-:Y:S01]  /*35f0*/  IMAD R9, R3.reuse, 0x7, RZ ;  /* 0x0000000703097824 */ /* 0x040fe200078e02ff */
[----:B------:R-:W1:Y:S02]  /*3600*/  LDC R2, c[0x0][0x3d8] ;  /* 0x0000f600ff027b82 */ /* 0x000e640000000800 */
[----:B------:R2:W-:Y:S01]  /*3610*/  STL [R1+0x190], R6 ;  /* 0x0001900601007387 */ /* 0x0005e20000100800 */
[----:B------:R-:W-:-:S02]  /*3620*/  IMAD.SHL.U32 R10, R3, 0x8, RZ ;  /* 0x00000008030a7824 */ /* 0x000fc400078e00ff */
[C---:B0-----:R-:W-:Y:S01]  /*3630*/  IMAD R5, R3.reuse, 0x3, RZ ;  /* 0x0000000303057824 */ /* 0x041fe200078e02ff */
[C---:B--2---:R-:W-:Y:S01]  /*3640*/  SHF.L.U32 R6, R3.reuse, 0x2, RZ ;  /* 0x0000000203067819 */ /* 0x044fe200000006ff */
[----:B------:R-:W-:-:S03]  /*3650*/  IMAD R12, R3, 0xa, RZ ;  /* 0x0000000a030c7824 */ /* 0x000fc600078e02ff */
[----:B------:R0:W-:Y:S01]  /*3660*/  STL.64 [R1+0x1598], R4 ;  /* 0x0015980401007387 */ /* 0x0001e20000100a00 */
[C---:B------:R-:W-:Y:S02]  /*3670*/  IMAD R13, R3.reuse, 0xb, RZ ;  /* 0x0000000b030d7824 */ /* 0x040fe400078e02ff */
[C---:B------:R-:W-:Y:S01]  /*3680*/  IMAD R14, R3.reuse, 0xc, RZ ;  /* 0x0000000c030e7824 */ /* 0x040fe200078e02ff */
[----:B------:R2:W-:Y:S01]  /*3690*/  STL.64 [R1+0x1590], R6 ;  /* 0x0015900601007387 */ /* 0x0005e20000100a00 */
[C---:B------:R-:W-:Y:S02]  /*36a0*/  IMAD R15, R3.reuse, 0xd, RZ ;  /* 0x0000000d030f7824 */ /* 0x040fe400078e02ff */
[C---:B------:R-:W-:Y:S01]  /*36b0*/  IMAD R19, R3.reuse, 0x11, RZ ;  /* 0x0000001103137824 */ /* 0x040fe200078e02ff */
[----:B------:R-:W-:Y:S04]  /*36c0*/  STL.64 [R1+0x15a0], R8 ;  /* 0x0015a00801007387 */ /* 0x000fe80000100a00 */
[----:B------:R3:W-:Y:S01]  /*36d0*/  STL.64 [R1+0x1588], R10 ;  /* 0x0015880a01007387 */ /* 0x0007e20000100a00 */
[----:B0-----:R-:W-:-:S03]  /*36e0*/  IMAD R4, R3, 0x1a, RZ ;  /* 0x0000001a03047824 */ /* 0x001fc600078e02ff */
[----:B------:R-:W-:Y:S01]  /*36f0*/  STL.64 [R1+0x15a8], R12 ;  /* 0x0015a80c01007387 */ /* 0x000fe20000100a00 */
[----:B--2---:R-:W-:-:S03]  /*3700*/  IMAD R6, R3, 0x1b, RZ ;  /* 0x0000001b03067824 */ /* 0x004fc600078e02ff */
[----:B------:R-:W-:Y:S01]  /*3710*/  STL.64 [R1+0x15b0], R14 ;  /* 0x0015b00e01007387 */ /* 0x000fe20000100a00 */
[C---:B------:R-:W-:Y:S01]  /*3720*/  IMAD R5, R3.reuse, 0x1c, RZ ;  /* 0x0000001c03057824 */ /* 0x040fe200078e02ff */
[----:B------:R-:W-:Y:S01]  /*3730*/  IADD3 RZ, P4, PT, R0, R28, RZ ;  /* 0x0000001c00ff7210 */ /* 0x000fe20007f9e0ff */
[C---:B------:R-:W-:Y:S01]  /*3740*/  IMAD R7, R3.reuse, 0x7b, RZ ;  /* 0x0000007b03077824 */ /* 0x040fe200078e02ff */
[----:B------:R-:W-:Y:S01]  /*3750*/  STL.64 [R1+0x15b8], R16 ;  /* 0x0015b81001007387 */ /* 0x000fe20000100a00 */
[----:B------:R-:W0:Y:S03]  /*3760*/  LDC R0, c[0x0][0x3d8] ;  /* 0x0000f600ff007b82 */ /* 0x000e260000000800 */
[----:B------:R-:W-:Y:S04]  /*3770*/  STL.64 [R1+0x15c0], R18 ;  /* 0x0015c01201007387 */ /* 0x000fe80000100a00 */
[----:B------:R2:W-:Y:S01]  /*3780*/  STL.64 [R1+0x15c8], R20 ;  /* 0x0015c81401007387 */ /* 0x0005e20000100a00 */
[----:B---3--:R-:W3:Y:S03]  /*3790*/  LDC R10, c[0x0][0x3d8] ;  /* 0x0000f600ff0a7b82 */ /* 0x008ee60000000800 */
[----:B------:R-:W-:Y:S04]  /*37a0*/  STL.64 [R1+0x15d0], R22 ;  /* 0x0015d01601007387 */ /* 0x000fe80000100a00 */
[----:B------:R-:W-:Y:S01]  /*37b0*/  STL.64 [R1+0x15d8], R24 ;  /* 0x0015d81801007387 */ /* 0x000fe20000100a00 */
[----:B------:R-:W4:Y:S03]  /*37c0*/  LDC R11, c[0x0][0x3d8] ;  /* 0x0000f600ff0b7b82 */ /* 0x000f260000000800 */
[----:B------:R-:W-:Y:S04]  /*37d0*/  STL.64 [R1+0x15e0], R26 ;  /* 0x0015e01a01007387 */ /* 0x000fe80000100a00 */
[----:B------:R0:W-:Y:S02]  /*37e0*/  STL [R1], R4 ;  /* 0x0000000401007387 */ /* 0x0001e40000100800 */
[----:B0-----:R-:W-:Y:S01]  /*37f0*/  IMAD R0, R0, 0x91, RZ ;  /* 0x0000009100007824 */ /* 0x001fe200078e02ff */
[----:B--2---:R-:W0:Y:S01]  /*3800*/  LDC R21, c[0x0][0x3d8] ;  /* 0x0000f600ff157b82 */ /* 0x004e220000000800 */
[----:B------:R2:W-:Y:S04]  /*3810*/  STL [R1+0x4], R6 ;  /* 0x0000040601007387 */ /* 0x0005e80000100800 */
[----:B------:R1:W-:Y:S01]  /*3820*/  STL [R1+0x8], R5 ;  /* 0x0000080501007387 */ /* 0x0003e20000100800 */
[----:B------:R-:W-:-:S02]  /*3830*/  IMAD R4, R3, 0x1d, RZ ;  /* 0x0000001d03047824 */ /* 0x000fc400078e02ff */
[----:B------:R-:W0:Y:S01]  /*3840*/  LDC R24, c[0x0][0x3d8] ;  /* 0x0000f600ff187b82 */ /* 0x000e220000000800 */
[C---:B--2---:R-:W-:Y:S02]  /*3850*/  IMAD R6, R3.reuse, 0x1e, RZ ;  /* 0x0000001e03067824 */ /* 0x044fe400078e02ff */
[----:B------:R2:W-:Y:S01]  /*3860*/  STL [R1+0xc], R4 ;  /* 0x00000c0401007387 */ /* 0x0005e20000100800 */
[----:B-1----:R-:W-:-:S03]  /*3870*/  IMAD R5, R3, 0x1f, RZ ;  /* 0x0000001f03057824 */ /* 0x002fc600078e02ff */
[----:B------:R1:W-:Y:S01]  /*3880*/  STL [R1+0x10], R6 ;  /* 0x0000100601007387 */ /* 0x0003e20000100800 */
[----:B------:R-:W0:Y:S03]  /*3890*/  LDC R25, c[0x0][0x3d8] ;  /* 0x0000f600ff197b82 */ /* 0x000e260000000800 */
[----:B------:R3:W-:Y:S01]  /*38a0*/  STL [R1+0x14], R5 ;  /* 0x0000140501007387 */ /* 0x0007e20000100800 */
[----:B--2---:R-:W-:-:S04]  /*38b0*/  SHF.L.U32 R4, R3, 0x5, RZ ;  /* 0x0000000503047819 */ /* 0x004fc800000006ff */
[----:B------:R-:W2:Y:S01]  /*38c0*/  LDC R26, c[0x0][0x3d8] ;  /* 0x0000f600ff1a7b82 */ /* 0x000ea20000000800 */
[C---:B-1----:R-:W-:Y:S01]  /*38d0*/  IMAD R6, R3.reuse, 0x21, RZ ;  /* 0x0000002103067824 */ /* 0x042fe200078e02ff */
[----:B------:R1:W-:Y:S01]  /*38e0*/  STL [R1+0x18], R4 ;  /* 0x0000180401007387 */ /* 0x0003e20000100800 */
[----:B---3--:R-:W-:-:S03]  /*38f0*/  IMAD R5, R3, 0x22, RZ ;  /* 0x0000002203057824 */ /* 0x008fc600078e02ff */
[----:B------:R3:W-:Y:S02]  /*3900*/  STL [R1+0x1c], R6 ;  /* 0x00001c0601007387 */ /* 0x0007e40000100800 */
[----:B------:R-:W0:Y:S02]  /*3910*/  LDC R22, c[0x0][0x3d8] ;  /* 0x0000f600ff167b82 */ /* 0x000e240000000800 */
[----:B------:R4:W-:Y:S01]  /*3920*/  STL [R1+0x20], R5 ;  /* 0x0000200501007387 */ /* 0x0009e20000100800 */
[C---:B-1----:R-:W-:Y:S02]  /*3930*/  IMAD R4, R3.reuse, 0x23, RZ ;  /* 0x0000002303047824 */ /* 0x042fe400078e02ff */
[----:B---3--:R-:W-:-:S03]  /*3940*/  IMAD R6, R3, 0x24, RZ ;  /* 0x0000002403067824 */ /* 0x008fc600078e02ff */
[----:B------:R1:W-:Y:S01]  /*3950*/  STL [R1+0x24], R4 ;  /* 0x0000240401007387 */ /* 0x0003e20000100800 */
[----:B------:R-:W3:Y:S01]  /*3960*/  LDC R20, c[0x0][0x3d8] ;  /* 0x0000f600ff147b82 */ /* 0x000ee20000000800 */
[C---:B----4-:R-:W-:Y:S02]  /*3970*/  IMAD R5, R3.reuse, 0x25, RZ ;  /* 0x0000002503057824 */ /* 0x050fe400078e02ff */
[----:B------:R4:W-:Y:S04]  /*3980*/  STL [R1+0x28], R6 ;  /* 0x0000280601007387 */ /* 0x0009e80000100800 */
[----:B------:R4:W-:Y:S01]  /*3990*/  STL [R1+0x2c], R5 ;  /* 0x00002c0501007387 */ /* 0x0009e20000100800 */
[----:B------:R-:W0:Y:S01]  /*39a0*/  LDC R23, c[0x0][0x3d8] ;  /* 0x0000f600ff177b82 */ /* 0x000e220000000800 */
[----:B-1----:R-:W-:-:S02]  /*39b0*/  IMAD R4, R3, 0x26, RZ ;  /* 0x0000002603047824 */ /* 0x002fc400078e02ff */
[----:B----4-:R-:W-:-:S03]  /*39c0*/  IMAD R6, R3, 0x27, RZ ;  /* 0x0000002703067824 */ /* 0x010fc600078e02ff */
[----:B------:R1:W-:Y:S01]  /*39d0*/  STL [R1+0x30], R4 ;  /* 0x0000300401007387 */ /* 0x0003e20000100800 */
[----:B------:R-:W-:Y:S01]  /*39e0*/  IMAD R10, R10, 0xf6, RZ ;  /* 0x000000f60a0a7824 */ /* 0x000fe200078e02ff */
[----:B------:R-:W4:Y:S01]  /*39f0*/  LDC R18, c[0x0][0x3d8] ;  /* 0x0000f600ff127b82 */ /* 0x000f220000000800 */
[C---:B------:R-:W-:Y:S01]  /*3a00*/  IMAD R5, R3.reuse, 0x28, RZ ;  /* 0x0000002803057824 */ /* 0x040fe200078e02ff */
[----:B------:R2:W-:Y:S04]  /*3a10*/  STL [R1+0x34], R6 ;  /* 0x0000340601007387 */ /* 0x0005e80000100800 */
[----:B------:R2:W-:Y:S01]  /*3a20*/  STL [R1+0x38], R5 ;  /* 0x0000380501007387 */ /* 0x0005e20000100800 */
[C---:B-1----:R-:W-:Y:S01]  /*3a30*/  IMAD R4, R3.reuse, 0x29, RZ ;  /* 0x0000002903047824 */ /* 0x042fe200078e02ff */
[----:B------:R-:W1:Y:S01]  /*3a40*/  LDC R19, c[0x0][0x3d8] ;  /* 0x0000f600ff137b82 */ /* 0x000e620000000800 */
[----:B--2---:R-:W-:-:S03]  /*3a50*/  IMAD R6, R3, 0x2a, RZ ;  /* 0x0000002a03067824 */ /* 0x004fc600078e02ff */
[----:B------:R2:W-:Y:S01]  /*3a60*/  STL [R1+0x3c], R4 ;  /* 0x00003c0401007387 */ /* 0x0005e20000100800 */
[----:B------:R-:W-:-:S03]  /*3a70*/  IMAD R5, R3, 0x2b, RZ ;  /* 0x0000002b03057824 */ /* 0x000fc600078e02ff */
[----:B------:R3:W-:Y:S01]  /*3a80*/  STL [R1+0x40], R6 ;  /* 0x0000400601007387 */ /* 0x0007e20000100800 */
[----:B------:R-:W0:Y:S03]  /*3a90*/  LDC R27, c[0x0][0x3d8] ;  /* 0x0000f600ff1b7b82 */ /* 0x000e260000000800 */
[----:B------:R3:W-:Y:S01]  /*3aa0*/  STL [R1+0x44], R5 ;  /* 0x0000440501007387 */ /* 0x0007e20000100800 */
[----:B--2---:R-:W-:-:S04]  /*3ab0*/  IMAD R4, R3, 0x2c, RZ ;  /* 0x0000002c03047824 */ /* 0x004fc800078e02ff */
[----:B------:R-:W2:Y:S01]  /*3ac0*/  LDC R17, c[0x0][0x3d8] ;  /* 0x0000f600ff117b82 */ /* 0x000ea20000000800 */
[C---:B---3--:R-:W-:Y:S01]  /*3ad0*/  IMAD R6, R3.reuse, 0x2d, RZ ;  /* 0x0000002d03067824 */ /* 0x048fe200078e02ff */
[----:B------:R3:W-:Y:S01]  /*3ae0*/  STL [R1+0x48], R4 ;  /* 0x0000480401007387 */ /* 0x0007e20000100800 */
[----:B------:R-:W-:-:S03]  /*3af0*/  IMAD R5, R3, 0x2e, RZ ;  /* 0x0000002e03057824 */ /* 0x000fc600078e02ff */
[----:B------:R4:W-:Y:S02]  /*3b00*/  STL [R1+0x4c], R6 ;  /* 0x00004c0601007387 */ /* 0x0009e40000100800 */
[----:B------:R-:W0:Y:S02]  /*3b10*/  LDC R16, c[0x0][0x3d8] ;  /* 0x0000f600ff107b82 */ /* 0x000e240000000800 */
[----:B------:R4:W-:Y:S01]  /*3b20*/  STL [R1+0x50], R5 ;  /* 0x0000500501007387 */ /* 0x0009e20000100800 */
[C---:B---3--:R-:W-:Y:S02]  /*3b30*/  IMAD R4, R3.reuse, 0x2f, RZ ;  /* 0x0000002f03047824 */ /* 0x048fe400078e02ff */
[----:B----4-:R-:W-:-:S03]  /*3b40*/  IMAD R6, R3, 0x30, RZ ;  /* 0x0000003003067824 */ /* 0x010fc600078e02ff */
[----:B------:R3:W-:Y:S01]  /*3b50*/  STL [R1+0x54], R4 ;  /* 0x0000540401007387 */ /* 0x0007e20000100800 */
[----:B------:R-:W4:Y:S01]  /*3b60*/  LDC R15, c[0x0][0x3d8] ;  /* 0x0000f600ff0f7b82 */ /* 0x000f220000000800 */
[C---:B------:R-:W-:Y:S02]  /*3b70*/  IMAD R5, R3.reuse, 0x31, RZ ;  /* 0x0000003103057824 */ /* 0x040fe400078e02ff */
[----:B------:R1:W-:Y:S04]  /*3b80*/  STL [R1+0x58], R6 ;  /* 0x0000580601007387 */ /* 0x0003e80000100800 */
[----:B------:R1:W-:Y:S01]  /*3b90*/  STL [R1+0x5c], R5 ;  /* 0x00005c0501007387 */ /* 0x0003e20000100800 */
[----:B------:R-:W0:Y:S01]  /*3ba0*/  LDC R14, c[0x0][0x3d8] ;  /* 0x0000f600ff0e7b82 */ /* 0x000e220000000800 */
[----:B---3--:R-:W-:-:S02]  /*3bb0*/  IMAD R4, R3, 0x32, RZ ;  /* 0x0000003203047824 */ /* 0x008fc400078e02ff */
[----:B-1----:R-:W-:-:S03]  /*3bc0*/  IMAD R6, R3, 0x33, RZ ;  /* 0x0000003303067824 */ /* 0x002fc600078e02ff */
[----:B------:R1:W-:Y:S02]  /*3bd0*/  STL [R1+0x60], R4 ;  /* 0x0000600401007387 */ /* 0x0003e40000100800 */
[----:B------:R-:W3:Y:S01]  /*3be0*/  LDC R13, c[0x0][0x3d8] ;  /* 0x0000f600ff0d7b82 */ /* 0x000ee20000000800 */
        /* <DEDUP_REMOVED lines=11> */
[C---:B--2---:R-:W-:Y:S02]  /*3ca0*/  IMAD R4, R3.reuse, 0x38, RZ ;  /* 0x0000003803047824 */ /* 0x044fe400078e02ff */
[----:B----4-:R-:W-:-:S03]  /*3cb0*/  IMAD R6, R3, 0x39, RZ ;  /* 0x0000003903067824 */ /* 0x010fc600078e02ff */
[----:B------:R2:W-:Y:S01]  /*3cc0*/  STL [R1+0x78], R4 ;  /* 0x0000780401007387 */ /* 0x0005e20000100800 */
[----:B------:R-:W-:-:S03]  /*3cd0*/  IMAD R5, R3, 0x3a, RZ ;  /* 0x0000003a03057824 */ /* 0x000fc600078e02ff */
[----:B------:R4:W-:Y:S04]  /*3ce0*/  STL [R1+0x7c], R6 ;  /* 0x00007c0601007387 */ /* 0x0009e80000100800 */
[----:B------:R3:W-:Y:S01]  /*3cf0*/  STL [R1+0x80], R5 ;  /* 0x0000800501007387 */ /* 0x0007e20000100800 */
[C---:B--2---:R-:W-:Y:S02]  /*3d00*/  IMAD R4, R3.reuse, 0x3b, RZ ;  /* 0x0000003b03047824 */ /* 0x044fe400078e02ff */
[----:B----4-:R-:W-:-:S03]  /*3d10*/  IMAD R6, R3, 0x3c, RZ ;  /* 0x0000003c03067824 */ /* 0x010fc600078e02ff */
[----:B------:R2:W-:Y:S01]  /*3d20*/  STL [R1+0x84], R4 ;  /* 0x0000840401007387 */ /* 0x0005e20000100800 */
[----:B---3--:R-:W-:-:S03]  /*3d30*/  IMAD R5, R3, 0x3d, RZ ;  /* 0x0000003d03057824 */ /* 0x008fc600078e02ff */
[----:B------:R3:W-:Y:S04]  /*3d40*/  STL [R1+0x88], R6 ;  /* 0x0000880601007387 */ /* 0x0007e80000100800 */
[----:B------:R4:W-:Y:S01]  /*3d50*/  STL [R1+0x8c], R5 ;  /* 0x00008c0501007387 */ /* 0x0009e20000100800 */
[C---:B--2---:R-:W-:Y:S02]  /*3d60*/  IMAD R4, R3.reuse, 0x3e, RZ ;  /* 0x0000003e03047824 */ /* 0x044fe400078e02ff */
[----:B---3--:R-:W-:-:S03]  /*3d70*/  IMAD R6, R3, 0x3f, RZ ;  /* 0x0000003f03067824 */ /* 0x008fc600078e02ff */
[----:B------:R2:W-:Y:S01]  /*3d80*/  STL [R1+0x90], R4 ;  /* 0x0000900401007387 */ /* 0x0005e20000100800 */
[----:B----4-:R-:W-:-:S03]  /*3d90*/  SHF.L.U32 R5, R3, 0x6, RZ ;  /* 0x0000000603057819 */ /* 0x010fc600000006ff */
[----:B------:R3:W-:Y:S04]  /*3da0*/  STL [R1+0x94], R6 ;  /* 0x0000940601007387 */ /* 0x0007e80000100800 */
[----:B------:R4:W-:Y:S01]  /*3db0*/  STL [R1+0x98], R5 ;  /* 0x0000980501007387 */ /* 0x0009e20000100800 */
[C---:B--2---:R-:W-:Y:S02]  /*3dc0*/  IMAD R4, R3.reuse, 0x41, RZ ;  /* 0x0000004103047824 */ /* 0x044fe400078e02ff */
[----:B---3--:R-:W-:-:S03]  /*3dd0*/  IMAD R6, R3, 0x42, RZ ;  /* 0x0000004203067824 */ /* 0x008fc600078e02ff */
[----:B------:R2:W-:Y:S01]  /*3de0*/  STL [R1+0x9c], R4 ;  /* 0x00009c0401007387 */ /* 0x0005e20000100800 */
[----:B----4-:R-:W-:-:S03]  /*3df0*/  IMAD R5, R3, 0x43, RZ ;  /* 0x0000004303057824 */ /* 0x010fc600078e02ff */
        /* <DEDUP_REMOVED lines=106> */
[----:B------:R-:W-:Y:S01]  /*44a0*/  STL [R1+0x174], R4 ;  /* 0x0001740401007387 */ /* 0x000fe20000100800 */
[----:B----4-:R-:W-:-:S03]  /*44b0*/  IMAD R5, R3, 0x79, RZ ;  /* 0x0000007903057824 */ /* 0x010fc600078e02ff */
[----:B------:R-:W-:Y:S04]  /*44c0*/  STL [R1+0x178], R6 ;  /* 0x0001780601007387 */ /* 0x000fe80000100800 */
[----:B------:R2:W-:Y:S02]  /*44d0*/  STL [R1+0x17c], R5 ;  /* 0x00017c0501007387 */ /* 0x0005e40000100800 */
[----:B--2---:R-:W2:Y:S01]  /*44e0*/  LDC R5, c[0x0][0x3d8] ;  /* 0x0000f600ff057b82 */ /* 0x004ea20000000800 */
[C---:B------:R-:W-:Y:S02]  /*44f0*/  IMAD R4, R3.reuse, 0x7a, RZ ;  /* 0x0000007a03047824 */ /* 0x040fe400078e02ff */
[----:B------:R-:W-:-:S03]  /*4500*/  IMAD R6, R3, 0x7c, RZ ;  /* 0x0000007c03067824 */ /* 0x000fc600078e02ff */
[----:B------:R3:W-:Y:S01]  /*4510*/  STL [R1+0x180], R4 ;  /* 0x0001800401007387 */ /* 0x0007e20000100800 */
[----:B------:R-:W-:-:S03]  /*4520*/  LEA.HI.X.SX32 R9, R0, R29, 0x1, P0 ;  /* 0x0000001d00097211 */ /* 0x000fc600000f0eff */
[----:B------:R-:W-:Y:S01]  /*4530*/  STL [R1+0x184], R7 ;  /* 0x0001840701007387 */ /* 0x000fe20000100800 */
[----:B---3--:R-:W-:-:S03]  /*4540*/  IMAD R4, R2, 0x92, RZ ;  /* 0x0000009202047824 */ /* 0x008fc600078e02ff */
[----:B------:R3:W-:Y:S01]  /*4550*/  STL [R1+0x188], R6 ;  /* 0x0001880601007387 */ /* 0x0007e20000100800 */
[----:B------:R-:W-:Y:S02]  /*4560*/  IMAD R0, R3, 0x7d, RZ ;  /* 0x0000007d03007824 */ /* 0x000fe400078e02ff */
[----:B--2---:R-:W-:Y:S01]  /*4570*/  IMAD R2, R5, 0x49, RZ ;  /* 0x0000004905027824 */ /* 0x004fe200078e02ff */
[----:B---3--:R-:W-:Y:S01]  /*4580*/  IADD3 R6, P0, PT, R4, R28, RZ ;  /* 0x0000001c04067210 */ /* 0x008fe20007f1e0ff */
[----:B------:R2:W-:Y:S01]  /*4590*/  STL [R1+0x5cc], R9 ;  /* 0x0005cc0901007387 */ /* 0x0005e20000100800 */
[----:B------:R-:W-:Y:S01]  /*45a0*/  IMAD R3, R3, 0x7e, RZ ;  /* 0x0000007e03037824 */ /* 0x000fe200078e02ff */
[----:B------:R-:W3:Y:S01]  /*45b0*/  LDC R4, c[0x0][0x3d8] ;  /* 0x0000f600ff047b82 */ /* 0x000ee20000000800 */
[----:B------:R-:W-:Y:S01]  /*45c0*/  LEA.HI.X.SX32 R7, R2, R29, 0x1, P0 ;  /* 0x0000001d02077211 */ /* 0x000fe200000f0eff */
[----:B------:R-:W-:Y:S01]  /*45d0*/  IMAD.MOV.U32 R2, RZ, RZ, -0x800000 ;  /* 0xff800000ff027424 */ /* 0x000fe200078e00ff */
[----:B------:R-:W-:Y:S04]  /*45e0*/  STL [R1+0x18c], R0 ;  /* 0x00018c0001007387 */ /* 0x000fe80000100800 */
[----:B------:R4:W-:Y:S01]  /*45f0*/  STL.64 [R1+0xd08], R6 ;  /* 0x000d080601007387 */ /* 0x0009e20000100a00 */
[----:B--2---:R-:W2:Y:S03]  /*4600*/  LDC R9, c[0x0][0x3d8] ;  /* 0x0000f600ff097b82 */ /* 0x004ea60000000800 */
[----:B------:R1:W-:Y:S01]  /*4610*/  STL [R1+0x580], R2 ;  /* 0x0005800201007387 */ /* 0x0003e20000100800 */
[----:B------:R-:W2:Y:S01]  /*4620*/  S2R R5, SR_TID.X ;  /* 0x0000000000057919 */ /* 0x000ea20000002100 */
[----:B------:R-:W-:-:S02]  /*4630*/  IMAD R26, R26, 0x1f2, RZ ;  /* 0x000001f21a1a7824 */ /* 0x000fc400078e02ff */
[----:B0-----:R-:W-:Y:S01]  /*4640*/  IMAD R22, R22, 0x1f4, RZ ;  /* 0x000001f416167824 */ /* 0x001fe200078e02ff */
[----:B----4-:R-:W0:Y:S01]  /*4650*/  LDC R7, c[0x0][0x3d8] ;  /* 0x0000f600ff077b82 */ /* 0x010e220000000800 */
[----:B-1----:R-:W-:-:S05]  /*4660*/  MOV R2, RZ ;  /* 0x000000ff00027202 */ /* 0x002fca0000000f00 */
[----:B------:R1:W-:Y:S01]  /*4670*/  STL.64 [R1+0x15e8], R2 ;  /* 0x0015e80201007387 */ /* 0x0003e20000100a00 */
[----:B------:R-:W-:Y:S01]  /*4680*/  IMAD R20, R20, 0x1f6, RZ ;  /* 0x000001f614147824 */ /* 0x000fe200078e02ff */
[----:B------:R-:W4:Y:S01]  /*4690*/  LDC R6, c[0x0][0x3d8] ;  /* 0x0000f600ff067b82 */ /* 0x000f220000000800 */
[----:B-1----:R-:W-:Y:S01]  /*46a0*/  MOV R2, 0xff800000 ;  /* 0xff80000000027802 */ /* 0x002fe20000000f00 */
[----:B------:R-:W-:-:S04]  /*46b0*/  IMAD.MOV.U32 R3, RZ, RZ, -0x800000 ;  /* 0xff800000ff037424 */ /* 0x000fc800078e00ff */
[----:B------:R-:W-:Y:S04]  /*46c0*/  STL [R1+0x584], R2 ;  /* 0x0005840201007387 */ /* 0x000fe80000100800 */
[----:B------:R-:W-:Y:S04]  /*46d0*/  STL [R1+0x588], R3 ;  /* 0x0005880301007387 */ /* 0x000fe80000100800 */
[----:B------:R-:W-:Y:S04]  /*46e0*/  STL [R1+0x370], RZ ;  /* 0x000370ff01007387 */ /* 0x000fe80000100800 */
[----:B------:R1:W-:Y:S04]  /*46f0*/  STL [R1+0x58c], R2 ;  /* 0x00058c0201007387 */ /* 0x0003e80000100800 */
[----:B------:R-:W-:Y:S04]  /*4700*/  STL [R1+0x374], RZ ;  /* 0x000374ff01007387 */ /* 0x000fe80000100800 */
[----:B------:R-:W-:Y:S01]  /*4710*/  STL [R1+0x378], RZ ;  /* 0x000378ff01007387 */ /* 0x000fe20000100800 */
[----:B-1----:R-:W1:Y:S03]  /*4720*/  LDC R2, c[0x0][0x3d8] ;  /* 0x0000f600ff027b82 */ /* 0x002e660000000800 */
[----:B------:R-:W-:Y:S04]  /*4730*/  STL [R1+0x37c], RZ ;  /* 0x00037cff01007387 */ /* 0x000fe80000100800 */
        /* <DEDUP_REMOVED lines=51> */
[----:B------:R-:W-:Y:S01]  /*4a70*/  STL [R1+0x45c], RZ ;  /* 0x00045cff01007387 */ /* 0x000fe20000100800 */
[----:B------:R-:W-:-:S03]  /*4a80*/  IMAD R3, R24, 0x7b, RZ ;  /* 0x0000007b18037824 */ /* 0x000fc600078e02ff */
[----:B------:R-:W-:Y:S01]  /*4a90*/  STL [R1+0x460], RZ ;  /* 0x000460ff01007387 */ /* 0x000fe20000100800 */
[----:B------:R-:W-:-:S03]  /*4aa0*/  IMAD R24, R21, 0x1ee, RZ ;  /* 0x000001ee15187824 */ /* 0x000fc600078e02ff */
[----:B------:R-:W-:Y:S04]  /*4ab0*/  STL [R1+0x464], RZ ;  /* 0x000464ff01007387 */ /* 0x000fe80000100800 */
[----:B------:R-:W-:Y:S04]  /*4ac0*/  STL [R1+0x468], RZ ;  /* 0x000468ff01007387 */ /* 0x000fe80000100800 */
[----:B------:R-:W-:Y:S04]  /*4ad0*/  STL [R1+0x46c], RZ ;  /* 0x00046cff01007387 */ /* 0x000fe80000100800 */
[----:B------:R-:W-:Y:S04]  /*4ae0*/  STL [R1+0x470], RZ ;  /* 0x000470ff01007387 */ /* 0x000fe80000100800 */
[----:B------:R-:W-:Y:S01]  /*4af0*/  STL [R1+0x474], RZ ;  /* 0x000474ff01007387 */ /* 0x000fe20000100800 */
[----:B--2---:R-:W-:Y:S01]  /*4b00*/  LOP3.LUT P0, RZ, R5, 0x3, RZ, 0xc0, !PT ;  /* 0x0000000305ff7812 */ /* 0x004fe2000780c0ff */
[----:B-1----:R-:W-:Y:S01]  /*4b10*/  IMAD R2, R2, 0x1f0, RZ ;  /* 0x000001f002027824 */ /* 0x002fe200078e02ff */
[----:B------:R-:W1:Y:S01]  /*4b20*/  LDC R5, c[0x0][0x3d8] ;  /* 0x0000f600ff057b82 */ /* 0x000e620000000800 */
[----:B------:R-:W-:Y:S04]  /*4b30*/  STL [R1+0x478], RZ ;  /* 0x000478ff01007387 */ /* 0x000fe80000100800 */
[----:B------:R-:W-:Y:S04]  /*4b40*/  STL [R1+0x47c], RZ ;  /* 0x00047cff01007387 */ /* 0x000fe80000100800 */
[----:B------:R2:W-:Y:S04]  /*4b50*/  STL.64 [R1+0x1628], R10 ;  /* 0x0016280a01007387 */ /* 0x0005e80000100a00 */
[----:B------:R0:W-:Y:S04]  /*4b60*/  STL.64 [R1+0x1618], R24 ;  /* 0x0016181801007387 */ /* 0x0001e80000100a00 */
[----:B------:R0:W-:Y:S01]  /*4b70*/  STL.64 [R1+0x1608], R2 ;  /* 0x0016080201007387 */ /* 0x0001e20000100a00 */
[----:B--2---:R-:W2:Y:S08]  /*4b80*/  LDC R10, c[0x0][0x3d8] ;  /* 0x0000f600ff0a7b82 */ /* 0x004eb00000000800 */
[----:B0-----:R-:W0:Y:S08]  /*4b90*/  LDC R25, c[0x0][0x3d8] ;  /* 0x0000f600ff197b82 */ /* 0x001e300000000800 */
[----:B------:R-:W4:Y:S08]  /*4ba0*/  LDC R3, c[0x0][0x3d8] ;  /* 0x0000f600ff037b82 */ /* 0x000f300000000800 */
[----:B------:R-:W4:Y:S01]  /*4bb0*/  LDC R11, c[0x0][0x3d8] ;  /* 0x0000f600ff0b7b82 */ /* 0x000f220000000800 */
[----:B------:R-:W-:Y:S01]  /*4bc0*/  IMAD R21, R23, 0x7c, RZ ;  /* 0x0000007c17157824 */ /* 0x000fe200078e02ff */
[----:B------:R0:W-:Y:S01]  /*4bd0*/  STL.64 [R1+0x1600], R26 ;  /* 0x0016001a01007387 */ /* 0x0001e20000100a00 */
[----:B------:R-:W-:-:S02]  /*4be0*/  IMAD R18, R18, 0x7e, RZ ;  /* 0x0000007e12127824 */ /* 0x000fc400078e02ff */
[----:B------:R-:W-:Y:S01]  /*4bf0*/  IMAD R19, R19, 0x1ea, RZ ;  /* 0x000001ea13137824 */ /* 0x000fe200078e02ff */
[----:B------:R-:W-:Y:S01]  /*4c00*/  STL.64 [R1+0x1610], R22 ;  /* 0x0016101601007387 */ /* 0x000fe20000100a00 */
[----:B------:R-:W-:Y:S01]  /*4c10*/  IMAD R17, R17, 0xf8, RZ ;  /* 0x000000f811117824 */ /* 0x000fe200078e02ff */
[----:B------:R-:W4:Y:S01]  /*4c20*/  LDC R24, c[0x0][0x3d8] ;  /* 0x0000f600ff187b82 */ /* 0x000f220000000800 */
[----:B------:R-:W-:Y:S01]  /*4c30*/  IMAD R16, R16, 0xfc, RZ ;  /* 0x000000fc10107824 */ /* 0x000fe200078e02ff */
[----:B------:R-:W-:Y:S01]  /*4c40*/  STL [R1+0x15f4], R20 ;  /* 0x0015f41401007387 */ /* 0x000fe20000100800 */
[----:B------:R-:W-:Y:S02]  /*4c50*/  IMAD R15, R15, 0xf9, RZ ;  /* 0x000000f90f0f7824 */ /* 0x000fe400078e02ff */
[----:B------:R-:W-:Y:S01]  /*4c60*/  IMAD R14, R14, 0x1f8, RZ ;  /* 0x000001f80e0e7824 */ /* 0x000fe200078e02ff */
[----:B------:R-:W-:Y:S01]  /*4c70*/  STL [R1+0x163c], R21 ;  /* 0x00163c1501007387 */ /* 0x000fe20000100800 */
[----:B------:R-:W-:-:S02]  /*4c80*/  IMAD R13, R13, 0x7d, RZ ;  /* 0x0000007d0d0d7824 */ /* 0x000fc400078e02ff */
[----:B------:R-:W-:Y:S01]  /*4c90*/  IMAD R12, R12, 0x1fa, RZ ;  /* 0x000001fa0c0c7824 */ /* 0x000fe200078e02ff */
[----:B------:R-:W-:Y:S01]  /*4ca0*/  STL [R1+0x15f0], R18 ;  /* 0x0015f01201007387 */ /* 0x000fe20000100800 */
[----:B------:R-:W-:Y:S02]  /*4cb0*/  IMAD R9, R9, 0xfa, RZ ;  /* 0x000000fa09097824 */ /* 0x000fe400078e02ff */
[----:B------:R-:W-:Y:S01]  /*4cc0*/  IMAD R8, R8, 0xfe, RZ ;  /* 0x000000fe08087824 */ /* 0x000fe200078e02ff */
[----:B------:R-:W-:Y:S01]  /*4cd0*/  STL [R1+0x1638], R19 ;  /* 0x0016381301007387 */ /* 0x000fe20000100800 */
[----:B-1----:R-:W-:Y:S02]  /*4ce0*/  IMAD R5, R5, 0xfb, RZ ;  /* 0x000000fb05057824 */ /* 0x002fe400078e02ff */
[----:B---3--:R-:W-:Y:S01]  /*4cf0*/  IMAD R4, R4, 0x1fc, RZ ;  /* 0x000001fc04047824 */ /* 0x008fe200078e02ff */
[----:B------:R-:W-:Y:S01]  /*4d00*/  STL.64 [R1+0x1620], R16 ;  /* 0x0016201001007387 */ /* 0x000fe20000100a00 */
[----:B0-----:R-:W-:-:S02]  /*4d10*/  IMAD R27, R25, 0x93, RZ ;  /* 0x00000093191b7824 */ /* 0x001fc400078e02ff */
[----:B------:R-:W0:Y:S01]  /*4d20*/  LDC R25, c[0x0][0x3d8] ;  /* 0x0000f600ff197b82 */ /* 0x000e220000000800 */
[----:B------:R-:W-:Y:S01]  /*4d30*/  STL.64 [R1+0x15f8], R14 ;  /* 0x0015f80e01007387 */ /* 0x000fe20000100a00 */
[----:B--2---:R-:W-:-:S03]  /*4d40*/  IMAD R10, R10, 0x94, RZ ;  /* 0x000000940a0a7824 */ /* 0x004fc600078e02ff */
[----:B------:R-:W-:Y:S01]  /*4d50*/  STL.64 [R1+0x1630], R12 ;  /* 0x0016300c01007387 */ /* 0x000fe20000100a00 */
[----:B----4-:R-:W-:-:S03]  /*4d60*/  IMAD R3, R3, 0x92, RZ ;  /* 0x0000009203037824 */ /* 0x010fc600078e02ff */
[----:B------:R-:W-:Y:S01]  /*4d70*/  STL.64 [R1+0x1640], R8 ;  /* 0x0016400801007387 */ /* 0x000fe20000100a00 */
[----:B------:R-:W-:-:S03]  /*4d80*/  IMAD R11, R11, 0x4a, RZ ;  /* 0x0000004a0b0b7824 */ /* 0x000fc600078e02ff */
[----:B------:R1:W-:Y:S01]  /*4d90*/  STL.64 [R1+0x1648], R4 ;  /* 0x0016480401007387 */ /* 0x0003e20000100a00 */
[-C--:B------:R-:W-:Y:S02]  /*4da0*/  LEA.HI.X.SX32 R3, R3, R29.reuse, 0x1, P2 ;  /* 0x0000001d03037211 */ /* 0x080fe400010f0eff */
[-C--:B------:R-:W-:Y:S02]  /*4db0*/  IADD3 R2, P2, PT, R11, R28.reuse, RZ ;  /* 0x0000001c0b027210 */ /* 0x080fe40007f5e0ff */
[----:B-1----:R-:W-:Y:S02]  /*4dc0*/  LEA.HI.X.SX32 R5, R27, R29, 0x1, P5 ;  /* 0x0000001d1b057211 */ /* 0x002fe400028f0eff */
[----:B------:R-:W-:-:S04]  /*4dd0*/  IADD3 R12, P5, PT, R10, R28, RZ ;  /* 0x0000001c0a0c7210 */ /* 0x000fc80007fbe0ff */
[-C--:B------:R-:W-:Y:S02]  /*4de0*/  LEA.HI.X.SX32 R13, R11, R29.reuse, 0x1, P5 ;  /* 0x0000001d0b0d7211 */ /* 0x080fe400028f0eff */
[----:B------:R-:W1:Y:S01]  /*4df0*/  LDC R11, c[0x0][0x3d8] ;  /* 0x0000f600ff0b7b82 */ /* 0x000e620000000800 */
[----:B0-----:R-:W-:Y:S01]  /*4e00*/  IMAD R27, R25, 0x25, RZ ;  /* 0x00000025191b7824 */ /* 0x001fe200078e02ff */
[----:B------:R0:W-:Y:S01]  /*4e10*/  STL [R1+0x5c4], R3 ;  /* 0x0005c40301007387 */ /* 0x0001e20000100800 */
[----:B------:R-:W-:-:S03]  /*4e20*/  LEA.HI.X.SX32 R15, R10, R29, 0x1, P3 ;  /* 0x0000001d0a0f7211 */ /* 0x000fc600018f0eff */
[----:B------:R-:W-:Y:S02]  /*4e30*/  STL [R1+0x5bc], R5 ;  /* 0x0005bc0501007387 */ /* 0x000fe40000100800 */
[----:B------:R-:W2:Y:S01]  /*4e40*/  LDC R10, c[0x0][0x3d8] ;  /* 0x0000f600ff0a7b82 */ /* 0x000ea20000000800 */
[----:B0-----:R-:W-:-:S07]  /*4e50*/  LEA.HI.X.SX32 R3, R27, R29, 0x1, P2 ;  /* 0x0000001d1b037211 */ /* 0x001fce00010f0eff */
[----:B------:R-:W0:Y:S01]  /*4e60*/  LDC R25, c[0x0][0x3d8] ;  /* 0x0000f600ff197b82 */ /* 0x000e220000000800 */
[----:B------:R1:W-:Y:S07]  /*4e70*/  STL.64 [R1+0xc48], R2 ;  /* 0x000c480201007387 */ /* 0x0003ee0000100a00 */
[----:B------:R-:W3:Y:S01]  /*4e80*/  LDC R27, c[0x0][0x3d8] ;  /* 0x0000f600ff1b7b82 */ /* 0x000ee20000000800 */
[----:B-1----:R-:W-:-:S07]  /*4e90*/  IMAD R3, R11, 0x4c, RZ ;  /* 0x0000004c0b037824 */ /* 0x002fce00078e02ff */
[----:B------:R-:W1:Y:S01]  /*4ea0*/  LDC R11, c[0x0][0x3d8] ;  /* 0x0000f600ff0b7b82 */ /* 0x000e620000000800 */
[----:B--2---:R-:W-:Y:S02]  /*4eb0*/  IMAD R26, R10, 0x95, RZ ;  /* 0x000000950a1a7824 */ /* 0x004fe400078e02ff */
[----:B-1----:R-:W-:-:S05]  /*4ec0*/  IMAD R10, R11, 0x98, RZ ;  /* 0x000000980b0a7824 */ /* 0x002fca00078e02ff */
[----:B------:R-:W1:Y:S01]  /*4ed0*/  LDC R11, c[0x0][0x3d8] ;  /* 0x0000f600ff0b7b82 */ /* 0x000e620000000800 */
[----:B0-----:R-:W-:Y:S01]  /*4ee0*/  IMAD R2, R25, 0x96, RZ ;  /* 0x0000009619027824 */ /* 0x001fe200078e02ff */
[----:B------:R0:W-:Y:S01]  /*4ef0*/  STL.64 [R1+0xb70], R12 ;  /* 0x000b700c01007387 */ /* 0x0001e20000100a00 */
[----:B---3--:R-:W-:Y:S01]  /*4f00*/  IMAD R27, R27, 0x4b, RZ ;  /* 0x0000004b1b1b7824 */ /* 0x008fe200078e02ff */
[-C--:B------:R-:W-:Y:S02]  /*4f10*/  LEA.HI.X.SX32 R19, R26, R29.reuse, 0x1, P6 ;  /* 0x0000001d1a137211 */ /* 0x080fe400030f0eff */
[C---:B------:R-:W-:Y:S02]  /*4f20*/  LEA.HI.X.SX32 R9, R2.reuse, R29, 0x1, P1 ;  /* 0x0000001d02097211 */ /* 0x040fe400008f0eff */
[----:B------:R-:W2:Y:S01]  /*4f30*/  LDC R26, c[0x0][0x3d8] ;  /* 0x0000f600ff1a7b82 */ /* 0x000ea20000000800 */
[----:B0-----:R-:W-:-:S07]  /*4f40*/  IADD3 R12, P5, PT, R2, R28, RZ ;  /* 0x0000001c020c7210 */ /* 0x001fce0007fbe0ff */
[----:B------:R-:W0:Y:S01]  /*4f50*/  LDC R25, c[0x0][0x3d8] ;  /* 0x0000f600ff197b82 */ /* 0x000e220000000800 */
[----:B------:R-:W-:Y:S01]  /*4f60*/  LEA.HI.X.SX32 R13, R27, R29, 0x1, P5 ;  /* 0x0000001d1b0d7211 */ /* 0x000fe200028f0eff */
[----:B-1----:R-:W-:-:S06]  /*4f70*/  IMAD R11, R11, 0x130, RZ ;  /* 0x000001300b0b7824 */ /* 0x002fcc00078e02ff */
[----:B------:R-:W1:Y:S01]  /*4f80*/  LDC R27, c[0x0][0x3d8] ;  /* 0x0000f600ff1b7b82 */ /* 0x000e620000000800 */
[----:B------:R-:W-:-:S07]  /*4f90*/  IADD3 R18, P1, PT, R11, R28, RZ ;  /* 0x0000001c0b127210 */ /* 0x000fce0007f3e0ff */
[----:B------:R-:W3:Y:S01]  /*4fa0*/  LDC R11, c[0x0][0x3d8] ;  /* 0x0000f600ff0b7b82 */ /* 0x000ee20000000800 */
[----:B--2---:R-:W-:Y:S01]  /*4fb0*/  IMAD R23, R26, 0x97, RZ ;  /* 0x000000971a177824 */ /* 0x004fe200078e02ff */
[----:B------:R-:W-:Y:S01]  /*4fc0*/  IADD3 R14, P6, PT, R3, R28, RZ ;  /* 0x0000001c030e7210 */ /* 0x000fe20007fde0ff */
[----:B------:R2:W-:Y:S05]  /*4fd0*/  STL [R1+0x5b4], R15 ;  /* 0x0005b40f01007387 */ /* 0x0005ea0000100800 */
[----:B------:R-:W4:Y:S01]  /*4fe0*/  LDC R2, c[0x0][0x3d8] ;  /* 0x0000f600ff027b82 */ /* 0x000f220000000800 */
[----:B-1----:R-:W-:Y:S02]  /*4ff0*/  IMAD R26, R27, 0x132, RZ ;  /* 0x000001321b1a7824 */ /* 0x002fe400078e02ff */
[----:B---3--:R-:W-:-:S05]  /*5000*/  IMAD R27, R11, 0x13, RZ ;  /* 0x000000130b1b7824 */ /* 0x008fca00078e02ff */
[----:B------:R-:W1:Y:S01]  /*5010*/  LDC R11, c[0x0][0x3d8] ;  /* 0x0000f600ff0b7b82 */ /* 0x000e620000000800 */
[----:B0-----:R-:W-:Y:S01]  /*5020*/  IMAD R25, R25, 0x26, RZ ;  /* 0x0000002619197824 */ /* 0x001fe200078e02ff */
[----:B------:R-:W-:-:S04]  /*5030*/  LEA.HI.X.SX32 R23, R23, R29, 0x1, P4 ;  /* 0x0000001d17177211 */ /* 0x000fc800020f0eff */
[C---:B------:R-:W-:Y:S01]  /*5040*/  IADD3 R16, P3, PT, R25.reuse, R28, RZ ;  /* 0x0000001c19107210 */ /* 0x040fe20007f7e0ff */
[----:B------:R-:W-:Y:S01]  /*5050*/  STL [R1+0x5ac], R19 ;  /* 0x0005ac1301007387 */ /* 0x000fe20000100800 */
[-C--:B--2---:R-:W-:Y:S02]  /*5060*/  LEA.HI.X.SX32 R15, R25, R29.reuse, 0x1, P6 ;  /* 0x0000001d190f7211 */ /* 0x084fe400030f0eff */
[----:B------:R-:W-:Y:S01]  /*5070*/  LEA.HI.X.SX32 R17, R27, R29, 0x1, P3 ;  /* 0x0000001d1b117211 */ /* 0x000fe200018f0eff */
[----:B------:R-:W-:Y:S01]  /*5080*/  STL.64 [R1+0xb68], R12 ;  /* 0x000b680c01007387 */ /* 0x000fe20000100a00 */
[----:B------:R-:W0:Y:S03]  /*5090*/  LDC R25, c[0x0][0x3d8] ;  /* 0x0000f600ff197b82 */ /* 0x000e260000000800 */
[----:B------:R-:W-:Y:S04]  /*50a0*/  STL [R1+0x5a4], R9 ;  /* 0x0005a40901007387 */ /* 0x000fe80000100800 */
[----:B------:R-:W-:Y:S01]  /*50b0*/  STL [R1+0x59c], R23 ;  /* 0x00059c1701007387 */ /* 0x000fe20000100800 */
[----:B-1----:R-:W-:-:S03]  /*50c0*/  IMAD R11, R11, 0x134, RZ ;  /* 0x000001340b0b7824 */ /* 0x002fc600078e02ff */
[----:B------:R-:W-:Y:S04]  /*50d0*/  STL.64 [R1+0xcb0], R16 ;  /* 0x000cb01001007387 */ /* 0x000fe80000100a00 */
[----:B------:R1:W-:Y:S02]  /*50e0*/  STL.64 [R1+0xc40], R14 ;  /* 0x000c400e01007387 */ /* 0x0003e40000100a00 */
[-C--:B-1----:R-:W-:Y:S02]  /*50f0*/  IADD3 R14, P6, PT, R11, R28.reuse, RZ ;  /* 0x0000001c0b0e7210 */ /* 0x082fe40007fde0ff */
[----:B------:R-:W1:Y:S01]  /*5100*/  LDC R11, c[0x0][0x3d8] ;  /* 0x0000f600ff0b7b82 */ /* 0x000e620000000800 */
[-C--:B------:R-:W-:Y:S02]  /*5110*/  IADD3 R8, P4, PT, R26, R28.reuse, RZ ;  /* 0x0000001c1a087210 */ /* 0x080fe40007f9e0ff */
[----:B------:R-:W-:-:S05]  /*5120*/  IADD3 R12, P5, PT, R10, R28, RZ ;  /* 0x0000001c0a0c7210 */ /* 0x000fca0007fbe0ff */
[----:B------:R-:W2:Y:S01]  /*5130*/  LDC R26, c[0x0][0x3d8] ;  /* 0x0000f600ff1a7b82 */ /* 0x000ea20000000800 */
[-C--:B------:R-:W-:Y:S01]  /*5140*/  LEA.HI.X.SX32 R13, R3, R29.reuse, 0x1, P5 ;  /* 0x0000001d030d7211 */ /* 0x080fe200028f0eff */
[----:B0-----:R-:W-:Y:S02]  /*5150*/  IMAD R3, R25, 0x136, RZ ;  /* 0x0000013619037824 */ /* 0x001fe400078e02ff */
[----:B-1----:R-:W-:Y:S02]  /*5160*/  IMAD R27, R11, 0x4e, RZ ;  /* 0x0000004e0b1b7824 */ /* 0x002fe400078e02ff */
[----:B------:R0:W-:Y:S02]  /*5170*/  STL.64 [R1+0xb60], R12 ;  /* 0x000b600c01007387 */ /* 0x0001e40000100a00 */
[----:B------:R-:W1:Y:S01]  /*5180*/  LDC R11, c[0x0][0x3d8] ;  /* 0x0000f600ff0b7b82 */ /* 0x000e620000000800 */
[----:B----4-:R-:W-:Y:S01]  /*5190*/  IMAD R2, R2, 0x9a, RZ ;  /* 0x0000009a02027824 */ /* 0x010fe200078e02ff */
[----:B------:R-:W-:-:S06]  /*51a0*/  LEA.HI.X.SX32 R19, R10, R29, 0x1, P1 ;  /* 0x0000001d0a137211 */ /* 0x000fcc00008f0eff */
[----:B------:R-:W3:Y:S01]  /*51b0*/  LDC R25, c[0x0][0x3d8] ;  /* 0x0000f600ff197b82 */ /* 0x000ee20000000800 */
[----:B0-----:R-:W-:-:S07]  /*51c0*/  IADD3 R12, P5, PT, R3, R28, RZ ;  /* 0x0000001c030c7210 */ /* 0x001fce0007fbe0ff */
[----:B------:R-:W0:Y:S01]  /*51d0*/  LDC R3, c[0x0][0x3d8] ;  /* 0x0000f600ff037b82 */ /* 0x000e220000000800 */
[----:B-1----:R-:W-:-:S05]  /*51e0*/  IMAD R23, R11, 0x99, RZ ;  /* 0x000000990b177824 */ /* 0x002fca00078e02ff */
[-C--:B------:R-:W-:Y:S01]  /*51f0*/  LEA.HI.X.SX32 R9, R23, R29.reuse, 0x1, P4 ;  /* 0x0000001d17097211 */ /* 0x080fe200020f0eff */
[----:B--2---:R-:W-:Y:S02]  /*5200*/  IMAD R23, R26, 0x138, RZ ;  /* 0x000001381a177824 */ /* 0x004fe400078e02ff */
[----:B------:R-:W1:Y:S01]  /*5210*/  LDC R26, c[0x0][0x3d8] ;  /* 0x0000f600ff1a7b82 */ /* 0x000e620000000800 */
[C---:B------:R-:W-:Y:S01]  /*5220*/  IADD3 R16, P3, PT, R2.reuse, R28, RZ ;  /* 0x0000001c02107210 */ /* 0x040fe20007f7e0ff */
[----:B0-----:R-:W-:Y:S01]  /*5230*/  IMAD R3, R3, 0x4d, RZ ;  /* 0x0000004d03037824 */ /* 0x001fe200078e02ff */
[----:B------:R-:W-:Y:S04]  /*5240*/  STL.64 [R1+0x9c0], R18 ;  /* 0x0009c01201007387 */ /* 0x000fe80000100a00 */
[-C--:B------:R-:W-:Y:S01]  /*5250*/  LEA.HI.X.SX32 R17, R3, R29.reuse, 0x1, P3 ;  /* 0x0000001d03117211 */ /* 0x080fe200018f0eff */
[----:B------:R-:W-:Y:S01]  /*5260*/  STL.64 [R1+0x9b8], R8 ;  /* 0x0009b80801007387 */ /* 0x000fe20000100a00 */
[----:B------:R-:W-:-:S02]  /*5270*/  LEA.HI.X.SX32 R15, R2, R29, 0x1, P6 ;  /* 0x0000001d020f7211 */ /* 0x000fc400030f0eff */
[----:B------:R-:W-:Y:S01]  /*5280*/  IADD3 R10, P1, PT, R27, R28, RZ ;  /* 0x0000001c1b0a7210 */ /* 0x000fe20007f3e0ff */
[----:B------:R0:W-:Y:S01]  /*5290*/  STL.64 [R1+0xb58], R16 ;  /* 0x000b581001007387 */ /* 0x0001e20000100a00 */
[----:B------:R-:W2:Y:S01]  /*52a0*/  LDC R2, c[0x0][0x3d8] ;  /* 0x0000f600ff027b82 */ /* 0x000ea20000000800 */
[----:B---3--:R-:W-:-:S07]  /*52b0*/  IMAD R25, R25, 0x9c, RZ ;  /* 0x0000009c19197824 */ /* 0x008fce00078e02ff */
[----:B------:R-:W3:Y:S01]  /*52c0*/  LDC R3, c[0x0][0x3d8] ;  /* 0x0000f600ff037b82 */ /* 0x000ee20000000800 */
[----:B0-----:R-:W-:Y:S01]  /*52d0*/  IADD3 R16, P3, PT, R23, R28, RZ ;  /* 0x0000001c17107210 */ /* 0x001fe20007f7e0ff */
[----:B-1----:R-:W-:-:S06]  /*52e0*/  IMAD R23, R26, 0x9e, RZ ;  /* 0x0000009e1a177824 */ /* 0x002fcc00078e02ff */
[----:B------:R-:W0:Y:S01]  /*52f0*/  LDC R26, c[0x0][0x3d8] ;  /* 0x0000f600ff1a7b82 */ /* 0x000e220000000800 */
[----:B--2---:R-:W-:Y:S01]  /*5300*/  IMAD R2, R2, 0x27, RZ ;  /* 0x0000002702027824 */ /* 0x004fe200078e02ff */
[----:B------:R-:W-:Y:S04]  /*5310*/  STL.64 [R1+0x9b0], R14 ;  /* 0x0009b00e01007387 */ /* 0x000fe80000100a00 */
[----:B------:R-:W-:Y:S01]  /*5320*/  LEA.HI.X.SX32 R11, R2, R29, 0x1, P1 ;  /* 0x0000001d020b7211 */ /* 0x000fe200008f0eff */
[----:B0-----:R-:W-:-:S05]  /*5330*/  IMAD R26, R26, 0x9b, RZ ;  /* 0x0000009b1a1a7824 */ /* 0x001fca00078e02ff */
[----:B------:R-:W-:-:S05]  /*5340*/  LEA.HI.X.SX32 R13, R26, R29, 0x1, P5 ;  /* 0x0000001d1a0d7211 */ /* 0x000fca00028f0eff */
[----:B------:R-:W-:Y:S04]  /*5350*/  STL.64 [R1+0x9a8], R12 ;  /* 0x0009a80c01007387 */ /* 0x000fe80000100a00 */
[----:B------:R0:W-:Y:S02]  /*5360*/  STL.64 [R1+0xc38], R10 ;  /* 0x000c380a01007387 */ /* 0x0001e40000100a00 */
[----:B0-----:R-:W0:Y:S08]  /*5370*/  LDC R11, c[0x0][0x3d8] ;  /* 0x0000f600ff0b7b82 */ /* 0x001e300000000800 */
[----:B------:R-:W1:Y:S01]  /*5380*/  LDC R10, c[0x0][0x3d8] ;  /* 0x0000f600ff0a7b82 */ /* 0x000e620000000800 */
[----:B------:R-:W-:Y:S01]  /*5390*/  IADD3 R8, P4, PT, R25, R28, RZ ;  /* 0x0000001c19087210 */ /* 0x000fe20007f9e0ff */
[----:B0-----:R-:W-:-:S06]  /*53a0*/  IMAD R21, R11, 0xa, RZ ;  /* 0x0000000a0b157824 */ /* 0x001fcc00078e02ff */
[----:B------:R-:W0:Y:S01]  /*53b0*/  LDC R11, c[0x0][0x3d8] ;  /* 0x0000f600ff0b7b82 */ /* 0x000e220000000800 */
[----:B------:R-:W-:Y:S01]  /*53c0*/  LEA.HI.X.SX32 R9, R27, R29, 0x1, P4 ;  /* 0x0000001d1b097211 */ /* 0x000fe200020f0eff */
[----:B-1----:R-:W-:-:S06]  /*53d0*/  IMAD R27, R10, 0x13e, RZ ;  /* 0x0000013e0a1b7824 */ /* 0x002fcc00078e02ff */
[----:B------:R-:W1:Y:S01]  /*53e0*/  LDC R10, c[0x0][0x3d8] ;  /* 0x0000f600ff0a7b82 */ /* 0x000e620000000800 */
[----:B------:R2:W-:Y:S02]  /*53f0*/  STL.64 [R1+0xb50], R8 ;  /* 0x000b500801007387 */ /* 0x0005e40000100a00 */
[----:B--2---:R-:W-:Y:S01]  /*5400*/  IADD3 R8, P4, PT, R27, R28, RZ ;  /* 0x0000001c1b087210 */ /* 0x004fe20007f9e0ff */
[----:B0-----:R-:W-:-:S04]  /*5410*/  IMAD R27, R11, 0x9d, RZ ;  /* 0x0000009d0b1b7824 */ /* 0x001fc800078e02ff */
[----:B------:R-:W0:Y:S01]  /*5420*/  LDC R11, c[0x0][0x3d8] ;  /* 0x0000f600ff0b7b82 */ /* 0x000e220000000800 */
[----:B------:R-:W-:Y:S01]  /*5430*/  LEA.HI.X.SX32 R17, R25, R29, 0x1, P3 ;  /* 0x0000001d19117211 */ /* 0x000fe200018f0eff */
[----:B---3--:R-:W-:Y:S02]  /*5440*/  IMAD R3, R3, 0x13a, RZ ;  /* 0x0000013a03037824 */ /* 0x008fe400078e02ff */
[----:B-1----:R-:W-:-:S04]  /*5450*/  IMAD R25, R10, 0x14, RZ ;  /* 0x000000140a197824 */ /* 0x002fc800078e02ff */
[----:B------:R-:W1:Y:S01]  /*5460*/  LDC R10, c[0x0][0x3d8] ;  /* 0x0000f600ff0a7b82 */ /* 0x000e620000000800 */
[----:B------:R-:W-:-:S07]  /*5470*/  IADD3 R14, P6, PT, R3, R28, RZ ;  /* 0x0000001c030e7210 */ /* 0x000fce0007fde0ff */
[----:B------:R-:W2:Y:S01]  /*5480*/  LDC R3, c[0x0][0x3d8] ;  /* 0x0000f600ff037b82 */ /* 0x000ea20000000800 */
[----:B0-----:R-:W-:-:S07]  /*5490*/  IMAD R26, R11, 0x28, RZ ;  /* 0x000000280b1a7824 */ /* 0x001fce00078e02ff */
[----:B------:R-:W0:Y:S01]  /*54a0*/  LDC R11, c[0x0][0x3d8] ;  /* 0x0000f600ff0b7b82 */ /* 0x000e220000000800 */
[----:B------:R-:W-:Y:S01]  /*54b0*/  IADD3 R12, P5, PT, R23, R28, RZ ;  /* 0x0000001c170c7210 */ /* 0x000fe20007fbe0ff */
[----:B-1----:R-:W-:-:S05]  /*54c0*/  IMAD R10, R10, 0x4f, RZ ;  /* 0x0000004f0a0a7824 */ /* 0x002fca00078e02ff */
[-C--:B------:R-:W-:Y:S01]  /*54d0*/  LEA.HI.X.SX32 R13, R10, R29.reuse, 0x1, P5 ;  /* 0x0000001d0a0d7211 */ /* 0x080fe200028f0eff */
[----:B--2---:R-:W-:Y:S01]  /*54e0*/  IMAD R3, R3, 0x13c, RZ ;  /* 0x0000013c03037824 */ /* 0x004fe200078e02ff */
[----:B------:R-:W-:Y:S01]  /*54f0*/  LEA.HI.X.SX32 R15, R27, R29, 0x1, P6 ;  /* 0x0000001d1b0f7211 */ /* 0x000fe200030f0eff */
[----:B------:R1:W-:Y:S01]  /*5500*/  STL.64 [R1+0x9a0], R16 ;  /* 0x0009a01001007387 */ /* 0x0003e20000100a00 */
[----:B------:R-:W2:Y:S02]  /*5510*/  LDC R27, c[0x0][0x3d8] ;  /* 0x0000f600ff1b7b82 */ /* 0x000ea40000000800 */
[----:B------:R-:W-:Y:S01]  /*5520*/  IADD3 R2, P1, PT, R3, R28, RZ ;  /* 0x0000001c03027210 */ /* 0x000fe20007f3e0ff */
[----:B0-----:R-:W-:-:S05]  /*5530*/  IMAD R10, R11, 0x50, RZ ;  /* 0x000000500b0a7824 */ /* 0x001fca00078e02ff */
[----:B------:R-:W0:Y:S01]  /*5540*/  LDC R11, c[0x0][0x3d8] ;  /* 0x0000f600ff0b7b82 */ /* 0x000e220000000800 */
[----:B------:R-:W-:Y:S01]  /*5550*/  LEA.HI.X.SX32 R3, R23, R29, 0x1, P1 ;  /* 0x0000001d17037211 */ /* 0x000fe200008f0eff */
[----:B------:R3:W-:Y:S04]  /*5560*/  STL.64 [R1+0x998], R14 ;  /* 0x0009980e01007387 */ /* 0x0007e80000100a00 */
[----:B------:R-:W-:Y:S01]  /*5570*/  STL.64 [R1+0xb48], R12 ;  /* 0x000b480c01007387 */ /* 0x000fe20000100a00 */
[-C--:B-1----:R-:W-:Y:S01]  /*5580*/  IADD3 R16, P6, PT, R25, R28.reuse, RZ ;  /* 0x0000001c19107210 */ /* 0x082fe20007fde0ff */
[----:B------:R-:W1:Y:S02]  /*5590*/  LDC R23, c[0x0][0x3d8] ;  /* 0x0000f600ff177b82 */ /* 0x000e640000000800 */
[----:B------:R4:W-:Y:S01]  /*55a0*/  STL.64 [R1+0x990], R2 ;  /* 0x0009900201007387 */ /* 0x0009e20000100a00 */
[----:B---3--:R-:W-:-:S05]  /*55b0*/  IADD3 R14, P5, PT, R26, R28, RZ ;  /* 0x0000001c1a0e7210 */ /* 0x008fca0007fbe0ff */
[----:B----4-:R-:W3:Y:S01]  /*55c0*/  LDC R3, c[0x0][0x3d8] ;  /* 0x0000f600ff037b82 */ /* 0x010ee20000000800 */
[----:B------:R-:W-:Y:S01]  /*55d0*/  LEA.HI.X.SX32 R15, R25, R29, 0x1, P5 ;  /* 0x0000001d190f7211 */ /* 0x000fe200028f0eff */
[----:B0-----:R-:W-:-:S06]  /*55e0*/  IMAD R2, R11, 0x9f, RZ ;  /* 0x0000009f0b027824 */ /* 0x001fcc00078e02ff */
[----:B------:R-:W0:Y:S08]  /*55f0*/  LDC R25, c[0x0][0x3d8] ;  /* 0x0000f600ff197b82 */ /* 0x000e300000000800 */
[----:B------:R-:W4:Y:S01]  /*5600*/  LDC R11, c[0x0][0x3d8] ;  /* 0x0000f600ff0b7b82 */ /* 0x000f220000000800 */
[-C--:B------:R-:W-:Y:S01]  /*5610*/  LEA.HI.X.SX32 R9, R2, R29.reuse, 0x1, P4 ;  /* 0x0000001d02097211 */ /* 0x080fe200020f0eff */
[----:B--2---:R-:W-:Y:S01]  /*5620*/  IMAD R27, R27, 0xa0, RZ ;  /* 0x000000a01b1b7824 */ /* 0x004fe200078e02ff */
[-C--:B------:R-:W-:Y:S01]  /*5630*/  IADD3 R18, P3, PT, R21, R28.reuse, RZ ;  /* 0x0000001c15127210 */ /* 0x080fe20007f7e0ff */
[----:B---3--:R-:W-:Y:S01]  /*5640*/  IMAD R2, R3, 0x5, RZ ;  /* 0x0000000503027824 */ /* 0x008fe200078e02ff */
[----:B------:R-:W-:Y:S01]  /*5650*/  IADD3 R12, P1, PT, R10, R28, RZ ;  /* 0x0000001c0a0c7210 */ /* 0x000fe20007f3e0ff */
[----:B------:R2:W-:Y:S01]  /*5660*/  STL.64 [R1+0x988], R8 ;  /* 0x0009880801007387 */ /* 0x0005e20000100a00 */
[----:B------:R-:W-:-:S02]  /*5670*/  LEA.HI.X.SX32 R17, R21, R29, 0x1, P6 ;  /* 0x0000001d15117211 */ /* 0x000fc400030f0eff */
[-C--:B------:R-:W-:Y:S02]  /*5680*/  LEA.HI.X.SX32 R19, R2, R29.reuse, 0x1, P3 ;  /* 0x0000001d02137211 */ /* 0x080fe400018f0eff */
[-C--:B------:R-:W-:Y:S01]  /*5690*/  LEA.HI.X.SX32 R13, R26, R29.reuse, 0x1, P1 ;  /* 0x0000001d1a0d7211 */ /* 0x080fe200008f0eff */
[----:B0-----:R-:W-:Y:S01]  /*56a0*/  IMAD R25, R25, 0x146, RZ ;  /* 0x0000014619197824 */ /* 0x001fe200078e02ff */
[-C--:B--2---:R-:W-:Y:S01]  /*56b0*/  IADD3 R8, P4, PT, R27, R28.reuse, RZ ;  /* 0x0000001c1b087210 */ /* 0x084fe20007f9e0ff */
[----:B------:R-:W-:Y:S03]  /*56c0*/  STL.64 [R1+0xcf8], R18 ;  /* 0x000cf81201007387 */ /* 0x000fe60000100a00 */
[-C--:B------:R-:W-:Y:S01]  /*56d0*/  LEA.HI.X.SX32 R9, R10, R29.reuse, 0x1, P4 ;  /* 0x0000001d0a097211 */ /* 0x080fe200020f0eff */
[----:B------:R-:W-:Y:S01]  /*56e0*/  STL.64 [R1+0xce0], R16 ;  /* 0x000ce01001007387 */ /* 0x000fe20000100a00 */
[----:B----4-:R-:W-:Y:S01]  /*56f0*/  IMAD R3, R11, 0x140, RZ ;  /* 0x000001400b037824 */ /* 0x010fe200078e02ff */
[----:B------:R-:W0:Y:S02]  /*5700*/  LDC R10, c[0x0][0x3d8] ;  /* 0x0000f600ff0a7b82 */ /* 0x000e240000000800 */
[----:B------:R-:W-:Y:S04]  /*5710*/  STL.64 [R1+0xca8], R14 ;  /* 0x000ca80e01007387 */ /* 0x000fe80000100a00 */
[----:B------:R-:W-:Y:S01]  /*5720*/  STL.64 [R1+0xc30], R12 ;  /* 0x000c300c01007387 */ /* 0x000fe20000100a00 */
[----:B------:R-:W-:Y:S01]  /*5730*/  IADD3 R2, P3, PT, R3, R28, RZ ;  /* 0x0000001c03027210 */ /* 0x000fe20007f7e0ff */
[----:B------:R-:W2:Y:S02]  /*5740*/  LDC R11, c[0x0][0x3d8] ;  /* 0x0000f600ff0b7b82 */ /* 0x000ea40000000800 */
[----:B------:R3:W-:Y:S01]  /*5750*/  STL.64 [R1+0xb40], R8 ;  /* 0x000b400801007387 */ /* 0x0007e20000100a00 */
[----:B------:R-:W-:-:S05]  /*5760*/  LEA.HI.X.SX32 R3, R27, R29, 0x1, P3 ;  /* 0x0000001d1b037211 */ /* 0x000fca00018f0eff */
[----:B------:R-:W4:Y:S01]  /*5770*/  LDC R27, c[0x0][0x3d8] ;  /* 0x0000f600ff1b7b82 */ /* 0x000f220000000800 */
[----:B---3--:R-:W-:-:S07]  /*5780*/  IADD3 R8, P4, PT, R25, R28, RZ ;  /* 0x0000001c19087210 */ /* 0x008fce0007f9e0ff */
[----:B------:R-:W3:Y:S01]  /*5790*/  LDC R25, c[0x0][0x3d8] ;  /* 0x0000f600ff197b82 */ /* 0x000ee20000000800 */
[----:B-1----:R-:W-:Y:S02]  /*57a0*/  IMAD R22, R23, 0x142, RZ ;  /* 0x0000014217167824 */ /* 0x002fe400078e02ff */
[----:B--2---:R-:W-:-:S05]  /*57b0*/  IMAD R23, R11, 0xa2, RZ ;  /* 0x000000a20b177824 */ /* 0x004fca00078e02ff */
[----:B------:R-:W1:Y:S01]  /*57c0*/  LDC R11, c[0x0][0x3d8] ;  /* 0x0000f600ff0b7b82 */ /* 0x000e620000000800 */
[----:B------:R-:W-:Y:S01]  /*57d0*/  IADD3 R14, P5, PT, R23, R28, RZ ;  /* 0x0000001c170e7210 */ /* 0x000fe20007fbe0ff */
[----:B----4-:R-:W-:Y:S02]  /*57e0*/  IMAD R27, R27, 0x51, RZ ;  /* 0x000000511b1b7824 */ /* 0x010fe400078e02ff */
[----:B---3--:R-:W-:-:S04]  /*57f0*/  IMAD R26, R25, 0xa1, RZ ;  /* 0x000000a1191a7824 */ /* 0x008fc800078e02ff */
[----:B------:R-:W2:Y:S01]  /*5800*/  LDC R25, c[0x0][0x3d8] ;  /* 0x0000f600ff197b82 */ /* 0x000ea20000000800 */
[----:B------:R-:W-:-:S07]  /*5810*/  LEA.HI.X.SX32 R15, R27, R29, 0x1, P5 ;  /* 0x0000001d1b0f7211 */ /* 0x000fce00028f0eff */
[----:B------:R-:W3:Y:S01]  /*5820*/  LDC R27, c[0x0][0x3d8] ;  /* 0x0000f600ff1b7b82 */ /* 0x000ee20000000800 */
[----:B------:R-:W-:-:S04]  /*5830*/  IADD3 R16, P6, PT, R22, R28, RZ ;  /* 0x0000001c16107210 */ /* 0x000fc80007fde0ff */
[----:B------:R-:W-:Y:S01]  /*5840*/  LEA.HI.X.SX32 R17, R26, R29, 0x1, P6 ;  /* 0x0000001d1a117211 */ /* 0x000fe200030f0eff */
[----:B------:R-:W-:Y:S01]  /*5850*/  STL.64 [R1+0x980], R2 ;  /* 0x0009800201007387 */ /* 0x000fe20000100a00 */
[----:B-1----:R-:W-:Y:S01]  /*5860*/  IMAD R11, R11, 0x144, RZ ;  /* 0x000001440b0b7824 */ /* 0x002fe200078e02ff */
[----:B------:R-:W1:Y:S02]  /*5870*/  LDC R26, c[0x0][0x3d8] ;  /* 0x0000f600ff1a7b82 */ /* 0x000e640000000800 */
[----:B------:R-:W-:Y:S01]  /*5880*/  STL.64 [R1+0x978], R16 ;  /* 0x0009781001007387 */ /* 0x000fe20000100a00 */
[----:B--2---:R-:W-:-:S03]  /*5890*/  IMAD R25, R25, 0x148, RZ ;  /* 0x0000014819197824 */ /* 0x004fc600078e02ff */
[----:B------:R2:W-:Y:S01]  /*58a0*/  STL.64 [R1+0xb38], R14 ;  /* 0x000b380e01007387 */ /* 0x0005e20000100a00 */
[-C--:B------:R-:W-:Y:S02]  /*58b0*/  IADD3 R12, P1, PT, R11, R28.reuse, RZ ;  /* 0x0000001c0b0c7210 */ /* 0x080fe40007f3e0ff */
[----:B------:R-:W4:Y:S01]  /*58c0*/  LDC R11, c[0x0][0x3d8] ;  /* 0x0000f600ff0b7b82 */ /* 0x000f220000000800 */
[----:B--2---:R-:W-:-:S07]  /*58d0*/  IADD3 R14, P5, PT, R25, R28, RZ ;  /* 0x0000001c190e7210 */ /* 0x004fce0007fbe0ff */
[----:B------:R-:W2:Y:S01]  /*58e0*/  LDC R25, c[0x0][0x3d8] ;  /* 0x0000f600ff197b82 */ /* 0x000ea20000000800 */
[----:B---3--:R-:W-:-:S07]  /*58f0*/  IMAD R22, R27, 0x14a, RZ ;  /* 0x0000014a1b167824 */ /* 0x008fce00078e02ff */
[----:B------:R-:W3:Y:S01]  /*5900*/  LDC R27, c[0x0][0x3d8] ;  /* 0x0000f600ff1b7b82 */ /* 0x000ee20000000800 */
[----:B------:R-:W-:Y:S01]  /*5910*/  LEA.HI.X.SX32 R13, R23, R29, 0x1, P1 ;  /* 0x0000001d170d7211 */ /* 0x000fe200008f0eff */
[----:B0-----:R-:W-:Y:S02]  /*5920*/  IMAD R10, R10, 0xa4, RZ ;  /* 0x000000a40a0a7824 */ /* 0x001fe400078e02ff */
[----:B----4-:R-:W-:-:S03]  /*5930*/  IMAD R11, R11, 0x52, RZ ;  /* 0x000000520b0b7824 */ /* 0x010fc600078e02ff */
[-C--:B------:R-:W-:Y:S01]  /*5940*/  IADD3 R16, P6, PT, R10, R28.reuse, RZ ;  /* 0x0000001c0a107210 */ /* 0x080fe20007fde0ff */
[----:B--2---:R-:W-:Y:S01]  /*5950*/  IMAD R23, R25, 0xa3, RZ ;  /* 0x000000a319177824 */ /* 0x004fe200078e02ff */
[C---:B------:R-:W-:Y:S01]  /*5960*/  IADD3 R2, P3, PT, R11.reuse, R28, RZ ;  /* 0x0000001c0b027210 */ /* 0x040fe20007f7e0ff */
[----:B------:R-:W-:Y:S01]  /*5970*/  STL.64 [R1+0x970], R12 ;  /* 0x0009700c01007387 */ /* 0x000fe20000100a00 */
[-C--:B------:R-:W-:Y:S01]  /*5980*/  LEA.HI.X.SX32 R17, R11, R29.reuse, 0x1, P6 ;  /* 0x0000001d0b117211 */ /* 0x080fe200030f0eff */
[----:B------:R-:W0:Y:S01]  /*5990*/  LDC R25, c[0x0][0x3d8] ;  /* 0x0000f600ff197b82 */ /* 0x000e220000000800 */
[----:B------:R-:W-:Y:S01]  /*59a0*/  LEA.HI.X.SX32 R9, R23, R29, 0x1, P4 ;  /* 0x0000001d17097211 */ /* 0x000fe200020f0eff */
[----:B---3--:R-:W-:-:S06]  /*59b0*/  IMAD R23, R27, 0x29, RZ ;  /* 0x000000291b177824 */ /* 0x008fcc00078e02ff */
[----:B------:R-:W2:Y:S08]  /*59c0*/  LDC R27, c[0x0][0x3d8] ;  /* 0x0000f600ff1b7b82 */ /* 0x000eb00000000800 */
[----:B------:R-:W3:Y:S01]  /*59d0*/  LDC R11, c[0x0][0x3d8] ;  /* 0x0000f600ff0b7b82 */ /* 0x000ee20000000800 */
[-C--:B------:R-:W-:Y:S01]  /*59e0*/  LEA.HI.X.SX32 R3, R23, R29.reuse, 0x1, P3 ;  /* 0x0000001d17037211 */ /* 0x080fe200018f0eff */
[----:B------:R-:W-:Y:S01]  /*59f0*/  STL.64 [R1+0x968], R8 ;  /* 0x0009680801007387 */ /* 0x000fe20000100a00 */
[----:B------:R-:W-:-:S03]  /*5a00*/  LEA.HI.X.SX32 R15, R10, R29, 0x1, P5 ;  /* 0x0000001d0a0f7211 */ /* 0x000fc600028f0eff */
[----:B------:R-:W-:Y:S02]  /*5a10*/  STL.64 [R1+0xc28], R2 ;  /* 0x000c280201007387 */ /* 0x000fe40000100a00 */
[----:B------:R-:W4:Y:S02]  /*5a20*/  LDC R10, c[0x0][0x3d8] ;  /* 0x0000f600ff0a7b82 */ /* 0x000f240000000800 */
[----:B------:R0:W-:Y:S01]  /*5a30*/  STL.64 [R1+0xb30], R16 ;  /* 0x000b301001007387 */ /* 0x0001e20000100a00 */
[----:B--2---:R-:W-:-:S05]  /*5a40*/  IMAD R27, R27, 0x14e, RZ ;  /* 0x0000014e1b1b7824 */ /* 0x004fca00078e02ff */
[----:B------:R-:W2:Y:S01]  /*5a50*/  LDC R23, c[0x0][0x3d8] ;  /* 0x0000f600ff177b82 */ /* 0x000ea20000000800 */
[----:B0-----:R-:W-:Y:S01]  /*5a60*/  IADD3 R16, P6, PT, R27, R28, RZ ;  /* 0x0000001c1b107210 */ /* 0x001fe20007fde0ff */
[----:B---3--:R-:W-:-:S06]  /*5a70*/  IMAD R27, R11, 0x54, RZ ;  /* 0x000000540b1b7824 */ /* 0x008fcc00078e02ff */
[----:B------:R-:W0:Y:S01]  /*5a80*/  LDC R11, c[0x0][0x3d8] ;  /* 0x0000f600ff0b7b82 */ /* 0x000e220000000800 */
[-C--:B------:R-:W-:Y:S01]  /*5a90*/  IADD3 R12, P1, PT, R22, R28.reuse, RZ ;  /* 0x0000001c160c7210 */ /* 0x080fe20007f3e0ff */
[----:B----4-:R-:W-:Y:S02]  /*5aa0*/  IMAD R22, R10, 0xa5, RZ ;  /* 0x000000a50a167824 */ /* 0x010fe400078e02ff */
[----:B-1----:R-:W-:Y:S02]  /*5ab0*/  IMAD R26, R26, 0xa6, RZ ;  /* 0x000000a61a1a7824 */ /* 0x002fe400078e02ff */
[----:B0-----:R-:W-:Y:S02]  /*5ac0*/  IMAD R10, R11, 0xa8, RZ ;  /* 0x000000a80b0a7824 */ /* 0x001fe400078e02ff */
[----:B------:R-:W0:Y:S01]  /*5ad0*/  LDC R11, c[0x0][0x3d8] ;  /* 0x0000f600ff0b7b82 */ /* 0x000e220000000800 */
[----:B------:R-:W-:Y:S01]  /*5ae0*/  IMAD R25, R25, 0x14c, RZ ;  /* 0x0000014c19197824 */ /* 0x000fe200078e02ff */
[----:B------:R-:W-:Y:S01]  /*5af0*/  IADD3 R8, P4, PT, R26, R28, RZ ;  /* 0x0000001c1a087210 */ /* 0x000fe20007f9e0ff */
[----:B--2---:R-:W-:Y:S01]  /*5b00*/  IMAD R23, R23, 0x53, RZ ;  /* 0x0000005317177824 */ /* 0x004fe200078e02ff */
[----:B------:R-:W-:-:S02]  /*5b10*/  LEA.HI.X.SX32 R13, R22, R29, 0x1, P1 ;  /* 0x0000001d160d7211 */ /* 0x000fc400008f0eff */
[-C--:B------:R-:W-:Y:S02]  /*5b20*/  IADD3 R2, P3, PT, R25, R28.reuse, RZ ;  /* 0x0000001c19027210 */ /* 0x080fe40007f7e0ff */
[-C--:B------:R-:W-:Y:S01]  /*5b30*/  LEA.HI.X.SX32 R9, R23, R29.reuse, 0x1, P4 ;  /* 0x0000001d17097211 */ /* 0x080fe200020f0eff */
[----:B------:R-:W-:Y:S01]  /*5b40*/  STL.64 [R1+0x960], R14 ;  /* 0x0009600e01007387 */ /* 0x000fe20000100a00 */
[----:B------:R-:W-:Y:S01]  /*5b50*/  LEA.HI.X.SX32 R3, R26, R29, 0x1, P3 ;  /* 0x0000001d1a037211 */ /* 0x000fe200018f0eff */
[----:B------:R-:W1:Y:S02]  /*5b60*/  LDC R23, c[0x0][0x3d8] ;  /* 0x0000f600ff177b82 */ /* 0x000e640000000800 */
[----:B------:R-:W-:Y:S04]  /*5b70*/  STL.64 [R1+0x958], R12 ;  /* 0x0009580c01007387 */ /* 0x000fe80000100a00 */
[----:B------:R-:W-:Y:S02]  /*5b80*/  STL.64 [R1+0xb28], R8 ;  /* 0x000b280801007387 */ /* 0x000fe40000100a00 */
[----:B------:R-:W2:Y:S01]  /*5b90*/  LDC R26, c[0x0][0x3d8] ;  /* 0x0000f600ff1a7b82 */ /* 0x000ea20000000800 */
[----:B0-----:R-:W-:Y:S01]  /*5ba0*/  IMAD R11, R11, 0x150, RZ ;  /* 0x000001500b0b7824 */ /* 0x001fe200078e02ff */
[----:B------:R0:W-:Y:S06]  /*5bb0*/  STL.64 [R1+0x950], R2 ;  /* 0x0009500201007387 */ /* 0x0001ec0000100a00 */
[----:B------:R-:W3:Y:S08]  /*5bc0*/  LDC R25, c[0x0][0x3d8] ;  /* 0x0000f600ff197b82 */ /* 0x000ef00000000800 */
[----:B------:R-:W4:Y:S01]  /*5bd0*/  LDC R22, c[0x0][0x3d8] ;  /* 0x0000f600ff167b82 */ /* 0x000f220000000800 */
[----:B0-----:R-:W-:-:S07]  /*5be0*/  IADD3 R2, P3, PT, R11, R28, RZ ;  /* 0x0000001c0b027210 */ /* 0x001fce0007f7e0ff */
[----:B------:R-:W0:Y:S01]  /*5bf0*/  LDC R11, c[0x0][0x3d8] ;  /* 0x0000f600ff0b7b82 */ /* 0x000e220000000800 */
[----:B-1----:R-:W-:Y:S02]  /*5c00*/  IMAD R21, R23, 0xa7, RZ ;  /* 0x000000a717157824 */ /* 0x002fe400078e02ff */
[----:B--2---:R-:W-:Y:S02]  /*5c10*/  IMAD R23, R26, 0x152, RZ ;  /* 0x000001521a177824 */ /* 0x004fe400078e02ff */
[----:B---3--:R-:W-:Y:S02]  /*5c20*/  IMAD R25, R25, 0x2a, RZ ;  /* 0x0000002a19197824 */ /* 0x008fe400078e02ff */
[----:B0-----:R-:W-:Y:S02]  /*5c30*/  IMAD R26, R11, 0x15, RZ ;  /* 0x000000150b1a7824 */ /* 0x001fe400078e02ff */
[----:B------:R-:W0:Y:S01]  /*5c40*/  LDC R11, c[0x0][0x3d8] ;  /* 0x0000f600ff0b7b82 */ /* 0x000e220000000800 */
[----:B------:R-:W-:-:S02]  /*5c50*/  IADD3 R14, P5, PT, R25, R28, RZ ;  /* 0x0000001c190e7210 */ /* 0x000fc40007fbe0ff */
[----:B------:R-:W-:Y:S02]  /*5c60*/  IADD3 R12, P1, PT, R27, R28, RZ ;  /* 0x0000001c1b0c7210 */ /* 0x000fe40007f3e0ff */
[-C--:B------:R-:W-:Y:S02]  /*5c70*/  LEA.HI.X.SX32 R17, R21, R29.reuse, 0x1, P6 ;  /* 0x0000001d15117211 */ /* 0x080fe400030f0eff */
[-C--:B------:R-:W-:Y:S02]  /*5c80*/  LEA.HI.X.SX32 R15, R26, R29.reuse, 0x1, P5 ;  /* 0x0000001d1a0f7211 */ /* 0x080fe400028f0eff */
[----:B------:R-:W-:Y:S01]  /*5c90*/  LEA.HI.X.SX32 R13, R25, R29, 0x1, P1 ;  /* 0x0000001d190d7211 */ /* 0x000fe200008f0eff */
[----:B------:R-:W-:Y:S01]  /*5ca0*/  STL.64 [R1+0x948], R16 ;  /* 0x0009481001007387 */ /* 0x000fe20000100a00 */
[----:B------:R-:W1:Y:S03]  /*5cb0*/  LDC R25, c[0x0][0x3d8] ;  /* 0x0000f600ff197b82 */ /* 0x000e660000000800 */
[----:B------:R-:W-:Y:S04]  /*5cc0*/  STL.64 [R1+0xca0], R14 ;  /* 0x000ca00e01007387 */ /* 0x000fe80000100a00 */
[----:B------:R2:W-:Y:S01]  /*5cd0*/  STL.64 [R1+0xc20], R12 ;  /* 0x000c200c01007387 */ /* 0x0005e20000100a00 */
[----:B0-----:R-:W-:-:S05]  /*5ce0*/  IMAD R11, R11, 0x154, RZ ;  /* 0x000001540b0b7824 */ /* 0x001fca00078e02ff */
[-C--:B--2---:R-:W-:Y:S02]  /*5cf0*/  IADD3 R12, P1, PT, R11, R28.reuse, RZ ;  /* 0x0000001c0b0c7210 */ /* 0x084fe40007f3e0ff */
[----:B------:R-:W0:Y:S01]  /*5d00*/  LDC R11, c[0x0][0x3d8] ;  /* 0x0000f600ff0b7b82 */ /* 0x000e220000000800 */
[CC--:B------:R-:W-:Y:S02]  /*5d10*/  IADD3 R8, P4, PT, R10.reuse, R28.reuse, RZ ;  /* 0x0000001c0a087210 */ /* 0x0c0fe40007f9e0ff */
[-C--:B------:R-:W-:Y:S02]  /*5d20*/  LEA.HI.X.SX32 R3, R10, R29.reuse, 0x1, P3 ;  /* 0x0000001d0a037211 */ /* 0x080fe400018f0eff */
[----:B------:R-:W-:Y:S01]  /*5d30*/  LEA.HI.X.SX32 R9, R27, R29, 0x1, P4 ;  /* 0x0000001d1b097211 */ /* 0x000fe200020f0eff */
[----:B-1----:R-:W-:Y:S01]  /*5d40*/  IMAD R26, R25, 0x156, RZ ;  /* 0x00000156191a7824 */ /* 0x002fe200078e02ff */
[----:B------:R-:W-:Y:S01]  /*5d50*/  IADD3 R16, P6, PT, R23, R28, RZ ;  /* 0x0000001c17107210 */ /* 0x000fe20007fde0ff */
[----:B----4-:R-:W-:Y:S01]  /*5d60*/  IMAD R22, R22, 0xaa, RZ ;  /* 0x000000aa16167824 */ /* 0x010fe200078e02ff */
[----:B------:R-:W1:Y:S01]  /*5d70*/  LDC R25, c[0x0][0x3d8] ;  /* 0x0000f600ff197b82 */ /* 0x000e620000000800 */
[----:B------:R2:W-:Y:S04]  /*5d80*/  STL.64 [R1+0xb20], R8 ;  /* 0x000b200801007387 */ /* 0x0005e80000100a00 */
[----:B------:R3:W-:Y:S01]  /*5d90*/  STL.64 [R1+0x940], R2 ;  /* 0x0009400201007387 */ /* 0x0007e20000100a00 */
[----:B0-----:R-:W-:-:S02]  /*5da0*/  IMAD R27, R11, 0x56, RZ ;  /* 0x000000560b1b7824 */ /* 0x001fc400078e02ff */
[----:B------:R-:W0:Y:S01]  /*5db0*/  LDC R11, c[0x0][0x3d8] ;  /* 0x0000f600ff0b7b82 */ /* 0x000e220000000800 */
[----:B--2---:R-:W-:-:S07]  /*5dc0*/  IADD3 R8, P4, PT, R26, R28, RZ ;  /* 0x0000001c1a087210 */ /* 0x004fce0007f9e0ff */
[----:B---3--:R-:W2:Y:S08]  /*5dd0*/  LDC R3, c[0x0][0x3d8] ;  /* 0x0000f600ff037b82 */ /* 0x008eb00000000800 */
[----:B------:R-:W3:Y:S01]  /*5de0*/  LDC R26, c[0x0][0x3d8] ;  /* 0x0000f600ff1a7b82 */ /* 0x000ee20000000800 */
[----:B------:R-:W-:Y:S01]  /*5df0*/  IADD3 R14, P5, PT, R22, R28, RZ ;  /* 0x0000001c160e7210 */ /* 0x000fe20007fbe0ff */
[----:B0-----:R-:W-:-:S05]  /*5e00*/  IMAD R2, R11, 0xa9, RZ ;  /* 0x000000a90b027824 */ /* 0x001fca00078e02ff */
[----:B------:R-:W-:Y:S01]  /*5e10*/  LEA.HI.X.SX32 R17, R2, R29, 0x1, P6 ;  /* 0x0000001d02117211 */ /* 0x000fe200030f0eff */
[----:B--2---:R-:W-:-:S04]  /*5e20*/  IMAD R23, R3, 0x55, RZ ;  /* 0x0000005503177824 */ /* 0x004fc800078e02ff */
[----:B------:R0:W-:Y:S01]  /*5e30*/  STL.64 [R1+0x938], R16 ;  /* 0x0009381001007387 */ /* 0x0001e20000100a00 */
[----:B---3--:R-:W-:Y:S01]  /*5e40*/  IMAD R21, R26, 0x158, RZ ;  /* 0x000001581a157824 */ /* 0x008fe200078e02ff */
[-C--:B------:R-:W-:Y:S02]  /*5e50*/  LEA.HI.X.SX32 R15, R23, R29.reuse, 0x1, P5 ;  /* 0x0000001d170f7211 */ /* 0x080fe400028f0eff */
[----:B------:R-:W-:Y:S01]  /*5e60*/  LEA.HI.X.SX32 R13, R22, R29, 0x1, P1 ;  /* 0x0000001d160d7211 */ /* 0x000fe200008f0eff */
[----:B-1----:R-:W-:Y:S01]  /*5e70*/  IMAD R25, R25, 0xac, RZ ;  /* 0x000000ac19197824 */ /* 0x002fe200078e02ff */
[----:B------:R-:W1:Y:S01]  /*5e80*/  LDC R22, c[0x0][0x3d8] ;  /* 0x0000f600ff167b82 */ /* 0x000e620000000800 */
[----:B0-----:R-:W-:-:S07]  /*5e90*/  IADD3 R16, P5, PT, R21, R28, RZ ;  /* 0x0000001c15107210 */ /* 0x001fce0007fbe0ff */
[----:B------:R-:W0:Y:S01]  /*5ea0*/  LDC R21, c[0x0][0x3d8] ;  /* 0x0000f600ff157b82 */ /* 0x000e220000000800 */
[----:B------:R-:W-:Y:S01]  /*5eb0*/  IADD3 R10, P3, PT, R27, R28, RZ ;  /* 0x0000001c1b0a7210 */ /* 0x000fe20007f7e0ff */
[----:B------:R-:W-:Y:S04]  /*5ec0*/  STL.64 [R1+0xb18], R14 ;  /* 0x000b180e01007387 */ /* 0x000fe80000100a00 */
[----:B------:R-:W-:Y:S02]  /*5ed0*/  STL.64 [R1+0x930], R12 ;  /* 0x0009300c01007387 */ /* 0x000fe40000100a00 */
[----:B------:R-:W2:Y:S01]  /*5ee0*/  LDC R23, c[0x0][0x3d8] ;  /* 0x0000f600ff177b82 */ /* 0x000ea20000000800 */
[----:B-1----:R-:W-:-:S07]  /*5ef0*/  IMAD R22, R22, 0x2b, RZ ;  /* 0x0000002b16167824 */ /* 0x002fce00078e02ff */
[----:B------:R-:W1:Y:S01]  /*5f00*/  LDC R26, c[0x0][0x3d8] ;  /* 0x0000f600ff1a7b82 */ /* 0x000e620000000800 */
[----:B0-----:R-:W-:Y:S01]  /*5f10*/  IMAD R21, R21, 0xab, RZ ;  /* 0x000000ab15157824 */ /* 0x001fe200078e02ff */
[----:B------:R-:W-:-:S04]  /*5f20*/  LEA.HI.X.SX32 R11, R22, R29, 0x1, P3 ;  /* 0x0000001d160b7211 */ /* 0x000fc800018f0eff */
[----:B------:R-:W-:-:S05]  /*5f30*/  LEA.HI.X.SX32 R9, R21, R29, 0x1, P4 ;  /* 0x0000001d15097211 */ /* 0x000fca00020f0eff */
[----:B------:R-:W-:Y:S04]  /*5f40*/  STL.64 [R1+0x928], R8 ;  /* 0x0009280801007387 */ /* 0x000fe80000100a00 */
[----:B------:R0:W-:Y:S02]  /*5f50*/  STL.64 [R1+0xc18], R10 ;  /* 0x000c180a01007387 */ /* 0x0001e40000100a00 */
[----:B0-----:R-:W0:Y:S01]  /*5f60*/  LDC R11, c[0x0][0x3d8] ;  /* 0x0000f600ff0b7b82 */ /* 0x001e220000000800 */
[----:B------:R-:W-:-:S04]  /*5f70*/  IADD3 R2, P6, PT, R25, R28, RZ ;  /* 0x0000001c19027210 */ /* 0x000fc80007fde0ff */
[----:B------:R-:W-:-:S03]  /*5f80*/  LEA.HI.X.SX32 R3, R27, R29, 0x1, P6 ;  /* 0x0000001d1b037211 */ /* 0x000fc600030f0eff */
[----:B------:R-:W3:Y:S02]  /*5f90*/  LDC R10, c[0x0][0x3d8] ;  /* 0x0000f600ff0a7b82 */ /* 0x000ee40000000800 */
[----:B------:R0:W-:Y:S02]  /*5fa0*/  STL.64 [R1+0xb10], R2 ;  /* 0x000b100201007387 */ /* 0x0001e40000100a00 */
[----:B0-----:R-:W-:-:S04]  /*5fb0*/  IMAD R3, R11, 0x16, RZ ;  /* 0x000000160b037824 */ /* 0x001fc800078e02ff */
[----:B------:R-:W0:Y:S01]  /*5fc0*/  LDC R11, c[0x0][0x3d8] ;  /* 0x0000f600ff0b7b82 */ /* 0x000e220000000800 */
[----:B------:R-:W-:Y:S01]  /*5fd0*/  LEA.HI.X.SX32 R17, R25, R29, 0x1, P5 ;  /* 0x0000001d19117211 */ /* 0x000fe200028f0eff */
[----:B---3--:R-:W-:-:S06]  /*5fe0*/  IMAD R2, R10, 0x15e, RZ ;  /* 0x0000015e0a027824 */ /* 0x008fcc00078e02ff */
[----:B------:R-:W3:Y:S01]  /*5ff0*/  LDC R10, c[0x0][0x3d8] ;  /* 0x0000f600ff0a7b82 */ /* 0x000ee20000000800 */
[----:B0-----:R-:W-:-:S07]  /*6000*/  IMAD R25, R11, 0xad, RZ ;  /* 0x000000ad0b197824 */ /* 0x001fce00078e02ff */
[----:B------:R-:W0:Y:S01]  /*6010*/  LDC R11, c[0x0][0x3d8] ;  /* 0x0000f600ff0b7b82 */ /* 0x000e220000000800 */
[----:B--2---:R-:W-:-:S05]  /*6020*/  IMAD R23, R23, 0x15a, RZ ;  /* 0x0000015a17177824 */ /* 0x004fca00078e02ff */
[-C--:B------:R-:W-:Y:S02]  /*6030*/  IADD3 R14, P1, PT, R23, R28.reuse, RZ ;  /* 0x0000001c170e7210 */ /* 0x080fe40007f3e0ff */
[----:B------:R-:W2:Y:S01]  /*6040*/  LDC R23, c[0x0][0x3d8] ;  /* 0x0000f600ff177b82 */ /* 0x000ea20000000800 */
[----:B------:R-:W-:Y:S01]  /*6050*/  IADD3 R18, P6, PT, R2, R28, RZ ;  /* 0x0000001c02127210 */ /* 0x000fe20007fde0ff */
[----:B---3--:R-:W-:-:S06]  /*6060*/  IMAD R2, R10, 0x2c, RZ ;  /* 0x0000002c0a027824 */ /* 0x008fcc00078e02ff */
[----:B------:R-:W3:Y:S01]  /*6070*/  LDC R10, c[0x0][0x3d8] ;  /* 0x0000f600ff0a7b82 */ /* 0x000ee20000000800 */
[----:B0-----:R-:W-:-:S07]  /*6080*/  IMAD R27, R11, 0x57, RZ ;  /* 0x000000570b1b7824 */ /* 0x001fce00078e02ff */
[----:B------:R-:W0:Y:S01]  /*6090*/  LDC R11, c[0x0][0x3d8] ;  /* 0x0000f600ff0b7b82 */ /* 0x000e220000000800 */
[----:B-1----:R-:W-:-:S05]  /*60a0*/  IMAD R26, R26, 0xae, RZ ;  /* 0x000000ae1a1a7824 */ /* 0x002fca00078e02ff */
[----:B------:R-:W-:Y:S01]  /*60b0*/  IADD3 R8, P4, PT, R26, R28, RZ ;  /* 0x0000001c1a087210 */ /* 0x000fe20007f9e0ff */
[----:B--2---:R-:W-:-:S03]  /*60c0*/  IMAD R23, R23, 0x15c, RZ ;  /* 0x0000015c17177824 */ /* 0x004fc600078e02ff */
[-C--:B------:R-:W-:Y:S02]  /*60d0*/  LEA.HI.X.SX32 R9, R27, R29.reuse, 0x1, P4 ;  /* 0x0000001d1b097211 */ /* 0x080fe400020f0eff */
[----:B------:R-:W-:Y:S02]  /*60e0*/  IADD3 R12, P3, PT, R23, R28, RZ ;  /* 0x0000001c170c7210 */ /* 0x000fe40007f7e0ff */
[-C--:B------:R-:W-:Y:S01]  /*60f0*/  LEA.HI.X.SX32 R15, R25, R29.reuse, 0x1, P1 ;  /* 0x0000001d190f7211 */ /* 0x080fe200008f0eff */
[----:B---3--:R-:W-:Y:S01]  /*6100*/  IMAD R25, R10, 0x58, RZ ;  /* 0x000000580a197824 */ /* 0x008fe200078e02ff */
[----:B------:R-:W-:Y:S01]  /*6110*/  LEA.HI.X.SX32 R13, R26, R29, 0x1, P3 ;  /* 0x0000001d1a0d7211 */ /* 0x000fe200018f0eff */
[----:B------:R-:W1:Y:S01]  /*6120*/  LDC R10, c[0x0][0x3d8] ;  /* 0x0000f600ff0a7b82 */ /* 0x000e620000000800 */
[----:B0-----:R-:W-:-:S07]  /*6130*/  IMAD R27, R11, 0xaf, RZ ;  /* 0x000000af0b1b7824 */ /* 0x001fce00078e02ff */
[----:B------:R-:W0:Y:S08]  /*6140*/  LDC R26, c[0x0][0x3d8] ;  /* 0x0000f600ff1a7b82 */ /* 0x000e300000000800 */
[----:B------:R-:W2:Y:S01]  /*6150*/  LDC R11, c[0x0][0x3d8] ;  /* 0x0000f600ff0b7b82 */ /* 0x000ea20000000800 */
[----:B------:R3:W-:Y:S04]  /*6160*/  STL.64 [R1+0x920], R16 ;  /* 0x0009201001007387 */ /* 0x0007e80000100a00 */
[----:B------:R4:W-:Y:S01]  /*6170*/  STL.64 [R1+0x918], R14 ;  /* 0x0009180e01007387 */ /* 0x0009e20000100a00 */
[----:B---3--:R-:W-:-:S02]  /*6180*/  IADD3 R16, P5, PT, R3, R28, RZ ;  /* 0x0000001c03107210 */ /* 0x008fc40007fbe0ff */
[----:B----4-:R-:W-:-:S04]  /*6190*/  IADD3 R14, P1, PT, R2, R28, RZ ;  /* 0x0000001c020e7210 */ /* 0x010fc80007f3e0ff */
[-C--:B------:R-:W-:Y:S02]  /*61a0*/  LEA.HI.X.SX32 R15, R3, R29.reuse, 0x1, P1 ;  /* 0x0000001d030f7211 */ /* 0x080fe400008f0eff */
[----:B------:R-:W3:Y:S01]  /*61b0*/  LDC R3, c[0x0][0x3d8] ;  /* 0x0000f600ff037b82 */ /* 0x000ee20000000800 */
[----:B------:R-:W-:Y:S01]  /*61c0*/  LEA.HI.X.SX32 R19, R27, R29, 0x1, P6 ;  /* 0x0000001d1b137211 */ /* 0x000fe200030f0eff */
[----:B--2---:R-:W-:Y:S01]  /*61d0*/  IMAD R23, R11, 0x160, RZ ;  /* 0x000001600b177824 */ /* 0x004fe200078e02ff */
[----:B------:R2:W-:Y:S01]  /*61e0*/  STL.64 [R1+0xb08], R8 ;  /* 0x000b080801007387 */ /* 0x0005e20000100a00 */
[----:B-1----:R-:W-:-:S03]  /*61f0*/  IMAD R10, R10, 0xb0, RZ ;  /* 0x000000b00a0a7824 */ /* 0x002fc600078e02ff */
[----:B------:R-:W-:Y:S01]  /*6200*/  STL.64 [R1+0x910], R12 ;  /* 0x0009100c01007387 */ /* 0x000fe20000100a00 */
[----:B------:R-:W1:Y:S03]  /*6210*/  LDC R27, c[0x0][0x3d8] ;  /* 0x0000f600ff1b7b82 */ /* 0x000e660000000800 */
[----:B------:R4:W-:Y:S05]  /*6220*/  STL.64 [R1+0x908], R18 ;  /* 0x0009081201007387 */ /* 0x0009ea0000100a00 */
[----:B------:R-:W1:Y:S01]  /*6230*/  LDC R11, c[0x0][0x3d8] ;  /* 0x0000f600ff0b7b82 */ /* 0x000e620000000800 */
[----:B--2---:R-:W-:-:S02]  /*6240*/  IADD3 R8, P4, PT, R25, R28, RZ ;  /* 0x0000001c19087210 */ /* 0x004fc40007f9e0ff */
[-C--:B----4-:R-:W-:Y:S01]  /*6250*/  IADD3 R18, P6, PT, R23, R28.reuse, RZ ;  /* 0x0000001c17127210 */ /* 0x090fe20007fde0ff */
[----:B0-----:R-:W-:Y:S01]  /*6260*/  IMAD R23, R26, 0xb, RZ ;  /* 0x0000000b1a177824 */ /* 0x001fe200078e02ff */
[----:B------:R-:W-:Y:S02]  /*6270*/  IADD3 R12, P3, PT, R10, R28, RZ ;  /* 0x0000001c0a0c7210 */ /* 0x000fe40007f7e0ff */
[-C--:B------:R-:W-:Y:S02]  /*6280*/  LEA.HI.X.SX32 R9, R2, R29.reuse, 0x1, P4 ;  /* 0x0000001d02097211 */ /* 0x080fe400020f0eff */
[-C--:B------:R-:W-:Y:S01]  /*6290*/  LEA.HI.X.SX32 R17, R23, R29.reuse, 0x1, P5 ;  /* 0x0000001d17117211 */ /* 0x080fe200028f0eff */
[----:B---3--:R-:W-:Y:S01]  /*62a0*/  IMAD R3, R3, 0x166, RZ ;  /* 0x0000016603037824 */ /* 0x008fe200078e02ff */
[-C--:B------:R-:W-:Y:S01]  /*62b0*/  LEA.HI.X.SX32 R13, R25, R29.reuse, 0x1, P3 ;  /* 0x0000001d190d7211 */ /* 0x080fe200018f0eff */
[----:B-1----:R-:W-:Y:S01]  /*62c0*/  IMAD R26, R27, 0x162, RZ ;  /* 0x000001621b1a7824 */ /* 0x002fe200078e02ff */
[----:B------:R-:W-:Y:S01]  /*62d0*/  LEA.HI.X.SX32 R19, R10, R29, 0x1, P6 ;  /* 0x0000001d0a137211 */ /* 0x000fe200030f0eff */
[----:B------:R-:W-:Y:S01]  /*62e0*/  STL.64 [R1+0xcd8], R16 ;  /* 0x000cd81001007387 */ /* 0x000fe20000100a00 */
[----:B------:R-:W0:Y:S03]  /*62f0*/  LDC R10, c[0x0][0x3d8] ;  /* 0x0000f600ff0a7b82 */ /* 0x000e260000000800 */
[----:B------:R-:W-:Y:S04]  /*6300*/  STL.64 [R1+0xc98], R14 ;  /* 0x000c980e01007387 */ /* 0x000fe80000100a00 */
[----:B------:R-:W-:Y:S01]  /*6310*/  STL.64 [R1+0xc10], R8 ;  /* 0x000c100801007387 */ /* 0x000fe20000100a00 */
[----:B------:R-:W1:Y:S03]  /*6320*/  LDC R25, c[0x0][0x3d8] ;  /* 0x0000f600ff197b82 */ /* 0x000e660000000800 */
[----:B------:R2:W-:Y:S01]  /*6330*/  STL.64 [R1+0xb00], R12 ;  /* 0x000b000c01007387 */ /* 0x0005e20000100a00 */
[----:B------:R-:W-:-:S04]  /*6340*/  IMAD R27, R11, 0xb2, RZ ;  /* 0x000000b20b1b7824 */ /* 0x000fc800078e02ff */
[----:B------:R-:W3:Y:S01]  /*6350*/  LDC R11, c[0x0][0x3d8] ;  /* 0x0000f600ff0b7b82 */ /* 0x000ee20000000800 */
[----:B--2---:R-:W-:-:S07]  /*6360*/  IADD3 R12, P3, PT, R3, R28, RZ ;  /* 0x0000001c030c7210 */ /* 0x004fce0007f7e0ff */
[----:B------:R-:W2:Y:S08]  /*6370*/  LDC R23, c[0x0][0x3d8] ;  /* 0x0000f600ff177b82 */ /* 0x000eb00000000800 */
[----:B------:R-:W4:Y:S01]  /*6380*/  LDC R3, c[0x0][0x3d8] ;  /* 0x0000f600ff037b82 */ /* 0x000f220000000800 */
[----:B------:R-:W-:Y:S01]  /*6390*/  IADD3 R16, P5, PT, R26, R28, RZ ;  /* 0x0000001c1a107210 */ /* 0x000fe20007fbe0ff */
[----:B---3--:R-:W-:-:S02]  /*63a0*/  IMAD R11, R11, 0x164, RZ ;  /* 0x000001640b0b7824 */ /* 0x008fc400078e02ff */
[----:B----4-:R-:W-:-:S04]  /*63b0*/  IMAD R2, R3, 0xb1, RZ ;  /* 0x000000b103027824 */ /* 0x010fc800078e02ff */
[----:B------:R-:W3:Y:S01]  /*63c0*/  LDC R3, c[0x0][0x3d8] ;  /* 0x0000f600ff037b82 */ /* 0x000ee20000000800 */
[----:B------:R-:W-:-:S07]  /*63d0*/  LEA.HI.X.SX32 R17, R2, R29, 0x1, P5 ;  /* 0x0000001d02117211 */ /* 0x000fce00028f0eff */
[----:B------:R-:W4:Y:S01]  /*63e0*/  LDC R2, c[0x0][0x3d8] ;  /* 0x0000f600ff027b82 */ /* 0x000f220000000800 */
[----:B------:R-:W-:Y:S01]  /*63f0*/  IADD3 R8, P4, PT, R11, R28, RZ ;  /* 0x0000001c0b087210 */ /* 0x000fe20007f9e0ff */
[----:B0-----:R-:W-:-:S06]  /*6400*/  IMAD R10, R10, 0x59, RZ ;  /* 0x000000590a0a7824 */ /* 0x001fcc00078e02ff */
[----:B------:R-:W0:Y:S01]  /*6410*/  LDC R11, c[0x0][0x3d8] ;  /* 0x0000f600ff0b7b82 */ /* 0x000e220000000800 */
[----:B------:R-:W-:Y:S01]  /*6420*/  IADD3 R14, P1, PT, R27, R28, RZ ;  /* 0x0000001c1b0e7210 */ /* 0x000fe20007f3e0ff */
[----:B------:R-:W-:Y:S03]  /*6430*/  STL.64 [R1+0x900], R18 ;  /* 0x0009001201007387 */ /* 0x000fe60000100a00 */
[-C--:B------:R-:W-:Y:S01]  /*6440*/  LEA.HI.X.SX32 R15, R10, R29.reuse, 0x1, P1 ;  /* 0x0000001d0a0f7211 */ /* 0x080fe200008f0eff */
[----:B---3--:R-:W-:Y:S01]  /*6450*/  IMAD R3, R3, 0x168, RZ ;  /* 0x0000016803037824 */ /* 0x008fe200078e02ff */
[----:B------:R-:W-:Y:S01]  /*6460*/  STL.64 [R1+0x8f8], R16 ;  /* 0x0008f81001007387 */ /* 0x000fe20000100a00 */
[----:B------:R-:W-:Y:S01]  /*6470*/  LEA.HI.X.SX32 R9, R27, R29, 0x1, P4 ;  /* 0x0000001d1b097211 */ /* 0x000fe200020f0eff */
[----:B-1----:R-:W-:Y:S01]  /*6480*/  IMAD R25, R25, 0xb4, RZ ;  /* 0x000000b419197824 */ /* 0x002fe200078e02ff */
[----:B------:R-:W1:Y:S01]  /*6490*/  LDC R10, c[0x0][0x3d8] ;  /* 0x0000f600ff0a7b82 */ /* 0x000e620000000800 */
[----:B------:R3:W-:Y:S01]  /*64a0*/  STL.64 [R1+0xaf8], R14 ;  /* 0x000af80e01007387 */ /* 0x0007e20000100a00 */
[----:B----4-:R-:W-:-:S06]  /*64b0*/  IMAD R26, R2, 0x16a, RZ ;  /* 0x0000016a021a7824 */ /* 0x010fcc00078e02ff */
[----:B------:R-:W4:Y:S01]  /*64c0*/  LDC R2, c[0x0][0x3d8] ;  /* 0x0000f600ff027b82 */ /* 0x000f220000000800 */
[----:B---3--:R-:W-:-:S07]  /*64d0*/  IADD3 R14, P1, PT, R3, R28, RZ ;  /* 0x0000001c030e7210 */ /* 0x008fce0007f3e0ff */
[----:B------:R-:W3:Y:S01]  /*64e0*/  LDC R3, c[0x0][0x3d8] ;  /* 0x0000f600ff037b82 */ /* 0x000ee20000000800 */
[----:B------:R2:W-:Y:S01]  /*64f0*/  STL.64 [R1+0x8f0], R8 ;  /* 0x0008f00801007387 */ /* 0x0005e20000100a00 */
[----:B0-----:R-:W-:Y:S01]  /*6500*/  IMAD R11, R11, 0x5a, RZ ;  /* 0x0000005a0b0b7824 */ /* 0x001fe200078e02ff */
[----:B------:R-:W-:-:S04]  /*6510*/  IADD3 R16, P5, PT, R25, R28, RZ ;  /* 0x0000001c19107210 */ /* 0x000fc80007fbe0ff */
[CC--:B------:R-:W-:Y:S02]  /*6520*/  IADD3 R18, P6, PT, R11.reuse, R28.reuse, RZ ;  /* 0x0000001c0b127210 */ /* 0x0c0fe40007fde0ff */
[----:B--2---:R-:W-:Y:S02]  /*6530*/  IADD3 R8, P4, PT, R26, R28, RZ ;  /* 0x0000001c1a087210 */ /* 0x004fe40007f9e0ff */
[----:B------:R-:W0:Y:S01]  /*6540*/  LDC R26, c[0x0][0x3d8] ;  /* 0x0000f600ff1a7b82 */ /* 0x000e220000000800 */
[----:B------:R-:W-:-:S07]  /*6550*/  LEA.HI.X.SX32 R17, R11, R29, 0x1, P5 ;  /* 0x0000001d0b117211 */ /* 0x000fce00028f0eff */
[----:B------:R-:W2:Y:S01]  /*6560*/  LDC R11, c[0x0][0x3d8] ;  /* 0x0000f600ff0b7b82 */ /* 0x000ea20000000800 */
[----:B---3--:R-:W-:Y:S02]  /*6570*/  IMAD R27, R3, 0xb3, RZ ;  /* 0x000000b3031b7824 */ /* 0x008fe400078e02ff */
[----:B----4-:R-:W-:-:S03]  /*6580*/  IMAD R2, R2, 0x2d, RZ ;  /* 0x0000002d02027824 */ /* 0x010fc600078e02ff */
[-C--:B------:R-:W-:Y:S02]  /*6590*/  LEA.HI.X.SX32 R13, R27, R29.reuse, 0x1, P3 ;  /* 0x0000001d1b0d7211 */ /* 0x080fe400018f0eff */
[----:B------:R-:W-:Y:S01]  /*65a0*/  LEA.HI.X.SX32 R19, R2, R29, 0x1, P6 ;  /* 0x0000001d02137211 */ /* 0x000fe200030f0eff */
[----:B------:R-:W3:Y:S02]  /*65b0*/  LDC R3, c[0x0][0x3d8] ;  /* 0x0000f600ff037b82 */ /* 0x000ee40000000800 */
[----:B------:R-:W-:Y:S01]  /*65c0*/  STL.64 [R1+0x8e8], R12 ;  /* 0x0008e80c01007387 */ /* 0x000fe20000100a00 */
[----:B0-----:R-:W-:-:S03]  /*65d0*/  IMAD R26, R26, 0x16e, RZ ;  /* 0x0000016e1a1a7824 */ /* 0x001fc600078e02ff */
[----:B------:R0:W-:Y:S01]  /*65e0*/  STL.64 [R1+0xc08], R18 ;  /* 0x000c081201007387 */ /* 0x0001e20000100a00 */
[----:B------:R-:W-:Y:S01]  /*65f0*/  LEA.HI.X.SX32 R15, R25, R29, 0x1, P1 ;  /* 0x0000001d190f7211 */ /* 0x000fe200008f0eff */
[----:B-1----:R-:W-:Y:S01]  /*6600*/  IMAD R10, R10, 0xb6, RZ ;  /* 0x000000b60a0a7824 */ /* 0x002fe200078e02ff */
[----:B------:R-:W1:Y:S01]  /*6610*/  LDC R25, c[0x0][0x3d8] ;  /* 0x0000f600ff197b82 */ /* 0x000e620000000800 */
[----:B------:R-:W-:-:S07]  /*6620*/  IMAD R23, R23, 0x5b, RZ ;  /* 0x0000005b17177824 */ /* 0x000fce00078e02ff */
[----:B------:R-:W4:Y:S01]  /*6630*/  LDC R27, c[0x0][0x3d8] ;  /* 0x0000f600ff1b7b82 */ /* 0x000f220000000800 */
[----:B0-----:R-:W-:Y:S01]  /*6640*/  IADD3 R18, P5, PT, R26, R28, RZ ;  /* 0x0000001c1a127210 */ /* 0x001fe20007fbe0ff */
[----:B--2---:R-:W-:-:S06]  /*6650*/  IMAD R26, R11, 0x5c, RZ ;  /* 0x0000005c0b1a7824 */ /* 0x004fcc00078e02ff */
[----:B------:R-:W0:Y:S01]  /*6660*/  LDC R11, c[0x0][0x3d8] ;  /* 0x0000f600ff0b7b82 */ /* 0x000e220000000800 */
[----:B-1----:R-:W-:Y:S02]  /*6670*/  IMAD R22, R25, 0xb5, RZ ;  /* 0x000000b519167824 */ /* 0x002fe400078e02ff */
[----:B0-----:R-:W-:-:S05]  /*6680*/  IMAD R25, R11, 0xb8, RZ ;  /* 0x000000b80b197824 */ /* 0x001fca00078e02ff */
[----:B------:R-:W0:Y:S01]  /*6690*/  LDC R11, c[0x0][0x3d8] ;  /* 0x0000f600ff0b7b82 */ /* 0x000e220000000800 */
[----:B---3--:R-:W-:Y:S01]  /*66a0*/  IMAD R3, R3, 0x16c, RZ ;  /* 0x0000016c03037824 */ /* 0x008fe200078e02ff */
[-C--:B------:R-:W-:Y:S02]  /*66b0*/  IADD3 R12, P3, PT, R10, R28.reuse, RZ ;  /* 0x0000001c0a0c7210 */ /* 0x080fe40007f7e0ff */
[-C--:B------:R-:W-:Y:S02]  /*66c0*/  LEA.HI.X.SX32 R9, R22, R29.reuse, 0x1, P4 ;  /* 0x0000001d16097211 */ /* 0x080fe400020f0eff */
[-C--:B------:R-:W-:Y:S01]  /*66d0*/  LEA.HI.X.SX32 R13, R23, R29.reuse, 0x1, P3 ;  /* 0x0000001d170d7211 */ /* 0x080fe200018f0eff */
[----:B------:R-:W-:Y:S01]  /*66e0*/  STL.64 [R1+0xaf0], R16 ;  /* 0x000af01001007387 */ /* 0x000fe20000100a00 */
[----:B------:R-:W-:Y:S01]  /*66f0*/  IADD3 R2, P6, PT, R3, R28, RZ ;  /* 0x0000001c03027210 */ /* 0x000fe20007fde0ff */
[----:B----4-:R-:W-:Y:S01]  /*6700*/  IMAD R27, R27, 0x2e, RZ ;  /* 0x0000002e1b1b7824 */ /* 0x010fe200078e02ff */
[----:B------:R-:W1:Y:S01]  /*6710*/  LDC R22, c[0x0][0x3d8] ;  /* 0x0000f600ff167b82 */ /* 0x000e620000000800 */
[----:B------:R-:W-:Y:S01]  /*6720*/  STL.64 [R1+0x8e0], R14 ;  /* 0x0008e00e01007387 */ /* 0x000fe20000100a00 */
[----:B------:R-:W-:-:S03]  /*6730*/  LEA.HI.X.SX32 R3, R10, R29, 0x1, P6 ;  /* 0x0000001d0a037211 */ /* 0x000fc600030f0eff */
[----:B------:R-:W-:Y:S03]  /*6740*/  STL.64 [R1+0x8d8], R8 ;  /* 0x0008d80801007387 */ /* 0x000fe60000100a00 */
[----:B------:R-:W2:Y:S01]  /*6750*/  LDC R10, c[0x0][0x3d8] ;  /* 0x0000f600ff0a7b82 */ /* 0x000ea20000000800 */
[----:B------:R3:W-:Y:S01]  /*6760*/  STL.64 [R1+0xae8], R12 ;  /* 0x000ae80c01007387 */ /* 0x0007e20000100a00 */
[----:B0-----:R-:W-:-:S05]  /*6770*/  IMAD R11, R11, 0x170, RZ ;  /* 0x000001700b0b7824 */ /* 0x001fca00078e02ff */
[-C--:B---3--:R-:W-:Y:S02]  /*6780*/  IADD3 R12, P6, PT, R11, R28.reuse, RZ ;  /* 0x0000001c0b0c7210 */ /* 0x088fe40007fde0ff */
[----:B------:R-:W0:Y:S01]  /*6790*/  LDC R11, c[0x0][0x3d8] ;  /* 0x0000f600ff0b7b82 */ /* 0x000e220000000800 */
[----:B------:R3:W-:Y:S07]  /*67a0*/  STL.64 [R1+0x8d0], R2 ;  /* 0x0008d00201007387 */ /* 0x0007ee0000100a00 */
[----:B---3--:R-:W3:Y:S01]  /*67b0*/  LDC R2, c[0x0][0x3d8] ;  /* 0x0000f600ff027b82 */ /* 0x008ee20000000800 */
[----:B------:R-:W-:-:S02]  /*67c0*/  IADD3 R16, P1, PT, R27, R28, RZ ;  /* 0x0000001c1b107210 */ /* 0x000fc40007f3e0ff */
[-C--:B------:R-:W-:Y:S01]  /*67d0*/  IADD3 R8, P4, PT, R26, R28.reuse, RZ ;  /* 0x0000001c1a087210 */ /* 0x080fe20007f9e0ff */
[----:B0-----:R-:W-:Y:S01]  /*67e0*/  IMAD R23, R11, 0x17, RZ ;  /* 0x000000170b177824 */ /* 0x001fe200078e02ff */
[----:B------:R-:W-:-:S03]  /*67f0*/  IADD3 R14, P3, PT, R25, R28, RZ ;  /* 0x0000001c190e7210 */ /* 0x000fc60007f7e0ff */
[----:B------:R-:W0:Y:S01]  /*6800*/  LDC R11, c[0x0][0x3d8] ;  /* 0x0000f600ff0b7b82 */ /* 0x000e220000000800 */
[-C--:B------:R-:W-:Y:S02]  /*6810*/  LEA.HI.X.SX32 R9, R27, R29.reuse, 0x1, P4 ;  /* 0x0000001d1b097211 */ /* 0x080fe400020f0eff */
[----:B------:R-:W-:-:S05]  /*6820*/  LEA.HI.X.SX32 R17, R23, R29, 0x1, P1 ;  /* 0x0000001d17117211 */ /* 0x000fca00008f0eff */
[----:B------:R-:W4:Y:S01]  /*6830*/  LDC R27, c[0x0][0x3d8] ;  /* 0x0000f600ff1b7b82 */ /* 0x000f220000000800 */
[----:B---3--:R-:W-:-:S05]  /*6840*/  IMAD R2, R2, 0xb7, RZ ;  /* 0x000000b702027824 */ /* 0x008fca00078e02ff */
[----:B------:R-:W-:Y:S02]  /*6850*/  LEA.HI.X.SX32 R19, R2, R29, 0x1, P5 ;  /* 0x0000001d02137211 */ /* 0x000fe400028f0eff */
[----:B------:R-:W3:Y:S03]  /*6860*/  LDC R3, c[0x0][0x3d8] ;  /* 0x0000f600ff037b82 */ /* 0x000ee60000000800 */
[----:B------:R-:W-:Y:S01]  /*6870*/  STL.64 [R1+0x8c8], R18 ;  /* 0x0008c81201007387 */ /* 0x000fe20000100a00 */
[----:B0-----:R-:W-:-:S03]  /*6880*/  IMAD R11, R11, 0x174, RZ ;  /* 0x000001740b0b7824 */ /* 0x001fc600078e02ff */
[----:B------:R-:W-:Y:S04]  /*6890*/  STL.64 [R1+0xc90], R16 ;  /* 0x000c901001007387 */ /* 0x000fe80000100a00 */
[----:B------:R0:W-:Y:S02]  /*68a0*/  STL.64 [R1+0xc00], R8 ;  /* 0x000c000801007387 */ /* 0x0001e40000100a00 */
[----:B0-----:R-:W-:Y:S02]  /*68b0*/  IADD3 R8, P4, PT, R11, R28, RZ ;  /* 0x0000001c0b087210 */ /* 0x001fe40007f9e0ff */
[----:B------:R-:W0:Y:S01]  /*68c0*/  LDC R11, c[0x0][0x3d8] ;  /* 0x0000f600ff0b7b82 */ /* 0x000e220000000800 */
[----:B----4-:R-:W-:Y:S01]  /*68d0*/  IMAD R23, R27, 0x176, RZ ;  /* 0x000001761b177824 */ /* 0x010fe200078e02ff */
[----:B------:R-:W-:-:S06]  /*68e0*/  LEA.HI.X.SX32 R13, R25, R29, 0x1, P6 ;  /* 0x0000001d190d7211 */ /* 0x000fcc00030f0eff */
[----:B------:R-:W4:Y:S01]  /*68f0*/  LDC R25, c[0x0][0x3d8] ;  /* 0x0000f600ff197b82 */ /* 0x000f220000000800 */
[----:B0-----:R-:W-:-:S07]  /*6900*/  IMAD R27, R11, 0x5e, RZ ;  /* 0x0000005e0b1b7824 */ /* 0x001fce00078e02ff */
[----:B------:R-:W0:Y:S01]  /*6910*/  LDC R11, c[0x0][0x3d8] ;  /* 0x0000f600ff0b7b82 */ /* 0x000e220000000800 */
[----:B------:R-:W-:Y:S01]  /*6920*/  LEA.HI.X.SX32 R15, R26, R29, 0x1, P3 ;  /* 0x0000001d1a0f7211 */ /* 0x000fe200018f0eff */
[----:B--2---:R-:W-:-:S04]  /*6930*/  IMAD R10, R10, 0xba, RZ ;  /* 0x000000ba0a0a7824 */ /* 0x004fc800078e02ff */
[----:B------:R2:W-:Y:S01]  /*6940*/  STL.64 [R1+0xae0], R14 ;  /* 0x000ae00e01007387 */ /* 0x0005e20000100a00 */
[----:B----4-:R-:W-:Y:S01]  /*6950*/  IMAD R25, R25, 0x5d, RZ ;  /* 0x0000005d19197824 */ /* 0x010fe200078e02ff */
[-C--:B------:R-:W-:Y:S01]  /*6960*/  IADD3 R16, P1, PT, R10, R28.reuse, RZ ;  /* 0x0000001c0a107210 */ /* 0x080fe20007f3e0ff */
[----:B---3--:R-:W-:Y:S01]  /*6970*/  IMAD R3, R3, 0x172, RZ ;  /* 0x0000017203037824 */ /* 0x008fe200078e02ff */
[----:B------:R-:W3:Y:S01]  /*6980*/  LDC R26, c[0x0][0x3d8] ;  /* 0x0000f600ff1a7b82 */ /* 0x000ee20000000800 */
[----:B--2---:R-:W-:Y:S01]  /*6990*/  IADD3 R14, P3, PT, R23, R28, RZ ;  /* 0x0000001c170e7210 */ /* 0x004fe20007f7e0ff */
[----:B0-----:R-:W-:-:S06]  /*69a0*/  IMAD R23, R11, 0xb9, RZ ;  /* 0x000000b90b177824 */ /* 0x001fcc00078e02ff */
[----:B------:R-:W0:Y:S01]  /*69b0*/  LDC R11, c[0x0][0x3d8] ;  /* 0x0000f600ff0b7b82 */ /* 0x000e220000000800 */
[----:B------:R-:W-:-:S07]  /*69c0*/  LEA.HI.X.SX32 R17, R25, R29, 0x1, P1 ;  /* 0x0000001d19117211 */ /* 0x000fce00008f0eff */
[----:B------:R-:W2:Y:S01]  /*69d0*/  LDC R25, c[0x0][0x3d8] ;  /* 0x0000f600ff197b82 */ /* 0x000ea20000000800 */
[----:B------:R-:W-:-:S04]  /*69e0*/  IADD3 R2, P5, PT, R3, R28, RZ ;  /* 0x0000001c03027210 */ /* 0x000fc80007fbe0ff */
[-C--:B------:R-:W-:Y:S01]  /*69f0*/  LEA.HI.X.SX32 R3, R23, R29.reuse, 0x1, P5 ;  /* 0x0000001d17037211 */ /* 0x080fe200028f0eff */
[----:B------:R4:W-:Y:S01]  /*6a00*/  STL.64 [R1+0x8c0], R12 ;  /* 0x0008c00c01007387 */ /* 0x0009e20000100a00 */
[----:B------:R-:W-:Y:S02]  /*6a10*/  LEA.HI.X.SX32 R9, R10, R29, 0x1, P4 ;  /* 0x0000001d0a097211 */ /* 0x000fe400020f0eff */
[----:B------:R-:W1:Y:S01]  /*6a20*/  LDC R10, c[0x0][0x3d8] ;  /* 0x0000f600ff0a7b82 */ /* 0x000e620000000800 */
[----:B------:R-:W-:Y:S01]  /*6a30*/  STL.64 [R1+0x8b8], R2 ;  /* 0x0008b80201007387 */ /* 0x000fe20000100a00 */
[----:B0-----:R-:W-:-:S03]  /*6a40*/  IMAD R23, R11, 0x178, RZ ;  /* 0x000001780b177824 */ /* 0x001fc600078e02ff */
[----:B------:R0:W-:Y:S01]  /*6a50*/  STL.64 [R1+0xad8], R16 ;  /* 0x000ad81001007387 */ /* 0x0001e20000100a00 */
[----:B--2---:R-:W-:Y:S01]  /*6a60*/  IMAD R25, R25, 0x17a, RZ ;  /* 0x0000017a19197824 */ /* 0x004fe200078e02ff */
[-C--:B----4-:R-:W-:Y:S01]  /*6a70*/  IADD3 R12, P6, PT, R27, R28.reuse, RZ ;  /* 0x0000001c1b0c7210 */ /* 0x090fe20007fde0ff */
[----:B---3--:R-:W-:Y:S01]  /*6a80*/  IMAD R26, R26, 0xbc, RZ ;  /* 0x000000bc1a1a7824 */ /* 0x008fe200078e02ff */
[----:B------:R-:W2:Y:S01]  /*6a90*/  LDC R11, c[0x0][0x3d8] ;  /* 0x0000f600ff0b7b82 */ /* 0x000ea20000000800 */
[-C--:B0-----:R-:W-:Y:S01]  /*6aa0*/  IADD3 R16, P1, PT, R23, R28.reuse, RZ ;  /* 0x0000001c17107210 */ /* 0x081fe20007f3e0ff */
[----:B------:R0:W-:Y:S06]  /*6ab0*/  STL.64 [R1+0x8b0], R8 ;  /* 0x0008b00801007387 */ /* 0x0001ec0000100a00 */
[----:B------:R-:W3:Y:S01]  /*6ac0*/  LDC R23, c[0x0][0x3d8] ;  /* 0x0000f600ff177b82 */ /* 0x000ee20000000800 */
[----:B0-----:R-:W-:-:S07]  /*6ad0*/  IADD3 R8, P4, PT, R25, R28, RZ ;  /* 0x0000001c19087210 */ /* 0x001fce0007f9e0ff */
[----:B------:R-:W0:Y:S01]  /*6ae0*/  LDC R25, c[0x0][0x3d8] ;  /* 0x0000f600ff197b82 */ /* 0x000e220000000800 */
[----:B-1----:R-:W-:Y:S01]  /*6af0*/  IMAD R10, R10, 0x2f, RZ ;  /* 0x0000002f0a0a7824 */ /* 0x002fe200078e02ff */
[----:B------:R-:W-:-:S04]  /*6b00*/  IADD3 R2, P5, PT, R26, R28, RZ ;  /* 0x0000001c1a027210 */ /* 0x000fc80007fbe0ff */
[----:B------:R-:W-:Y:S02]  /*6b10*/  LEA.HI.X.SX32 R13, R10, R29, 0x1, P6 ;  /* 0x0000001d0a0d7211 */ /* 0x000fe400030f0eff */
[----:B------:R-:W1:Y:S01]  /*6b20*/  LDC R10, c[0x0][0x3d8] ;  /* 0x0000f600ff0a7b82 */ /* 0x000e620000000800 */
[----:B---3--:R-:W-:-:S05]  /*6b30*/  IMAD R23, R23, 0xbb, RZ ;  /* 0x000000bb17177824 */ /* 0x008fca00078e02ff */
[-C--:B------:R-:W-:Y:S01]  /*6b40*/  LEA.HI.X.SX32 R15, R23, R29.reuse, 0x1, P3 ;  /* 0x0000001d170f7211 */ /* 0x080fe200018f0eff */
[----:B0-----:R-:W-:Y:S02]  /*6b50*/  IMAD R23, R25, 0x17c, RZ ;  /* 0x0000017c19177824 */ /* 0x001fe400078e02ff */
[----:B------:R-:W0:Y:S01]  /*6b60*/  LDC R25, c[0x0][0x3d8] ;  /* 0x0000f600ff197b82 */ /* 0x000e220000000800 */
[----:B------:R-:W-:-:S07]  /*6b70*/  LEA.HI.X.SX32 R3, R27, R29, 0x1, P5 ;  /* 0x0000001d1b037211 */ /* 0x000fce00028f0eff */
[----:B------:R-:W3:Y:S01]  /*6b80*/  LDC R27, c[0x0][0x3d8] ;  /* 0x0000f600ff1b7b82 */ /* 0x000ee20000000800 */
[----:B------:R-:W-:Y:S04]  /*6b90*/  STL.64 [R1+0x8a8], R14 ;  /* 0x0008a80e01007387 */ /* 0x000fe80000100a00 */
[----:B------:R-:W-:Y:S04]  /*6ba0*/  STL.64 [R1+0xbf8], R12 ;  /* 0x000bf80c01007387 */ /* 0x000fe80000100a00 */
[----:B------:R0:W-:Y:S02]  /*6bb0*/  STL.64 [R1+0xad0], R2 ;  /* 0x000ad00201007387 */ /* 0x0001e40000100a00 */
[----:B0-----:R-:W-:-:S02]  /*6bc0*/  IMAD R3, R25, 0x17e, RZ ;  /* 0x0000017e19037824 */ /* 0x001fc400078e02ff */
[----:B-1----:R-:W-:Y:S02]  /*6bd0*/  IMAD R25, R10, 0xc, RZ ;  /* 0x0000000c0a197824 */ /* 0x002fe400078e02ff */
[----:B------:R-:W0:Y:S01]  /*6be0*/  LDC R10, c[0x0][0x3d8] ;  /* 0x0000f600ff0a7b82 */ /* 0x000e220000000800 */
[----:B------:R-:W-:Y:S01]  /*6bf0*/  IADD3 R12, P6, PT, R23, R28, RZ ;  /* 0x0000001c170c7210 */ /* 0x000fe20007fde0ff */
[----:B---3--:R-:W-:-:S06]  /*6c00*/  IMAD R23, R27, 0x18, RZ ;  /* 0x000000181b177824 */ /* 0x008fcc00078e02ff */
[----:B------:R-:W1:Y:S01]  /*6c10*/  LDC R27, c[0x0][0x3d8] ;  /* 0x0000f600ff1b7b82 */ /* 0x000e620000000800 */
[----:B--2---:R-:W-:Y:S01]  /*6c20*/  IMAD R11, R11, 0xbe, RZ ;  /* 0x000000be0b0b7824 */ /* 0x004fe200078e02ff */
[----:B------:R-:W-:-:S04]  /*6c30*/  LEA.HI.X.SX32 R17, R26, R29, 0x1, P1 ;  /* 0x0000001d1a117211 */ /* 0x000fc800008f0eff */
[CC--:B------:R-:W-:Y:S02]  /*6c40*/  IADD3 R14, P3, PT, R11.reuse, R28.reuse, RZ ;  /* 0x0000001c0b0e7210 */ /* 0x0c0fe40007f7e0ff */
[-C--:B------:R-:W-:Y:S02]  /*6c50*/  LEA.HI.X.SX32 R13, R11, R29.reuse, 0x1, P6 ;  /* 0x0000001d0b0d7211 */ /* 0x080fe400030f0eff */
[----:B------:R-:W2:Y:S01]  /*6c60*/  LDC R11, c[0x0][0x3d8] ;  /* 0x0000f600ff0b7b82 */ /* 0x000ea20000000800 */
[----:B0-----:R-:W-:Y:S01]  /*6c70*/  IMAD R26, R10, 0xbd, RZ ;  /* 0x000000bd0a1a7824 */ /* 0x001fe200078e02ff */
[----:B------:R-:W-:Y:S01]  /*6c80*/  IADD3 R2, P5, PT, R3, R28, RZ ;  /* 0x0000001c03027210 */ /* 0x000fe20007fbe0ff */
[----:B------:R-:W-:Y:S01]  /*6c90*/  IMAD R22, R22, 0xbf, RZ ;  /* 0x000000bf16167824 */ /* 0x000fe200078e02ff */
[----:B------:R-:W-:Y:S01]  /*6ca0*/  STL.64 [R1+0x8a0], R16 ;  /* 0x0008a01001007387 */ /* 0x000fe20000100a00 */
[----:B------:R-:W-:Y:S01]  /*6cb0*/  IMAD R20, R24, 0x6, RZ ;  /* 0x0000000618147824 */ /* 0x000fe200078e02ff */
[----:B------:R-:W-:-:S02]  /*6cc0*/  LEA.HI.X.SX32 R9, R26, R29, 0x1, P4 ;  /* 0x0000001d1a097211 */ /* 0x000fc400020f0eff */
[----:B------:R-:W0:Y:S01]  /*6cd0*/  LDC R10, c[0x0][0x3d8] ;  /* 0x0000f600ff0a7b82 */ /* 0x000e220000000800 */
[----:B-1----:R-:W-:Y:S01]  /*6ce0*/  IMAD R26, R27, 0x5f, RZ ;  /* 0x0000005f1b1a7824 */ /* 0x002fe200078e02ff */
[----:B------:R-:W-:-:S04]  /*6cf0*/  LEA.HI.X.SX32 R3, R22, R29, 0x1, P5 ;  /* 0x0000001d16037211 */ /* 0x000fc800028f0eff */
[----:B------:R-:W-:Y:S01]  /*6d00*/  LEA.HI.X.SX32 R15, R26, R29, 0x1, P3 ;  /* 0x0000001d1a0f7211 */ /* 0x000fe200018f0eff */
[----:B------:R-:W-:Y:S01]  /*6d10*/  STL.64 [R1+0x898], R8 ;  /* 0x0008980801007387 */ /* 0x000fe20000100a00 */
[----:B------:R-:W1:Y:S03]  /*6d20*/  LDC R27, c[0x0][0x3d8] ;  /* 0x0000f600ff1b7b82 */ /* 0x000e660000000800 */
[----:B------:R-:W-:Y:S04]  /*6d30*/  STL.64 [R1+0xac8], R14 ;  /* 0x000ac80e01007387 */ /* 0x000fe80000100a00 */
[----:B------:R-:W-:Y:S01]  /*6d40*/  STL.64 [R1+0x890], R12 ;  /* 0x0008900c01007387 */ /* 0x000fe20000100a00 */
[----:B------:R-:W-:Y:S01]  /*6d50*/  IADD3 R18, P1, PT, R25, R28, RZ ;  /* 0x0000001c19127210 */ /* 0x000fe20007f3e0ff */
[----:B------:R-:W3:Y:S02]  /*6d60*/  LDC R26, c[0x0][0x3d8] ;  /* 0x0000f600ff1a7b82 */ /* 0x000ee40000000800 */
[----:B------:R4:W-:Y:S02]  /*6d70*/  STL.64 [R1+0x888], R2 ;  /* 0x0008880201007387 */ /* 0x0009e40000100a00 */
[----:B----4-:R-:W-:-:S02]  /*6d80*/  IMAD R2, R24, 0x3, RZ ;  /* 0x0000000318027824 */ /* 0x010fc400078e02ff */
[----:B--2---:R-:W-:Y:S02]  /*6d90*/  IMAD R3, R11, 0x180, RZ ;  /* 0x000001800b037824 */ /* 0x004fe400078e02ff */
[----:B------:R-:W2:Y:S08]  /*6da0*/  LDC R24, c[0x0][0x3d8] ;  /* 0x0000f600ff187b82 */ /* 0x000eb00000000800 */
[----:B------:R-:W4:Y:S01]  /*6db0*/  LDC R11, c[0x0][0x3d8] ;  /* 0x0000f600ff0b7b82 */ /* 0x000f220000000800 */
[----:B--2---:R-:W-:-:S02]  /*6dc0*/  IMAD R22, R24, 0x182, RZ ;  /* 0x0000018218167824 */ /* 0x004fc400078e02ff */
[----:B----4-:R-:W-:-:S05]  /*6dd0*/  IMAD R24, R11, 0xc2, RZ ;  /* 0x000000c20b187824 */ /* 0x010fca00078e02ff */
[----:B------:R-:W2:Y:S01]  /*6de0*/  LDC R11, c[0x0][0x3d8] ;  /* 0x0000f600ff0b7b82 */ /* 0x000ea20000000800 */
[----:B------:R-:W-:-:S04]  /*6df0*/  IADD3 R8, P4, PT, R23, R28, RZ ;  /* 0x0000001c17087210 */ /* 0x000fc80007f9e0ff */
[-C--:B------:R-:W-:Y:S01]  /*6e00*/  LEA.HI.X.SX32 R9, R25, R29.reuse, 0x1, P4 ;  /* 0x0000001d19097211 */ /* 0x080fe200020f0eff */
[----:B0-----:R-:W-:Y:S01]  /*6e10*/  IMAD R10, R10, 0x30, RZ ;  /* 0x000000300a0a7824 */ /* 0x001fe200078e02ff */
[-C--:B------:R-:W-:Y:S01]  /*6e20*/  IADD3 R4, P2, PT, R20, R28.reuse, RZ ;  /* 0x0000001c14047210 */ /* 0x080fe20007f5e0ff */
[----:B-1----:R-:W-:Y:S02]  /*6e30*/  IMAD R27, R27, 0x60, RZ ;  /* 0x000000601b1b7824 */ /* 0x002fe400078e02ff */
[----:B--2---:R-:W-:Y:S02]  /*6e40*/  IMAD R25, R11, 0x184, RZ ;  /* 0x000001840b197824 */ /* 0x004fe400078e02ff */
[----:B------:R-:W0:Y:S01]  /*6e50*/  LDC R11, c[0x0][0x3d8] ;  /* 0x0000f600ff0b7b82 */ /* 0x000e220000000800 */
[----:B------:R-:W-:Y:S02]  /*6e60*/  IADD3 R16, P3, PT, R10, R28, RZ ;  /* 0x0000001c0a107210 */ /* 0x000fe40007f7e0ff */
[----:B------:R-:W-:-:S02]  /*6e70*/  LEA.HI.X.SX32 R5, R2, R29, 0x1, P2 ;  /* 0x0000001d02057211 */ /* 0x000fc400010f0eff */
[-C--:B------:R-:W-:Y:S02]  /*6e80*/  IADD3 R14, P6, PT, R27, R28.reuse, RZ ;  /* 0x0000001c1b0e7210 */ /* 0x080fe40007fde0ff */
[-C--:B------:R-:W-:Y:S01]  /*6e90*/  LEA.HI.X.SX32 R19, R20, R29.reuse, 0x1, P1 ;  /* 0x0000001d14137211 */ /* 0x080fe200008f0eff */
[----:B------:R1:W-:Y:S01]  /*6ea0*/  STL.64 [R1+0xd00], R4 ;  /* 0x000d000401007387 */ /* 0x0003e20000100a00 */
[-C--:B------:R-:W-:Y:S02]  /*6eb0*/  LEA.HI.X.SX32 R17, R23, R29.reuse, 0x1, P3 ;  /* 0x0000001d17117211 */ /* 0x080fe400018f0eff */
[----:B------:R-:W-:Y:S01]  /*6ec0*/  LEA.HI.X.SX32 R15, R10, R29, 0x1, P6 ;  /* 0x0000001d0a0f7211 */ /* 0x000fe200030f0eff */
[----:B0-----:R-:W-:Y:S01]  /*6ed0*/  IMAD R11, R11, 0x186, RZ ;  /* 0x000001860b0b7824 */ /* 0x001fe200078e02ff */
[----:B-1----:R-:W2:Y:S01]  /*6ee0*/  LDL.LU.64 R4, [R1+0x1648] ;  /* 0x0016480001047983 */ /* 0x002ea20000300a00 */
[----:B---3--:R-:W-:Y:S01]  /*6ef0*/  IMAD R26, R26, 0xc0, RZ ;  /* 0x000000c01a1a7824 */ /* 0x008fe200078e02ff */
[-C--:B------:R-:W-:Y:S01]  /*6f00*/  IADD3 R2, P2, PT, R3, R28.reuse, RZ ;  /* 0x0000001c03027210 */ /* 0x080fe20007f5e0ff */
[----:B------:R-:W0:Y:S01]  /*6f10*/  LDC R10, c[0x0][0x3d8] ;  /* 0x0000f600ff0a7b82 */ /* 0x000e220000000800 */
[----:B------:R-:W-:Y:S04]  /*6f20*/  STL.64 [R1+0xcf0], R18 ;  /* 0x000cf01201007387 */ /* 0x000fe80000100a00 */
[----:B------:R-:W-:Y:S04]  /*6f30*/  STL.64 [R1+0xcd0], R8 ;  /* 0x000cd00801007387 */ /* 0x000fe80000100a00 */
[----:B------:R-:W-:Y:S04]  /*6f40*/  STL.64 [R1+0xc88], R16 ;  /* 0x000c881001007387 */ /* 0x000fe80000100a00 */
[----:B------:R1:W-:Y:S02]  /*6f50*/  STL.64 [R1+0xbf0], R14 ;  /* 0x000bf00e01007387 */ /* 0x0003e40000100a00 */
[----:B-1----:R-:W-:-:S02]  /*6f60*/  IADD3 R14, P6, PT, R11, R28, RZ ;  /* 0x0000001c0b0e7210 */ /* 0x002fc40007fde0ff */
[----:B------:R-:W1:Y:S01]  /*6f70*/  LDC R11, c[0x0][0x3d8] ;  /* 0x0000f600ff0b7b82 */ /* 0x000e620000000800 */
[----:B------:R-:W-:-:S04]  /*6f80*/  IADD3 R12, P5, PT, R26, R28, RZ ;  /* 0x0000001c1a0c7210 */ /* 0x000fc80007fbe0ff */
[-C--:B------:R-:W-:Y:S01]  /*6f90*/  LEA.HI.X.SX32 R13, R27, R29.reuse, 0x1, P5 ;  /* 0x0000001d1b0d7211 */ /* 0x080fe200028f0eff */
[----:B-1----:R-:W-:Y:S02]  /*6fa0*/  IMAD R27, R11, 0xc1, RZ ;  /* 0x000000c10b1b7824 */ /* 0x002fe400078e02ff */
[----:B------:R-:W1:Y:S01]  /*6fb0*/  LDC R11, c[0x0][0x3d8] ;  /* 0x0000f600ff0b7b82 */ /* 0x000e620000000800 */
[----:B------:R-:W-:Y:S02]  /*6fc0*/  LEA.HI.X.SX32 R3, R26, R29, 0x1, P2 ;  /* 0x0000001d1a037211 */ /* 0x000fe400010f0eff */
[----:B------:R-:W-:-:S05]  /*6fd0*/  IADD3 R18, P1, PT, R22, R28, RZ ;  /* 0x0000001c16127210 */ /* 0x000fca0007f3e0ff */
[----:B------:R-:W3:Y:S01]  /*6fe0*/  LDC R26, c[0x0][0x3d8] ;  /* 0x0000f600ff1a7b82 */ /* 0x000ee20000000800 */
[----:B-1----:R-:W-:-:S07]  /*6ff0*/  IMAD R23, R11, 0x188, RZ ;  /* 0x000001880b177824 */ /* 0x002fce00078e02ff */
[----:B------:R-:W1:Y:S01]  /*7000*/  LDC R11, c[0x0][0x3d8] ;  /* 0x0000f600ff0b7b82 */ /* 0x000e620000000800 */
[----:B------:R-:W-:Y:S01]  /*7010*/  LEA.HI.X.SX32 R19, R27, R29, 0x1, P1 ;  /* 0x0000001d1b137211 */ /* 0x000fe200008f0eff */
[----:B------:R-:W-:Y:S04]  /*7020*/  STL.64 [R1+0xac0], R12 ;  /* 0x000ac00c01007387 */ /* 0x000fe80000100a00 */
[----:B------:R-:W-:Y:S02]  /*7030*/  STL.64 [R1+0x880], R2 ;  /* 0x0008800201007387 */ /* 0x000fe40000100a00 */
[----:B------:R-:W4:Y:S02]  /*7040*/  LDC R27, c[0x0][0x3d8] ;  /* 0x0000f600ff1b7b82 */ /* 0x000f240000000800 */
[----:B------:R0:W-:Y:S02]  /*7050*/  STL.64 [R1+0x878], R18 ;  /* 0x0008781201007387 */ /* 0x0001e40000100a00 */
[----:B0-----:R-:W-:Y:S01]  /*7060*/  IADD3 R18, P1, PT, R23, R28, RZ ;  /* 0x0000001c17127210 */ /* 0x001fe20007f3e0ff */
[----:B-1----:R-:W-:-:S03]  /*7070*/  IMAD R23, R11, 0xc6, RZ ;  /* 0x000000c60b177824 */ /* 0x002fc600078e02ff */
[----:B------:R-:W0:Y:S01]  /*7080*/  LDC R11, c[0x0][0x3d8] ;  /* 0x0000f600ff0b7b82 */ /* 0x000e220000000800 */
[----:B---3--:R-:W-:Y:S01]  /*7090*/  IMAD R26, R26, 0x61, RZ ;  /* 0x000000611a1a7824 */ /* 0x008fe200078e02ff */
[-C--:B------:R-:W-:Y:S02]  /*70a0*/  IADD3 R8, P4, PT, R24, R28.reuse, RZ ;  /* 0x0000001c18087210 */ /* 0x080fe40007f9e0ff */
[-C--:B------:R-:W-:Y:S02]  /*70b0*/  IADD3 R16, P3, PT, R25, R28.reuse, RZ ;  /* 0x0000001c19107210 */ /* 0x080fe40007f7e0ff */
[-C--:B------:R-:W-:Y:S01]  /*70c0*/  LEA.HI.X.SX32 R9, R26, R29.reuse, 0x1, P4 ;  /* 0x0000001d1a097211 */ /* 0x080fe200020f0eff */
[----:B----4-:R-:W-:Y:S01]  /*70d0*/  IMAD R27, R27, 0x18a, RZ ;  /* 0x0000018a1b1b7824 */ /* 0x010fe200078e02ff */
[----:B------:R-:W-:Y:S01]  /*70e0*/  LEA.HI.X.SX32 R17, R24, R29, 0x1, P3 ;  /* 0x0000001d18117211 */ /* 0x000fe200018f0eff */
[----:B------:R-:W1:Y:S02]  /*70f0*/  LDC R25, c[0x0][0x3d8] ;  /* 0x0000f600ff197b82 */ /* 0x000e640000000800 */
[----:B------:R3:W-:Y:S06]  /*7100*/  STL.64 [R1+0xab8], R8 ;  /* 0x000ab80801007387 */ /* 0x0007ec0000100a00 */
[----:B------:R-:W4:Y:S01]  /*7110*/  LDC R24, c[0x0][0x3d8] ;  /* 0x0000f600ff187b82 */ /* 0x000f220000000800 */
[----:B---3--:R-:W-:Y:S01]  /*7120*/  IADD3 R8, P4, PT, R27, R28, RZ ;  /* 0x0000001c1b087210 */ /* 0x008fe20007f9e0ff */
[----:B0-----:R-:W-:-:S06]  /*7130*/  IMAD R27, R11, 0xc3, RZ ;  /* 0x000000c30b1b7824 */ /* 0x001fcc00078e02ff */
[----:B------:R-:W0:Y:S01]  /*7140*/  LDC R11, c[0x0][0x3d8] ;  /* 0x0000f600ff0b7b82 */ /* 0x000e220000000800 */
[----:B----4-:R-:W-:Y:S02]  /*7150*/  IMAD R26, R24, 0x18c, RZ ;  /* 0x0000018c181a7824 */ /* 0x010fe400078e02ff */
[----:B0-----:R-:W-:-:S05]  /*7160*/  IMAD R24, R11, 0x31, RZ ;  /* 0x000000310b187824 */ /* 0x001fca00078e02ff */
[----:B------:R-:W0:Y:S01]  /*7170*/  LDC R11, c[0x0][0x3d8] ;  /* 0x0000f600ff0b7b82 */ /* 0x000e220000000800 */
[----:B-1----:R-:W-:Y:S01]  /*7180*/  IMAD R25, R25, 0x62, RZ ;  /* 0x0000006219197824 */ /* 0x002fe200078e02ff */
[----:B------:R-:W-:-:S04]  /*7190*/  LEA.HI.X.SX32 R15, R27, R29, 0x1, P6 ;  /* 0x0000001d1b0f7211 */ /* 0x000fc800030f0eff */
[----:B------:R-:W-:Y:S02]  /*71a0*/  IADD3 R12, P5, PT, R25, R28, RZ ;  /* 0x0000001c190c7210 */ /* 0x000fe40007fbe0ff */
[----:B------:R-:W1:Y:S02]  /*71b0*/  LDC R27, c[0x0][0x3d8] ;  /* 0x0000f600ff1b7b82 */ /* 0x000e640000000800 */
[----:B------:R-:W-:Y:S01]  /*71c0*/  LEA.HI.X.SX32 R13, R24, R29, 0x1, P5 ;  /* 0x0000001d180d7211 */ /* 0x000fe200028f0eff */
[----:B0-----:R-:W-:-:S05]  /*71d0*/  IMAD R24, R11, 0x32, RZ ;  /* 0x000000320b187824 */ /* 0x001fca00078e02ff */
[----:B------:R-:W0:Y:S01]  /*71e0*/  LDC R11, c[0x0][0x3d8] ;  /* 0x0000f600ff0b7b82 */ /* 0x000e220000000800 */
[----:B------:R-:W-:Y:S01]  /*71f0*/  IMAD R10, R10, 0xc4, RZ ;  /* 0x000000c40a0a7824 */ /* 0x000fe200078e02ff */
[----:B------:R-:W-:Y:S01]  /*7200*/  STL.64 [R1+0x870], R16 ;  /* 0x0008701001007387 */ /* 0x000fe20000100a00 */
[----:B-1----:R-:W-:-:S03]  /*7210*/  IMAD R27, R27, 0x18e, RZ ;  /* 0x0000018e1b1b7824 */ /* 0x002fc600078e02ff */
[CC--:B------:R-:W-:Y:S01]  /*7220*/  IADD3 R2, P2, PT, R10.reuse, R28.reuse, RZ ;  /* 0x0000001c0a027210 */ /* 0x0c0fe20007f5e0ff */
[----:B------:R-:W-:Y:S03]  /*7230*/  STL.64 [R1+0x868], R14 ;  /* 0x0008680e01007387 */ /* 0x000fe60000100a00 */
[-C--:B------:R-:W-:Y:S01]  /*7240*/  LEA.HI.X.SX32 R3, R25, R29.reuse, 0x1, P2 ;  /* 0x0000001d19037211 */ /* 0x080fe200010f0eff */
[----:B------:R1:W-:Y:S01]  /*7250*/  STL.64 [R1+0xbe8], R12 ;  /* 0x000be80c01007387 */ /* 0x0003e20000100a00 */
[----:B------:R-:W-:Y:S02]  /*7260*/  LEA.HI.X.SX32 R19, R10, R29, 0x1, P1 ;  /* 0x0000001d0a137211 */ /* 0x000fe400008f0eff */
[----:B------:R-:W3:Y:S01]  /*7270*/  LDC R10, c[0x0][0x3d8] ;  /* 0x0000f600ff0a7b82 */ /* 0x000ee20000000800 */
[----:B-1----:R-:W-:Y:S01]  /*7280*/  IADD3 R12, P5, PT, R27, R28, RZ ;  /* 0x0000001c1b0c7210 */ /* 0x002fe20007fbe0ff */
[----:B0-----:R-:W-:-:S06]  /*7290*/  IMAD R25, R11, 0x64, RZ ;  /* 0x000000640b197824 */ /* 0x001fcc00078e02ff */
[----:B------:R-:W0:Y:S08]  /*72a0*/  LDC R27, c[0x0][0x3d8] ;  /* 0x0000f600ff1b7b82 */ /* 0x000e300000000800 */
[----:B------:R-:W1:Y:S01]  /*72b0*/  LDC R11, c[0x0][0x3d8] ;  /* 0x0000f600ff0b7b82 */ /* 0x000e620000000800 */
[-C--:B------:R-:W-:Y:S02]  /*72c0*/  IADD3 R14, P6, PT, R26, R28.reuse, RZ ;  /* 0x0000001c1a0e7210 */ /* 0x080fe40007fde0ff */
[----:B------:R-:W-:Y:S01]  /*72d0*/  IADD3 R16, P3, PT, R23, R28, RZ ;  /* 0x0000001c17107210 */ /* 0x000fe20007f7e0ff */
[----:B---3--:R-:W-:-:S02]  /*72e0*/  IMAD R10, R10, 0x63, RZ ;  /* 0x000000630a0a7824 */ /* 0x008fc400078e02ff */
[----:B0-----:R-:W-:Y:S02]  /*72f0*/  IMAD R26, R27, 0xc8, RZ ;  /* 0x000000c81b1a7824 */ /* 0x001fe400078e02ff */
[----:B-1----:R-:W-:Y:S02]  /*7300*/  IMAD R27, R11, 0xc5, RZ ;  /* 0x000000c50b1b7824 */ /* 0x002fe400078e02ff */
[----:B------:R-:W0:Y:S01]  /*7310*/  LDC R11, c[0x0][0x3d8] ;  /* 0x0000f600ff0b7b82 */ /* 0x000e220000000800 */
[----:B------:R-:W-:-:S07]  /*7320*/  LEA.HI.X.SX32 R17, R10, R29, 0x1, P3 ;  /* 0x0000001d0a117211 */ /* 0x000fce00018f0eff */
[----:B------:R-:W1:Y:S01]  /*7330*/  LDC R10, c[0x0][0x3d8] ;  /* 0x0000f600ff0a7b82 */ /* 0x000e620000000800 */
[-C--:B------:R-:W-:Y:S01]  /*7340*/  LEA.HI.X.SX32 R9, R27, R29.reuse, 0x1, P4 ;  /* 0x0000001d1b097211 */ /* 0x080fe200020f0eff */
[----:B------:R-:W-:Y:S04]  /*7350*/  STL.64 [R1+0xab0], R2 ;  /* 0x000ab00201007387 */ /* 0x000fe80000100a00 */
[----:B------:R-:W-:Y:S01]  /*7360*/  STL.64 [R1+0x860], R18 ;  /* 0x0008601201007387 */ /* 0x000fe20000100a00 */
[----:B------:R-:W-:Y:S01]  /*7370*/  LEA.HI.X.SX32 R15, R23, R29, 0x1, P6 ;  /* 0x0000001d170f7211 */ /* 0x000fe200030f0eff */
[----:B------:R-:W3:Y:S02]  /*7380*/  LDC R27, c[0x0][0x3d8] ;  /* 0x0000f600ff1b7b82 */ /* 0x000ee40000000800 */
[----:B------:R-:W-:Y:S01]  /*7390*/  STL.64 [R1+0x858], R8 ;  /* 0x0008580801007387 */ /* 0x000fe20000100a00 */
[----:B0-----:R-:W-:-:S03]  /*73a0*/  IMAD R11, R11, 0x190, RZ ;  /* 0x000001900b0b7824 */ /* 0x001fc600078e02ff */
[----:B------:R0:W-:Y:S02]  /*73b0*/  STL.64 [R1+0xaa8], R16 ;  /* 0x000aa81001007387 */ /* 0x0001e40000100a00 */
[----:B0-----:R-:W-:Y:S02]  /*73c0*/  IADD3 R16, P3, PT, R11, R28, RZ ;  /* 0x0000001c0b107210 */ /* 0x001fe40007f7e0ff */
[----:B------:R-:W0:Y:S01]  /*73d0*/  LDC R11, c[0x0][0x3d8] ;  /* 0x0000f600ff0b7b82 */ /* 0x000e220000000800 */
[----:B-1----:R-:W-:-:S07]  /*73e0*/  IMAD R22, R10, 0x192, RZ ;  /* 0x000001920a167824 */ /* 0x002fce00078e02ff */
[----:B------:R-:W1:Y:S01]  /*73f0*/  LDC R10, c[0x0][0x3d8] ;  /* 0x0000f600ff0a7b82 */ /* 0x000e620000000800 */
[----:B0-----:R-:W-:Y:S01]  /*7400*/  IMAD R23, R11, 0xc7, RZ ;  /* 0x000000c70b177824 */ /* 0x001fe200078e02ff */
[-C--:B------:R-:W-:Y:S02]  /*7410*/  IADD3 R18, P1, PT, R25, R28.reuse, RZ ;  /* 0x0000001c19127210 */ /* 0x080fe40007f3e0ff */
[----:B------:R-:W-:Y:S01]  /*7420*/  IADD3 R8, P4, PT, R26, R28, RZ ;  /* 0x0000001c1a087210 */ /* 0x000fe20007f9e0ff */
[----:B------:R0:W-:Y:S01]  /*7430*/  STL.64 [R1+0x850], R14 ;  /* 0x0008500e01007387 */ /* 0x0001e20000100a00 */
[----:B------:R-:W-:Y:S02]  /*7440*/  LEA.HI.X.SX32 R13, R23, R29, 0x1, P5 ;  /* 0x0000001d170d7211 */ /* 0x000fe400028f0eff */
[----:B------:R-:W4:Y:S01]  /*7450*/  LDC R11, c[0x0][0x3d8] ;  /* 0x0000f600ff0b7b82 */ /* 0x000f220000000800 */
[----:B-1----:R-:W-:-:S07]  /*7460*/  IMAD R23, R10, 0x19, RZ ;  /* 0x000000190a177824 */ /* 0x002fce00078e02ff */
[----:B------:R-:W1:Y:S01]  /*7470*/  LDC R10, c[0x0][0x3d8] ;  /* 0x0000f600ff0a7b82 */ /* 0x000e620000000800 */
[----:B------:R-:W-:Y:S01]  /*7480*/  LEA.HI.X.SX32 R19, R24, R29, 0x1, P1 ;  /* 0x0000001d18137211 */ /* 0x000fe200008f0eff */
[----:B-1----:R-:W-:-:S05]  /*7490*/  IMAD R10, R10, 0x196, RZ ;  /* 0x000001960a0a7824 */ /* 0x002fca00078e02ff */
[-C--:B------:R-:W-:Y:S02]  /*74a0*/  IADD3 R20, P1, PT, R10, R28.reuse, RZ ;  /* 0x0000001c0a147210 */ /* 0x080fe40007f3e0ff */
[----:B------:R-:W1:Y:S01]  /*74b0*/  LDC R10, c[0x0][0x3d8] ;  /* 0x0000f600ff0a7b82 */ /* 0x000e620000000800 */
[----:B------:R-:W-:Y:S02]  /*74c0*/  LEA.HI.X.SX32 R9, R25, R29, 0x1, P4 ;  /* 0x0000001d19097211 */ /* 0x000fe400020f0eff */
[-C--:B------:R-:W-:Y:S01]  /*74d0*/  IADD3 R2, P2, PT, R24, R28.reuse, RZ ;  /* 0x0000001c18027210 */ /* 0x080fe20007f5e0ff */
[----:B-1----:R-:W-:Y:S01]  /*74e0*/  IMAD R25, R10, 0xc9, RZ ;  /* 0x000000c90a197824 */ /* 0x002fe200078e02ff */
[----:B0-----:R-:W-:-:S03]  /*74f0*/  IADD3 R14, P6, PT, R22, R28, RZ ;  /* 0x0000001c160e7210 */ /* 0x001fc60007fde0ff */
[----:B------:R-:W0:Y:S01]  /*7500*/  LDC R10, c[0x0][0x3d8] ;  /* 0x0000f600ff0a7b82 */ /* 0x000e220000000800 */
[-C--:B------:R-:W-:Y:S02]  /*7510*/  LEA.HI.X.SX32 R17, R26, R29.reuse, 0x1, P3 ;  /* 0x0000001d1a117211 */ /* 0x080fe400018f0eff */
[-C--:B------:R-:W-:Y:S02]  /*7520*/  LEA.HI.X.SX32 R3, R23, R29.reuse, 0x1, P2 ;  /* 0x0000001d17037211 */ /* 0x080fe400010f0eff */
[----:B------:R-:W-:-:S03]  /*7530*/  LEA.HI.X.SX32 R15, R25, R29, 0x1, P6 ;  /* 0x0000001d190f7211 */ /* 0x000fc600030f0eff */
[----:B------:R-:W1:Y:S08]  /*7540*/  LDC R26, c[0x0][0x3d8] ;  /* 0x0000f600ff1a7b82 */ /* 0x000e700000000800 */
[----:B------:R-:W1:Y:S01]  /*7550*/  LDC R25, c[0x0][0x3d8] ;  /* 0x0000f600ff197b82 */ /* 0x000e620000000800 */
[----:B0-----:R-:W-:Y:S01]  /*7560*/  IMAD R23, R10, 0x198, RZ ;  /* 0x000001980a177824 */ /* 0x001fe200078e02ff */
[----:B------:R-:W-:Y:S06]  /*7570*/  STL.64 [R1+0x848], R12 ;  /* 0x0008480c01007387 */ /* 0x000fec0000100a00 */
[----:B------:R-:W0:Y:S01]  /*7580*/  LDC R10, c[0x0][0x3d8] ;  /* 0x0000f600ff0a7b82 */ /* 0x000e220000000800 */
[----:B------:R1:W-:Y:S04]  /*7590*/  STL.64 [R1+0xc80], R2 ;  /* 0x000c800201007387 */ /* 0x0003e80000100a00 */
[----:B------:R-:W-:Y:S01]  /*75a0*/  STL.64 [R1+0xbe0], R18 ;  /* 0x000be01201007387 */ /* 0x000fe20000100a00 */
[----:B----4-:R-:W-:-:S02]  /*75b0*/  IMAD R11, R11, 0x194, RZ ;  /* 0x000001940b0b7824 */ /* 0x010fc400078e02ff */
[----:B------:R-:W4:Y:S01]  /*75c0*/  LDC R24, c[0x0][0x3d8] ;  /* 0x0000f600ff187b82 */ /* 0x000f220000000800 */
[----:B------:R-:W-:Y:S04]  /*75d0*/  STL.64 [R1+0xaa0], R8 ;  /* 0x000aa00801007387 */ /* 0x000fe80000100a00 */
[----:B------:R2:W-:Y:S01]  /*75e0*/  STL.64 [R1+0x840], R16 ;  /* 0x0008401001007387 */ /* 0x0005e20000100a00 */
[-C--:B-1----:R-:W-:Y:S01]  /*75f0*/  IADD3 R2, P2, PT, R11, R28.reuse, RZ ;  /* 0x0000001c0b027210 */ /* 0x082fe20007f5e0ff */
[----:B---3--:R-:W-:Y:S01]  /*7600*/  IMAD R27, R27, 0xca, RZ ;  /* 0x000000ca1b1b7824 */ /* 0x008fe200078e02ff */
[----:B------:R-:W1:Y:S01]  /*7610*/  LDC R11, c[0x0][0x3d8] ;  /* 0x0000f600ff0b7b82 */ /* 0x000e620000000800 */
[----:B--2---:R-:W-:Y:S01]  /*7620*/  IADD3 R16, P6, PT, R23, R28, RZ ;  /* 0x0000001c17107210 */ /* 0x004fe20007fde0ff */
[----:B------:R-:W-:-:S02]  /*7630*/  IMAD R23, R26, 0x65, RZ ;  /* 0x000000651a177824 */ /* 0x000fc400078e02ff */
[----:B------:R-:W-:Y:S02]  /*7640*/  IMAD R26, R25, 0x19a, RZ ;  /* 0x0000019a191a7824 */ /* 0x000fe400078e02ff */
[----:B0-----:R-:W-:Y:S02]  /*7650*/  IMAD R25, R10, 0xce, RZ ;  /* 0x000000ce0a197824 */ /* 0x001fe400078e02ff */
[----:B------:R-:W0:Y:S01]  /*7660*/  LDC R10, c[0x0][0x3d8] ;  /* 0x0000f600ff0a7b82 */ /* 0x000e220000000800 */
[CC--:B------:R-:W-:Y:S02]  /*7670*/  IADD3 R12, P5, PT, R27.reuse, R28.reuse, RZ ;  /* 0x0000001c1b0c7210 */ /* 0x0c0fe40007fbe0ff */
[-C--:B------:R-:W-:Y:S02]  /*7680*/  LEA.HI.X.SX32 R3, R27, R29.reuse, 0x1, P2 ;  /* 0x0000001d1b037211 */ /* 0x080fe400010f0eff */
[----:B------:R-:W-:Y:S01]  /*7690*/  LEA.HI.X.SX32 R13, R23, R29, 0x1, P5 ;  /* 0x0000001d170d7211 */ /* 0x000fe200028f0eff */
[----:B------:R-:W-:Y:S01]  /*76a0*/  STL.64 [R1+0x838], R14 ;  /* 0x0008380e01007387 */ /* 0x000fe20000100a00 */
[----:B----4-:R-:W-:Y:S01]  /*76b0*/  IMAD R24, R24, 0xcc, RZ ;  /* 0x000000cc18187824 */ /* 0x010fe200078e02ff */
[----:B------:R-:W2:Y:S02]  /*76c0*/  LDC R27, c[0x0][0x3d8] ;  /* 0x0000f600ff1b7b82 */ /* 0x000ea40000000800 */
[----:B------:R-:W-:Y:S04]  /*76d0*/  STL.64 [R1+0xa98], R12 ;  /* 0x000a980c01007387 */ /* 0x000fe80000100a00 */
[----:B------:R0:W-:Y:S01]  /*76e0*/  STL.64 [R1+0x830], R2 ;  /* 0x0008300201007387 */ /* 0x0001e20000100a00 */
[----:B-1----:R-:W-:Y:S01]  /*76f0*/  IMAD R11, R11, 0x66, RZ ;  /* 0x000000660b0b7824 */ /* 0x002fe200078e02ff */
[-C--:B------:R-:W-:Y:S01]  /*7700*/  IADD3 R18, P3, PT, R24, R28.reuse, RZ ;  /* 0x0000001c18127210 */ /* 0x080fe20007f7e0ff */
[----:B0-----:R-:W-:Y:S01]  /*7710*/  IMAD R2, R10, 0xcb, RZ ;  /* 0x000000cb0a027824 */ /* 0x001fe200078e02ff */
[-C--:B------:R-:W-:Y:S01]  /*7720*/  IADD3 R12, P5, PT, R26, R28.reuse, RZ ;  /* 0x0000001c1a0c7210 */ /* 0x080fe20007fbe0ff */
[----:B------:R-:W0:Y:S01]  /*7730*/  LDC R10, c[0x0][0x3d8] ;  /* 0x0000f600ff0a7b82 */ /* 0x000e220000000800 */
[----:B------:R-:W-:-:S02]  /*7740*/  IADD3 R8, P4, PT, R11, R28, RZ ;  /* 0x0000001c0b087210 */ /* 0x000fc40007f9e0ff */
[----:B------:R-:W-:-:S05]  /*7750*/  LEA.HI.X.SX32 R19, R11, R29, 0x1, P3 ;  /* 0x0000001d0b137211 */ /* 0x000fca00018f0eff */
[----:B------:R-:W1:Y:S01]  /*7760*/  LDC R11, c[0x0][0x3d8] ;  /* 0x0000f600ff0b7b82 */ /* 0x000e620000000800 */
[----:B------:R-:W-:Y:S01]  /*7770*/  LEA.HI.X.SX32 R21, R2, R29, 0x1, P1 ;  /* 0x0000001d02157211 */ /* 0x000fe200008f0eff */
[----:B--2---:R-:W-:-:S04]  /*7780*/  IMAD R27, R27, 0x19e, RZ ;  /* 0x0000019e1b1b7824 */ /* 0x004fc800078e02ff */
[----:B------:R-:W-:Y:S02]  /*7790*/  STL.64 [R1+0x828], R20 ;  /* 0x0008281401007387 */ /* 0x000fe40000100a00 */
[----:B------:R-:W2:Y:S01]  /*77a0*/  LDC R3, c[0x0][0x3d8] ;  /* 0x0000f600ff037b82 */ /* 0x000ea20000000800 */
[----:B0-----:R-:W-:Y:S01]  /*77b0*/  IMAD R26, R10, 0x33, RZ ;  /* 0x000000330a1a7824 */ /* 0x001fe200078e02ff */
[----:B------:R-:W-:-:S06]  /*77c0*/  LEA.HI.X.SX32 R17, R24, R29, 0x1, P6 ;  /* 0x0000001d18117211 */ /* 0x000fcc00030f0eff */
[----:B------:R-:W0:Y:S01]  /*77d0*/  LDC R10, c[0x0][0x3d8] ;  /* 0x0000f600ff0a7b82 */ /* 0x000e220000000800 */
[----:B------:R-:W-:-:S05]  /*77e0*/  LEA.HI.X.SX32 R9, R26, R29, 0x1, P4 ;  /* 0x0000001d1a097211 */ /* 0x000fca00020f0eff */
[----:B------:R3:W-:Y:S02]  /*77f0*/  STL.64 [R1+0xbd8], R8 ;  /* 0x000bd80801007387 */ /* 0x0007e40000100a00 */
[----:B------:R-:W4:Y:S08]  /*7800*/  LDC R26, c[0x0][0x3d8] ;  /* 0x0000f600ff1a7b82 */ /* 0x000f300000000800 */
[----:B------:R-:W0:Y:S01]  /*7810*/  LDC R24, c[0x0][0x3d8] ;  /* 0x0000f600ff187b82 */ /* 0x000e220000000800 */
[----:B---3--:R-:W-:Y:S01]  /*7820*/  IADD3 R8, P4, PT, R27, R28, RZ ;  /* 0x0000001c1b087210 */ /* 0x008fe20007f9e0ff */
[----:B-1----:R-:W-:-:S06]  /*7830*/  IMAD R27, R11, 0x68, RZ ;  /* 0x000000680b1b7824 */ /* 0x002fcc00078e02ff */
[----:B------:R-:W1:Y:S01]  /*7840*/  LDC R11, c[0x0][0x3d8] ;  /* 0x0000f600ff0b7b82 */ /* 0x000e620000000800 */
[----:B----4-:R-:W-:Y:S02]  /*7850*/  IMAD R22, R26, 0xcd, RZ ;  /* 0x000000cd1a167824 */ /* 0x010fe400078e02ff */
[----:B--2---:R-:W-:Y:S02]  /*7860*/  IMAD R3, R3, 0x19c, RZ ;  /* 0x0000019c03037824 */ /* 0x004fe400078e02ff */
[----:B-1----:R-:W-:-:S03]  /*7870*/  IMAD R26, R11, 0xd0, RZ ;  /* 0x000000d00b1a7824 */ /* 0x002fc600078e02ff */
[----:B------:R-:W1:Y:S01]  /*7880*/  LDC R11, c[0x0][0x3d8] ;  /* 0x0000f600ff0b7b82 */ /* 0x000e620000000800 */
[----:B0-----:R-:W-:Y:S01]  /*7890*/  IMAD R24, R24, 0x67, RZ ;  /* 0x0000006718187824 */ /* 0x001fe200078e02ff */
[-C--:B------:R-:W-:Y:S02]  /*78a0*/  IADD3 R14, P2, PT, R25, R28.reuse, RZ ;  /* 0x0000001c190e7210 */ /* 0x080fe40007f5e0ff */
[----:B------:R-:W-:Y:S02]  /*78b0*/  IADD3 R2, P1, PT, R3, R28, RZ ;  /* 0x0000001c03027210 */ /* 0x000fe40007f3e0ff */
[-C--:B------:R-:W-:Y:S02]  /*78c0*/  LEA.HI.X.SX32 R13, R22, R29.reuse, 0x1, P5 ;  /* 0x0000001d160d7211 */ /* 0x080fe400028f0eff */
[-C--:B------:R-:W-:Y:S01]  /*78d0*/  LEA.HI.X.SX32 R15, R24, R29.reuse, 0x1, P2 ;  /* 0x0000001d180f7211 */ /* 0x080fe200010f0eff */
[----:B------:R-:W-:Y:S01]  /*78e0*/  STL.64 [R1+0xa90], R18 ;  /* 0x000a901201007387 */ /* 0x000fe20000100a00 */
[----:B------:R-:W-:Y:S01]  /*78f0*/  LEA.HI.X.SX32 R3, R25, R29, 0x1, P1 ;  /* 0x0000001d19037211 */ /* 0x000fe200008f0eff */
[----:B------:R-:W0:Y:S02]  /*7900*/  LDC R24, c[0x0][0x3d8] ;  /* 0x0000f600ff187b82 */ /* 0x000e240000000800 */
[----:B------:R2:W-:Y:S04]  /*7910*/  STL.64 [R1+0x820], R16 ;  /* 0x0008201001007387 */ /* 0x0005e80000100a00 */
[----:B------:R-:W-:Y:S01]  /*7920*/  STL.64 [R1+0x818], R12 ;  /* 0x0008180c01007387 */ /* 0x000fe20000100a00 */
[----:B------:R-:W-:Y:S01]  /*7930*/  IMAD R23, R10, 0x1a, RZ ;  /* 0x0000001a0a177824 */ /* 0x000fe200078e02ff */
[----:B------:R-:W3:Y:S02]  /*7940*/  LDC R25, c[0x0][0x3d8] ;  /* 0x0000f600ff197b82 */ /* 0x000ee40000000800 */
[----:B------:R-:W-:Y:S01]  /*7950*/  STL.64 [R1+0xa88], R14 ;  /* 0x000a880e01007387 */ /* 0x000fe20000100a00 */
[----:B-1----:R-:W-:-:S03]  /*7960*/  IMAD R11, R11, 0x1a0, RZ ;  /* 0x000001a00b0b7824 */ /* 0x002fc600078e02ff */
[----:B------:R1:W-:Y:S02]  /*7970*/  STL.64 [R1+0x810], R2 ;  /* 0x0008100201007387 */ /* 0x0003e40000100a00 */
[----:B------:R-:W4:Y:S01]  /*7980*/  LDC R10, c[0x0][0x3d8] ;  /* 0x0000f600ff0a7b82 */ /* 0x000f220000000800 */
[----:B--2---:R-:W-:-:S07]  /*7990*/  IADD3 R16, P1, PT, R11, R28, RZ ;  /* 0x0000001c0b107210 */ /* 0x004fce0007f3e0ff */
[----:B------:R-:W2:Y:S08]  /*79a0*/  LDC R11, c[0x0][0x3d8] ;  /* 0x0000f600ff0b7b82 */ /* 0x000eb00000000800 */
[----:B-1----:R-:W1:Y:S01]  /*79b0*/  LDC R3, c[0x0][0x3d8] ;  /* 0x0000f600ff037b82 */ /* 0x002e620000000800 */
[----:B------:R-:W-:Y:S01]  /*79c0*/  IADD3 R20, P3, PT, R23, R28, RZ ;  /* 0x0000001c17147210 */ /* 0x000fe20007f7e0ff */
[----:B-1----:R-:W-:-:S02]  /*79d0*/  IMAD R2, R3, 0xcf, RZ ;  /* 0x000000cf03027824 */ /* 0x002fc400078e02ff */
[----:B0-----:R-:W-:Y:S02]  /*79e0*/  IMAD R3, R24, 0x1a2, RZ ;  /* 0x000001a218037824 */ /* 0x001fe400078e02ff */
[----:B--2---:R-:W-:Y:S02]  /*79f0*/  IMAD R24, R11, 0xd, RZ ;  /* 0x0000000d0b187824 */ /* 0x004fe400078e02ff */
[----:B------:R-:W0:Y:S03]  /*7a00*/  LDC R11, c[0x0][0x3d8] ;  /* 0x0000f600ff0b7b82 */ /* 0x000e260000000800 */
[----:B------:R-:W-:Y:S01]  /*7a10*/  LEA.HI.X.SX32 R21, R24, R29, 0x1, P3 ;  /* 0x0000001d18157211 */ /* 0x000fe200018f0eff */
[----:B----4-:R-:W-:Y:S02]  /*7a20*/  IMAD R10, R10, 0x34, RZ ;  /* 0x000000340a0a7824 */ /* 0x010fe400078e02ff */
[----:B0-----:R-:W-:-:S02]  /*7a30*/  IMAD R24, R11, 0x1a4, RZ ;  /* 0x000001a40b187824 */ /* 0x001fc400078e02ff */
[----:B------:R-:W0:Y:S01]  /*7a40*/  LDC R11, c[0x0][0x3d8] ;  /* 0x0000f600ff0b7b82 */ /* 0x000e220000000800 */
[-C--:B------:R-:W-:Y:S02]  /*7a50*/  IADD3 R18, P6, PT, R10, R28.reuse, RZ ;  /* 0x0000001c0a127210 */ /* 0x080fe40007fde0ff */
[----:B------:R-:W-:Y:S02]  /*7a60*/  IADD3 R12, P5, PT, R27, R28, RZ ;  /* 0x0000001c1b0c7210 */ /* 0x000fe40007fbe0ff */
[-C--:B------:R-:W-:Y:S02]  /*7a70*/  LEA.HI.X.SX32 R9, R2, R29.reuse, 0x1, P4 ;  /* 0x0000001d02097211 */ /* 0x080fe400020f0eff */
[-C--:B------:R-:W-:Y:S02]  /*7a80*/  LEA.HI.X.SX32 R19, R23, R29.reuse, 0x1, P6 ;  /* 0x0000001d17137211 */ /* 0x080fe400030f0eff */
[----:B------:R-:W-:Y:S01]  /*7a90*/  LEA.HI.X.SX32 R13, R10, R29, 0x1, P5 ;  /* 0x0000001d0a0d7211 */ /* 0x000fe200028f0eff */
[----:B------:R1:W-:Y:S01]  /*7aa0*/  STL.64 [R1+0x808], R8 ;  /* 0x0008080801007387 */ /* 0x0003e20000100a00 */
[----:B0-----:R-:W-:-:S03]  /*7ab0*/  IMAD R11, R11, 0x1a6, RZ ;  /* 0x000001a60b0b7824 */ /* 0x001fc600078e02ff */
[----:B-1----:R-:W2:Y:S01]  /*7ac0*/  LDL.LU.64 R8, [R1+0x1640] ;  /* 0x0016400001087983 */ /* 0x002ea20000300a00 */
[CC--:B------:R-:W-:Y:S01]  /*7ad0*/  IADD3 R14, P2, PT, R26.reuse, R28.reuse, RZ ;  /* 0x0000001c1a0e7210 */ /* 0x0c0fe20007f5e0ff */
[----:B---3--:R-:W-:Y:S01]  /*7ae0*/  IMAD R25, R25, 0xd2, RZ ;  /* 0x000000d219197824 */ /* 0x008fe200078e02ff */
[-C--:B------:R-:W-:Y:S01]  /*7af0*/  IADD3 R2, P4, PT, R3, R28.reuse, RZ ;  /* 0x0000001c03027210 */ /* 0x080fe20007f9e0ff */
[----:B------:R-:W-:Y:S01]  /*7b00*/  STL.64 [R1+0xcc8], R20 ;  /* 0x000cc81401007387 */ /* 0x000fe20000100a00 */
[-C--:B------:R-:W-:Y:S01]  /*7b10*/  LEA.HI.X.SX32 R17, R26, R29.reuse, 0x1, P1 ;  /* 0x0000001d1a117211 */ /* 0x080fe200008f0eff */
[----:B------:R-:W0:Y:S02]  /*7b20*/  LDC R10, c[0x0][0x3d8] ;  /* 0x0000f600ff0a7b82 */ /* 0x000e240000000800 */
[----:B------:R-:W-:Y:S04]  /*7b30*/  STL.64 [R1+0xc78], R18 ;  /* 0x000c781201007387 */ /* 0x000fe80000100a00 */
[----:B------:R1:W-:Y:S01]  /*7b40*/  STL.64 [R1+0xbd0], R12 ;  /* 0x000bd00c01007387 */ /* 0x0003e20000100a00 */
[----:B------:R-:W-:Y:S01]  /*7b50*/  LEA.HI.X.SX32 R15, R27, R29, 0x1, P2 ;  /* 0x0000001d1b0f7211 */ /* 0x000fe200010f0eff */
[----:B------:R-:W3:Y:S01]  /*7b60*/  LDC R26, c[0x0][0x3d8] ;  /* 0x0000f600ff1a7b82 */ /* 0x000ee20000000800 */
[----:B-1----:R-:W-:-:S07]  /*7b70*/  IADD3 R12, P5, PT, R11, R28, RZ ;  /* 0x0000001c0b0c7210 */ /* 0x002fce0007fbe0ff */
[----:B------:R-:W1:Y:S01]  /*7b80*/  LDC R11, c[0x0][0x3d8] ;  /* 0x0000f600ff0b7b82 */ /* 0x000e620000000800 */
[----:B------:R-:W-:Y:S01]  /*7b90*/  STL.64 [R1+0xa80], R14 ;  /* 0x000a800e01007387 */ /* 0x000fe20000100a00 */
[----:B-1----:R-:W-:-:S06]  /*7ba0*/  IMAD R27, R11, 0xd1, RZ ;  /* 0x000000d10b1b7824 */ /* 0x002fcc00078e02ff */
[----:B------:R-:W1:Y:S01]  /*7bb0*/  LDC R11, c[0x0][0x3d8] ;  /* 0x0000f600ff0b7b82 */ /* 0x000e620000000800 */
[----:B------:R-:W-:Y:S01]  /*7bc0*/  LEA.HI.X.SX32 R3, R27, R29, 0x1, P4 ;  /* 0x0000001d1b037211 */ /* 0x000fe200020f0eff */
[----:B------:R-:W-:Y:S04]  /*7bd0*/  STL.64 [R1+0x800], R16 ;  /* 0x0008001001007387 */ /* 0x000fe80000100a00 */
[----:B------:R1:W-:Y:S02]  /*7be0*/  STL.64 [R1+0x7f8], R2 ;  /* 0x0007f80201007387 */ /* 0x0003e40000100a00 */
[----:B------:R-:W4:Y:S01]  /*7bf0*/  LDC R27, c[0x0][0x3d8] ;  /* 0x0000f600ff1b7b82 */ /* 0x000f220000000800 */
[----:B-1----:R-:W-:-:S07]  /*7c00*/  IMAD R3, R11, 0x1a8, RZ ;  /* 0x000001a80b037824 */ /* 0x002fce00078e02ff */
[----:B------:R-:W1:Y:S01]  /*7c10*/  LDC R11, c[0x0][0x3d8] ;  /* 0x0000f600ff0b7b82 */ /* 0x000e620000000800 */
[----:B---3--:R-:W-:Y:S01]  /*7c20*/  IMAD R23, R26, 0x69, RZ ;  /* 0x000000691a177824 */ /* 0x008fe200078e02ff */
[-C--:B------:R-:W-:Y:S02]  /*7c30*/  IADD3 R20, P3, PT, R25, R28.reuse, RZ ;  /* 0x0000001c19147210 */ /* 0x080fe40007f7e0ff */
[----:B------:R-:W-:Y:S02]  /*7c40*/  IADD3 R18, P6, PT, R24, R28, RZ ;  /* 0x0000001c18127210 */ /* 0x000fe40007fde0ff */
[-C--:B------:R-:W-:Y:S01]  /*7c50*/  LEA.HI.X.SX32 R21, R23, R29.reuse, 0x1, P3 ;  /* 0x0000001d17157211 */ /* 0x080fe200018f0eff */
[----:B-1----:R-:W-:Y:S01]  /*7c60*/  IMAD R26, R11, 0xd6, RZ ;  /* 0x000000d60b1a7824 */ /* 0x002fe200078e02ff */
[----:B------:R-:W1:Y:S08]  /*7c70*/  LDC R24, c[0x0][0x3d8] ;  /* 0x0000f600ff187b82 */ /* 0x000e700000000800 */
[----:B------:R-:W3:Y:S01]  /*7c80*/  LDC R11, c[0x0][0x3d8] ;  /* 0x0000f600ff0b7b82 */ /* 0x000ee20000000800 */
[----:B----4-:R-:W-:Y:S01]  /*7c90*/  IMAD R27, R27, 0x1aa, RZ ;  /* 0x000001aa1b1b7824 */ /* 0x010fe200078e02ff */
[----:B------:R4:W-:Y:S01]  /*7ca0*/  STL.64 [R1+0xa78], R20 ;  /* 0x000a781401007387 */ /* 0x0009e20000100a00 */
[----:B------:R-:W-:-:S05]  /*7cb0*/  LEA.HI.X.SX32 R19, R25, R29, 0x1, P6 ;  /* 0x0000001d19137211 */ /* 0x000fca00030f0eff */
[----:B------:R-:W0:Y:S01]  /*7cc0*/  LDC R25, c[0x0][0x3d8] ;  /* 0x0000f600ff197b82 */ /* 0x000e220000000800 */
[----:B----4-:R-:W-:Y:S01]  /*7cd0*/  IADD3 R20, P3, PT, R27, R28, RZ ;  /* 0x0000001c1b147210 */ /* 0x010fe20007f7e0ff */
[----:B---3--:R-:W-:-:S06]  /*7ce0*/  IMAD R27, R11, 0xd3, RZ ;  /* 0x000000d30b1b7824 */ /* 0x008fcc00078e02ff */
[----:B------:R-:W3:Y:S01]  /*7cf0*/  LDC R11, c[0x0][0x3d8] ;  /* 0x0000f600ff0b7b82 */ /* 0x000ee20000000800 */
[----:B0-----:R-:W-:Y:S02]  /*7d00*/  IMAD R23, R25, 0x1ac, RZ ;  /* 0x000001ac19177824 */ /* 0x001fe400078e02ff */
[----:B-1----:R-:W-:Y:S02]  /*7d10*/  IMAD R24, R24, 0x6a, RZ ;  /* 0x0000006a18187824 */ /* 0x002fe400078e02ff */
[----:B---3--:R-:W-:-:S03]  /*7d20*/  IMAD R25, R11, 0x35, RZ ;  /* 0x000000350b197824 */ /* 0x008fc600078e02ff */
[----:B------:R-:W0:Y:S01]  /*7d30*/  LDC R11, c[0x0][0x3d8] ;  /* 0x0000f600ff0b7b82 */ /* 0x000e220000000800 */
[----:B------:R-:W-:Y:S02]  /*7d40*/  LEA.HI.X.SX32 R13, R27, R29, 0x1, P5 ;  /* 0x0000001d1b0d7211 */ /* 0x000fe400028f0eff */
[----:B------:R-:W-:-:S05]  /*7d50*/  IADD3 R14, P2, PT, R24, R28, RZ ;  /* 0x0000001c180e7210 */ /* 0x000fca0007f5e0ff */
[----:B------:R-:W1:Y:S01]  /*7d60*/  LDC R27, c[0x0][0x3d8] ;  /* 0x0000f600ff1b7b82 */ /* 0x000e620000000800 */
[----:B------:R-:W-:Y:S01]  /*7d70*/  LEA.HI.X.SX32 R15, R25, R29, 0x1, P2 ;  /* 0x0000001d190f7211 */ /* 0x000fe200010f0eff */
[----:B0-----:R-:W-:-:S06]  /*7d80*/  IMAD R25, R11, 0x36, RZ ;  /* 0x000000360b197824 */ /* 0x001fcc00078e02ff */
[----:B------:R-:W0:Y:S01]  /*7d90*/  LDC R11, c[0x0][0x3d8] ;  /* 0x0000f600ff0b7b82 */ /* 0x000e220000000800 */
[----:B------:R-:W-:Y:S01]  /*7da0*/  IMAD R10, R10, 0xd4, RZ ;  /* 0x000000d40a0a7824 */ /* 0x000fe200078e02ff */
[----:B------:R-:W-:Y:S01]  /*7db0*/  STL.64 [R1+0x7f0], R18 ;  /* 0x0007f01201007387 */ /* 0x000fe20000100a00 */
[----:B-1----:R-:W-:-:S03]  /*7dc0*/  IMAD R27, R27, 0x1ae, RZ ;  /* 0x000001ae1b1b7824 */ /* 0x002fc600078e02ff */
[-C--:B------:R-:W-:Y:S01]  /*7dd0*/  IADD3 R16, P1, PT, R10, R28.reuse, RZ ;  /* 0x0000001c0a107210 */ /* 0x080fe20007f3e0ff */
[----:B------:R-:W-:Y:S03]  /*7de0*/  STL.64 [R1+0x7e8], R12 ;  /* 0x0007e80c01007387 */ /* 0x000fe60000100a00 */
[----:B------:R-:W-:Y:S01]  /*7df0*/  LEA.HI.X.SX32 R17, R24, R29, 0x1, P1 ;  /* 0x0000001d18117211 */ /* 0x000fe200008f0eff */
[----:B------:R1:W-:Y:S01]  /*7e00*/  STL.64 [R1+0xbc8], R14 ;  /* 0x000bc80e01007387 */ /* 0x0003e20000100a00 */
[----:B------:R-:W3:Y:S01]  /*7e10*/  LDC R24, c[0x0][0x3d8] ;  /* 0x0000f600ff187b82 */ /* 0x000ee20000000800 */
[----:B-1----:R-:W-:Y:S01]  /*7e20*/  IADD3 R14, P2, PT, R27, R28, RZ ;  /* 0x0000001c1b0e7210 */ /* 0x002fe20007f5e0ff */
[----:B0-----:R-:W-:-:S06]  /*7e30*/  IMAD R27, R11, 0x6c, RZ ;  /* 0x0000006c0b1b7824 */ /* 0x001fcc00078e02ff */
[----:B------:R-:W0:Y:S01]  /*7e40*/  LDC R11, c[0x0][0x3d8] ;  /* 0x0000f600ff0b7b82 */ /* 0x000e220000000800 */
[----:B------:R-:W-:-:S04]  /*7e50*/  IADD3 R2, P4, PT, R3, R28, RZ ;  /* 0x0000001c03027210 */ /* 0x000fc80007f9e0ff */
[----:B------:R-:W-:-:S03]  /*7e60*/  LEA.HI.X.SX32 R3, R10, R29, 0x1, P4 ;  /* 0x0000001d0a037211 */ /* 0x000fc600020f0eff */
[----:B------:R-:W1:Y:S01]  /*7e70*/  LDC R10, c[0x0][0x3d8] ;  /* 0x0000f600ff0a7b82 */ /* 0x000e620000000800 */
[----:B------:R-:W-:Y:S01]  /*7e80*/  IADD3 R12, P5, PT, R23, R28, RZ ;  /* 0x0000001c170c7210 */ /* 0x000fe20007fbe0ff */
[----:B---3--:R-:W-:Y:S02]  /*7e90*/  IMAD R23, R24, 0xd8, RZ ;  /* 0x000000d818177824 */ /* 0x008fe400078e02ff */
[----:B0-----:R-:W-:-:S04]  /*7ea0*/  IMAD R24, R11, 0xd5, RZ ;  /* 0x000000d50b187824 */ /* 0x001fc800078e02ff */
[----:B------:R-:W0:Y:S01]  /*7eb0*/  LDC R11, c[0x0][0x3d8] ;  /* 0x0000f600ff0b7b82 */ /* 0x000e220000000800 */
[----:B------:R-:W-:Y:S01]  /*7ec0*/  IADD3 R18, P6, PT, R26, R28, RZ ;  /* 0x0000001c1a127210 */ /* 0x000fe20007fde0ff */
[----:B-1----:R-:W-:Y:S01]  /*7ed0*/  IMAD R10, R10, 0x6b, RZ ;  /* 0x0000006b0a0a7824 */ /* 0x002fe200078e02ff */
[-C--:B------:R-:W-:Y:S01]  /*7ee0*/  LEA.HI.X.SX32 R21, R24, R29.reuse, 0x1, P3 ;  /* 0x0000001d18157211 */ /* 0x080fe200018f0eff */
[----:B------:R-:W-:Y:S01]  /*7ef0*/  STL.64 [R1+0xa70], R16 ;  /* 0x000a701001007387 */ /* 0x000fe20000100a00 */
[----:B------:R-:W-:-:S03]  /*7f00*/  LEA.HI.X.SX32 R13, R26, R29, 0x1, P5 ;  /* 0x0000001d1a0d7211 */ /* 0x000fc600028f0eff */
[----:B------:R-:W1:Y:S01]  /*7f10*/  LDC R24, c[0x0][0x3d8] ;  /* 0x0000f600ff187b82 */ /* 0x000e620000000800 */
[----:B------:R-:W-:Y:S01]  /*7f20*/  LEA.HI.X.SX32 R19, R10, R29, 0x1, P6 ;  /* 0x0000001d0a137211 */ /* 0x000fe200030f0eff */
[----:B------:R-:W-:Y:S04]  /*7f30*/  STL.64 [R1+0x7e0], R2 ;  /* 0x0007e00201007387 */ /* 0x000fe80000100a00 */
[----:B------:R-:W-:Y:S02]  /*7f40*/  STL.64 [R1+0x7d8], R20 ;  /* 0x0007d81401007387 */ /* 0x000fe40000100a00 */
[----:B------:R-:W3:Y:S02]  /*7f50*/  LDC R10, c[0x0][0x3d8] ;  /* 0x0000f600ff0a7b82 */ /* 0x000ee40000000800 */
[----:B------:R4:W-:Y:S01]  /*7f60*/  STL.64 [R1+0xa68], R18 ;  /* 0x000a681201007387 */ /* 0x0009e20000100a00 */
[----:B0-----:R-:W-:-:S05]  /*7f70*/  IMAD R11, R11, 0x1b0, RZ ;  /* 0x000001b00b0b7824 */ /* 0x001fca00078e02ff */
[----:B----4-:R-:W-:Y:S02]  /*7f80*/  IADD3 R18, P6, PT, R11, R28, RZ ;  /* 0x0000001c0b127210 */ /* 0x010fe40007fde0ff */
[----:B------:R-:W0:Y:S01]  /*7f90*/  LDC R11, c[0x0][0x3d8] ;  /* 0x0000f600ff0b7b82 */ /* 0x000e220000000800 */
[----:B---3--:R-:W-:-:S07]  /*7fa0*/  IMAD R22, R10, 0x1b2, RZ ;  /* 0x000001b20a167824 */ /* 0x008fce00078e02ff */
[----:B------:R-:W3:Y:S01]  /*7fb0*/  LDC R10, c[0x0][0x3d8] ;  /* 0x0000f600ff0a7b82 */ /* 0x000ee20000000800 */
[----:B0-----:R-:W-:-:S07]  /*7fc0*/  IMAD R26, R11, 0xd7, RZ ;  /* 0x000000d70b1a7824 */ /* 0x001fce00078e02ff */
[----:B------:R-:W0:Y:S01]  /*7fd0*/  LDC R11, c[0x0][0x3d8] ;  /* 0x0000f600ff0b7b82 */ /* 0x000e220000000800 */
[----:B------:R-:W-:Y:S01]  /*7fe0*/  LEA.HI.X.SX32 R15, R26, R29, 0x1, P2 ;  /* 0x0000001d1a0f7211 */ /* 0x000fe200010f0eff */
[----:B---3--:R-:W-:Y:S02]  /*7ff0*/  IMAD R26, R10, 0x1b, RZ ;  /* 0x0000001b0a1a7824 */ /* 0x008fe400078e02ff */
[----:B0-----:R-:W-:-:S04]  /*8000*/  IMAD R10, R11, 0x1b4, RZ ;  /* 0x000001b40b0a7824 */ /* 0x001fc800078e02ff */
[----:B------:R-:W0:Y:S01]  /*8010*/  LDC R11, c[0x0][0x3d8] ;  /* 0x0000f600ff0b7b82 */ /* 0x000e220000000800 */
[-C--:B------:R-:W-:Y:S02]  /*8020*/  IADD3 R16, P1, PT, R25, R28.reuse, RZ ;  /* 0x0000001c19107210 */ /* 0x080fe40007f3e0ff */
[-C--:B------:R-:W-:Y:S02]  /*8030*/  IADD3 R2, P4, PT, R27, R28.reuse, RZ ;  /* 0x0000001c1b027210 */ /* 0x080fe40007f9e0ff */
[-C--:B------:R-:W-:Y:S02]  /*8040*/  LEA.HI.X.SX32 R17, R26, R29.reuse, 0x1, P1 ;  /* 0x0000001d1a117211 */ /* 0x080fe400008f0eff */
[-C--:B------:R-:W-:Y:S01]  /*8050*/  LEA.HI.X.SX32 R3, R25, R29.reuse, 0x1, P4 ;  /* 0x0000001d19037211 */ /* 0x080fe200020f0eff */
[----:B------:R-:W-:Y:S01]  /*8060*/  STL.64 [R1+0x7d0], R12 ;  /* 0x0007d00c01007387 */ /* 0x000fe20000100a00 */
[CC--:B------:R-:W-:Y:S01]  /*8070*/  IADD3 R20, P3, PT, R23.reuse, R28.reuse, RZ ;  /* 0x0000001c17147210 */ /* 0x0c0fe20007f7e0ff */
[----:B-1----:R-:W-:Y:S01]  /*8080*/  IMAD R24, R24, 0xda, RZ ;  /* 0x000000da18187824 */ /* 0x002fe200078e02ff */
[----:B------:R-:W-:Y:S01]  /*8090*/  LEA.HI.X.SX32 R19, R23, R29, 0x1, P6 ;  /* 0x0000001d17137211 */ /* 0x000fe200030f0eff */
[----:B------:R-:W-:Y:S01]  /*80a0*/  STL.64 [R1+0x7c8], R14 ;  /* 0x0007c80e01007387 */ /* 0x000fe20000100a00 */
[----:B------:R-:W1:Y:S03]  /*80b0*/  LDC R23, c[0x0][0x3d8] ;  /* 0x0000f600ff177b82 */ /* 0x000e660000000800 */
[----:B------:R-:W-:Y:S04]  /*80c0*/  STL.64 [R1+0xc70], R16 ;  /* 0x000c701001007387 */ /* 0x000fe80000100a00 */
[----:B------:R3:W-:Y:S01]  /*80d0*/  STL.64 [R1+0xbc0], R2 ;  /* 0x000bc00201007387 */ /* 0x0007e20000100a00 */
[----:B0-----:R-:W-:Y:S01]  /*80e0*/  IMAD R11, R11, 0x1b6, RZ ;  /* 0x000001b60b0b7824 */ /* 0x001fe200078e02ff */
[----:B------:R-:W0:Y:S04]  /*80f0*/  LDC R25, c[0x0][0x3d8] ;  /* 0x0000f600ff197b82 */ /* 0x000e280000000800 */
[----:B---3--:R-:W-:-:S04]  /*8100*/  IADD3 R2, P4, PT, R11, R28, RZ ;  /* 0x0000001c0b027210 */ /* 0x008fc80007f9e0ff */
[----:B------:R-:W3:Y:S01]  /*8110*/  LDC R11, c[0x0][0x3d8] ;  /* 0x0000f600ff0b7b82 */ /* 0x000ee20000000800 */
[-C--:B------:R-:W-:Y:S02]  /*8120*/  IADD3 R12, P5, PT, R22, R28.reuse, RZ ;  /* 0x0000001c160c7210 */ /* 0x080fe40007fbe0ff */
[-C--:B------:R-:W-:Y:S01]  /*8130*/  LEA.HI.X.SX32 R21, R27, R29.reuse, 0x1, P3 ;  /* 0x0000001d1b157211 */ /* 0x080fe200018f0eff */
[----:B---3--:R-:W-:Y:S01]  /*8140*/  IMAD R11, R11, 0xd9, RZ ;  /* 0x000000d90b0b7824 */ /* 0x008fe200078e02ff */
[-C--:B------:R-:W-:Y:S02]  /*8150*/  IADD3 R14, P2, PT, R24, R28.reuse, RZ ;  /* 0x0000001c180e7210 */ /* 0x080fe40007f5e0ff */
[----:B------:R-:W-:Y:S01]  /*8160*/  IADD3 R16, P1, PT, R10, R28, RZ ;  /* 0x0000001c0a107210 */ /* 0x000fe20007f3e0ff */
[----:B0-----:R-:W-:Y:S01]  /*8170*/  IMAD R25, R25, 0xdc, RZ ;  /* 0x000000dc19197824 */ /* 0x001fe200078e02ff */
[----:B------:R-:W-:Y:S01]  /*8180*/  LEA.HI.X.SX32 R13, R11, R29, 0x1, P5 ;  /* 0x0000001d0b0d7211 */ /* 0x000fe200028f0eff */
[----:B------:R1:W-:Y:S01]  /*8190*/  STL.64 [R1+0xa60], R20 ;  /* 0x000a601401007387 */ /* 0x0003e20000100a00 */
[----:B------:R-:W0:Y:S08]  /*81a0*/  LDC R11, c[0x0][0x3d8] ;  /* 0x0000f600ff0b7b82 */ /* 0x000e300000000800 */
[----:B------:R-:W3:Y:S01]  /*81b0*/  LDC R10, c[0x0][0x3d8] ;  /* 0x0000f600ff0a7b82 */ /* 0x000ee20000000800 */
[----:B-1----:R-:W-:-:S07]  /*81c0*/  IMAD R20, R23, 0x1b8, RZ ;  /* 0x000001b817147824 */ /* 0x002fce00078e02ff */
[----:B------:R-:W1:Y:S01]  /*81d0*/  LDC R23, c[0x0][0x3d8] ;  /* 0x0000f600ff177b82 */ /* 0x000e620000000800 */
[----:B0-----:R-:W-:-:S07]  /*81e0*/  IMAD R11, R11, 0x6d, RZ ;  /* 0x0000006d0b0b7824 */ /* 0x001fce00078e02ff */
[----:B------:R-:W0:Y:S01]  /*81f0*/  LDC R22, c[0x0][0x3d8] ;  /* 0x0000f600ff167b82 */ /* 0x000e220000000800 */
[----:B------:R-:W-:-:S07]  /*8200*/  LEA.HI.X.SX32 R15, R11, R29, 0x1, P2 ;  /* 0x0000001d0b0f7211 */ /* 0x000fce00010f0eff */
[----:B------:R-:W4:Y:S01]  /*8210*/  LDC R11, c[0x0][0x3d8] ;  /* 0x0000f600ff0b7b82 */ /* 0x000f220000000800 */
[----:B------:R-:W-:Y:S01]  /*8220*/  STL.64 [R1+0x7c0], R18 ;  /* 0x0007c01201007387 */ /* 0x000fe20000100a00 */
[----:B-1----:R-:W-:-:S03]  /*8230*/  IMAD R23, R23, 0x1ba, RZ ;  /* 0x000001ba17177824 */ /* 0x002fc600078e02ff */
[----:B------:R-:W-:Y:S04]  /*8240*/  STL.64 [R1+0x7b8], R12 ;  /* 0x0007b80c01007387 */ /* 0x000fe80000100a00 */
[----:B------:R1:W-:Y:S02]  /*8250*/  STL.64 [R1+0xa58], R14 ;  /* 0x000a580e01007387 */ /* 0x0003e40000100a00 */
[----:B-1----:R-:W-:Y:S01]  /*8260*/  IADD3 R14, P2, PT, R23, R28, RZ ;  /* 0x0000001c170e7210 */ /* 0x002fe20007f5e0ff */
[----:B----4-:R-:W-:Y:S02]  /*8270*/  IMAD R23, R11, 0xdb, RZ ;  /* 0x000000db0b177824 */ /* 0x010fe400078e02ff */
[----:B------:R-:W1:Y:S01]  /*8280*/  LDC R11, c[0x0][0x3d8] ;  /* 0x0000f600ff0b7b82 */ /* 0x000e620000000800 */
[----:B---3--:R-:W-:-:S05]  /*8290*/  IMAD R10, R10, 0x6e, RZ ;  /* 0x0000006e0a0a7824 */ /* 0x008fca00078e02ff */
[----:B------:R-:W-:Y:S01]  /*82a0*/  IADD3 R26, P3, PT, R10, R28, RZ ;  /* 0x0000001c0a1a7210 */ /* 0x000fe20007f7e0ff */
[----:B-1----:R-:W-:-:S05]  /*82b0*/  IMAD R11, R11, 0x37, RZ ;  /* 0x000000370b0b7824 */ /* 0x002fca00078e02ff */
[-C--:B------:R-:W-:Y:S02]  /*82c0*/  LEA.HI.X.SX32 R27, R11, R29.reuse, 0x1, P3 ;  /* 0x0000001d0b1b7211 */ /* 0x080fe400018f0eff */
[----:B------:R-:W1:Y:S01]  /*82d0*/  LDC R11, c[0x0][0x3d8] ;  /* 0x0000f600ff0b7b82 */ /* 0x000e620000000800 */
[-C--:B------:R-:W-:Y:S02]  /*82e0*/  LEA.HI.X.SX32 R3, R23, R29.reuse, 0x1, P4 ;  /* 0x0000001d17037211 */ /* 0x080fe400020f0eff */
[----:B------:R-:W-:Y:S01]  /*82f0*/  LEA.HI.X.SX32 R17, R24, R29, 0x1, P1 ;  /* 0x0000001d18117211 */ /* 0x000fe200008f0eff */
[----:B-1----:R-:W-:Y:S01]  /*8300*/  IMAD R23, R11, 0x1c, RZ ;  /* 0x0000001c0b177824 */ /* 0x002fe200078e02ff */
[----:B------:R-:W-:-:S03]  /*8310*/  IADD3 R12, P5, PT, R20, R28, RZ ;  /* 0x0000001c140c7210 */ /* 0x000fc60007fbe0ff */
[----:B------:R-:W1:Y:S01]  /*8320*/  LDC R11, c[0x0][0x3d8] ;  /* 0x0000f600ff0b7b82 */ /* 0x000e620000000800 */
[----:B------:R-:W-:Y:S01]  /*8330*/  STL.64 [R1+0x7b0], R16 ;  /* 0x0007b01001007387 */ /* 0x000fe20000100a00 */
[C---:B------:R-:W-:Y:S02]  /*8340*/  IADD3 R18, P6, PT, R25.reuse, R28, RZ ;  /* 0x0000001c19127210 */ /* 0x040fe40007fde0ff */
[----:B------:R-:W-:Y:S01]  /*8350*/  LEA.HI.X.SX32 R13, R25, R29, 0x1, P5 ;  /* 0x0000001d190d7211 */ /* 0x000fe200028f0eff */
[----:B------:R-:W-:Y:S03]  /*8360*/  STL.64 [R1+0x7a8], R2 ;  /* 0x0007a80201007387 */ /* 0x000fe60000100a00 */
[----:B------:R-:W3:Y:S01]  /*8370*/  LDC R25, c[0x0][0x3d8] ;  /* 0x0000f600ff197b82 */ /* 0x000ee20000000800 */
[----:B------:R1:W-:Y:S01]  /*8380*/  STL.64 [R1+0xbb8], R26 ;  /* 0x000bb81a01007387 */ /* 0x0003e20000100a00 */
[----:B0-----:R-:W-:-:S06]  /*8390*/  IMAD R22, R22, 0xde, RZ ;  /* 0x000000de16167824 */ /* 0x001fcc00078e02ff */
[----:B------:R-:W0:Y:S01]  /*83a0*/  LDC R24, c[0x0][0x3d8] ;  /* 0x0000f600ff187b82 */ /* 0x000e220000000800 */
[----:B-1----:R-:W-:-:S07]  /*83b0*/  IMAD R27, R11, 0xdd, RZ ;  /* 0x000000dd0b1b7824 */ /* 0x002fce00078e02ff */
[----:B------:R-:W1:Y:S08]  /*83c0*/  LDC R3, c[0x0][0x3d8] ;  /* 0x0000f600ff037b82 */ /* 0x000e700000000800 */
[----:B------:R-:W4:Y:S01]  /*83d0*/  LDC R11, c[0x0][0x3d8] ;  /* 0x0000f600ff0b7b82 */ /* 0x000f220000000800 */
[----:B------:R-:W-:Y:S01]  /*83e0*/  LEA.HI.X.SX32 R15, R27, R29, 0x1, P2 ;  /* 0x0000001d1b0f7211 */ /* 0x000fe200010f0eff */
[----:B---3--:R-:W-:Y:S01]  /*83f0*/  IMAD R27, R25, 0x70, RZ ;  /* 0x00000070191b7824 */ /* 0x008fe200078e02ff */
[----:B------:R-:W-:-:S02]  /*8400*/  IADD3 R20, P1, PT, R22, R28, RZ ;  /* 0x0000001c16147210 */ /* 0x000fc40007f3e0ff */
[----:B------:R-:W-:Y:S01]  /*8410*/  LEA.HI.X.SX32 R19, R10, R29, 0x1, P6 ;  /* 0x0000001d0a137211 */ /* 0x000fe200030f0eff */
[----:B0-----:R-:W-:Y:S02]  /*8420*/  IMAD R24, R24, 0x1bc, RZ ;  /* 0x000001bc18187824 */ /* 0x001fe400078e02ff */
[----:B------:R-:W0:Y:S08]  /*8430*/  LDC R10, c[0x0][0x3d8] ;  /* 0x0000f600ff0a7b82 */ /* 0x000e300000000800 */
[----:B------:R-:W3:Y:S01]  /*8440*/  LDC R26, c[0x0][0x3d8] ;  /* 0x0000f600ff1a7b82 */ /* 0x000ee20000000800 */
[----:B----4-:R-:W-:-:S07]  /*8450*/  IMAD R25, R11, 0x6f, RZ ;  /* 0x0000006f0b197824 */ /* 0x010fce00078e02ff */
[----:B------:R-:W4:Y:S01]  /*8460*/  LDC R11, c[0x0][0x3d8] ;  /* 0x0000f600ff0b7b82 */ /* 0x000f220000000800 */
[----:B------:R-:W-:Y:S01]  /*8470*/  LEA.HI.X.SX32 R21, R25, R29, 0x1, P1 ;  /* 0x0000001d19157211 */ /* 0x000fe200008f0eff */
[----:B-1----:R-:W-:Y:S01]  /*8480*/  IMAD R3, R3, 0x1be, RZ ;  /* 0x000001be03037824 */ /* 0x002fe200078e02ff */
[-C--:B------:R-:W-:Y:S01]  /*8490*/  IADD3 R16, P4, PT, R24, R28.reuse, RZ ;  /* 0x0000001c18107210 */ /* 0x080fe20007f9e0ff */
[----:B------:R-:W-:Y:S04]  /*84a0*/  STL.64 [R1+0xa50], R18 ;  /* 0x000a501201007387 */ /* 0x000fe80000100a00 */
[----:B------:R-:W1:Y:S01]  /*84b0*/  LDC R24, c[0x0][0x3d8] ;  /* 0x0000f600ff187b82 */ /* 0x000e620000000800 */
[----:B------:R-:W-:Y:S01]  /*84c0*/  IADD3 R2, P3, PT, R3, R28, RZ ;  /* 0x0000001c03027210 */ /* 0x000fe20007f7e0ff */
[----:B----4-:R-:W-:-:S06]  /*84d0*/  IMAD R25, R11, 0xdf, RZ ;  /* 0x000000df0b197824 */ /* 0x010fcc00078e02ff */
[----:B------:R-:W4:Y:S01]  /*84e0*/  LDC R11, c[0x0][0x3d8] ;  /* 0x0000f600ff0b7b82 */ /* 0x000f220000000800 */
[-C--:B------:R-:W-:Y:S01]  /*84f0*/  LEA.HI.X.SX32 R17, R22, R29.reuse, 0x1, P4 ;  /* 0x0000001d16117211 */ /* 0x080fe200020f0eff */
[----:B------:R-:W-:Y:S01]  /*8500*/  STL.64 [R1+0x7a0], R12 ;  /* 0x0007a00c01007387 */ /* 0x000fe20000100a00 */
[----:B------:R-:W-:-:S03]  /*8510*/  LEA.HI.X.SX32 R3, R25, R29, 0x1, P3 ;  /* 0x0000001d19037211 */ /* 0x000fc600018f0eff */
[----:B------:R-:W-:Y:S02]  /*8520*/  STL.64 [R1+0x798], R14 ;  /* 0x0007980e01007387 */ /* 0x000fe40000100a00 */
[----:B------:R-:W0:Y:S02]  /*8530*/  LDC R22, c[0x0][0x3d8] ;  /* 0x0000f600ff167b82 */ /* 0x000e240000000800 */
[----:B------:R-:W-:Y:S04]  /*8540*/  STL.64 [R1+0xa48], R20 ;  /* 0x000a481401007387 */ /* 0x000fe80000100a00 */
[----:B------:R-:W-:Y:S02]  /*8550*/  STL.64 [R1+0x790], R16 ;  /* 0x0007901001007387 */ /* 0x000fe40000100a00 */
[----:B------:R-:W1:Y:S02]  /*8560*/  LDC R25, c[0x0][0x3d8] ;  /* 0x0000f600ff197b82 */ /* 0x000e640000000800 */
[----:B------:R4:W-:Y:S02]  /*8570*/  STL.64 [R1+0x788], R2 ;  /* 0x0007880201007387 */ /* 0x0009e40000100a00 */
[----:B----4-:R-:W-:-:S04]  /*8580*/  IMAD R3, R11, 0x1c0, RZ ;  /* 0x000001c00b037824 */ /* 0x010fc800078e02ff */
[----:B------:R-:W4:Y:S01]  /*8590*/  LDC R11, c[0x0][0x3d8] ;  /* 0x0000f600ff0b7b82 */ /* 0x000f220000000800 */
[----:B0-----:R-:W-:Y:S02]  /*85a0*/  IMAD R19, R22, 0x7, RZ ;  /* 0x0000000716137824 */ /* 0x001fe400078e02ff */
[----:B-1----:R-:W-:Y:S02]  /*85b0*/  IMAD R22, R25, 0x1c2, RZ ;  /* 0x000001c219167824 */ /* 0x002fe400078e02ff */
[----:B----4-:R-:W-:-:S03]  /*85c0*/  IMAD R25, R11, 0xe2, RZ ;  /* 0x000000e20b197824 */ /* 0x010fc600078e02ff */
[----:B------:R-:W0:Y:S01]  /*85d0*/  LDC R11, c[0x0][0x3d8] ;  /* 0x0000f600ff0b7b82 */ /* 0x000e220000000800 */
[----:B------:R-:W-:Y:S01]  /*85e0*/  IMAD R24, R24, 0xe, RZ ;  /* 0x0000000e18187824 */ /* 0x000fe200078e02ff */
[----:B------:R-:W-:-:S04]  /*85f0*/  IADD3 R12, P5, PT, R23, R28, RZ ;  /* 0x0000001c170c7210 */ /* 0x000fc80007fbe0ff */
[CC--:B------:R-:W-:Y:S02]  /*8600*/  IADD3 R18, P6, PT, R24.reuse, R28.reuse, RZ ;  /* 0x0000001c18127210 */ /* 0x0c0fe40007fde0ff */
[----:B------:R-:W-:Y:S01]  /*8610*/  LEA.HI.X.SX32 R13, R24, R29, 0x1, P5 ;  /* 0x0000001d180d7211 */ /* 0x000fe200028f0eff */
[----:B------:R-:W-:Y:S02]  /*8620*/  IMAD R10, R10, 0x38, RZ ;  /* 0x000000380a0a7824 */ /* 0x000fe400078e02ff */
[----:B0-----:R-:W-:Y:S02]  /*8630*/  IMAD R24, R11, 0x1c4, RZ ;  /* 0x000001c40b187824 */ /* 0x001fe400078e02ff */
[----:B------:R-:W0:Y:S01]  /*8640*/  LDC R11, c[0x0][0x3d8] ;  /* 0x0000f600ff0b7b82 */ /* 0x000e220000000800 */
[-C--:B------:R-:W-:Y:S02]  /*8650*/  IADD3 R14, P2, PT, R10, R28.reuse, RZ ;  /* 0x0000001c0a0e7210 */ /* 0x080fe40007f5e0ff */
[----:B------:R-:W-:-:S02]  /*8660*/  IADD3 R20, P1, PT, R27, R28, RZ ;  /* 0x0000001c1b147210 */ /* 0x000fc40007f3e0ff */
[-C--:B------:R-:W-:Y:S02]  /*8670*/  LEA.HI.X.SX32 R19, R19, R29.reuse, 0x1, P6 ;  /* 0x0000001d13137211 */ /* 0x080fe400030f0eff */
[-C--:B------:R-:W-:Y:S02]  /*8680*/  LEA.HI.X.SX32 R15, R23, R29.reuse, 0x1, P2 ;  /* 0x0000001d170f7211 */ /* 0x080fe400010f0eff */
[----:B------:R-:W-:Y:S01]  /*8690*/  LEA.HI.X.SX32 R21, R10, R29, 0x1, P1 ;  /* 0x0000001d0a157211 */ /* 0x000fe200008f0eff */
[----:B------:R-:W-:Y:S01]  /*86a0*/  STL.64 [R1+0xce8], R18 ;  /* 0x000ce81201007387 */ /* 0x000fe20000100a00 */
[----:B---3--:R-:W-:Y:S01]  /*86b0*/  IMAD R26, R26, 0xe0, RZ ;  /* 0x000000e01a1a7824 */ /* 0x008fe200078e02ff */
[----:B------:R-:W-:Y:S01]  /*86c0*/  IADD3 R2, P3, PT, R3, R28, RZ ;  /* 0x0000001c03027210 */ /* 0x000fe20007f7e0ff */
[----:B------:R-:W1:Y:S01]  /*86d0*/  LDC R10, c[0x0][0x3d8] ;  /* 0x0000f600ff0a7b82 */ /* 0x000e620000000800 */
[----:B------:R-:W-:Y:S04]  /*86e0*/  STL.64 [R1+0xcc0], R12 ;  /* 0x000cc00c01007387 */ /* 0x000fe80000100a00 */
[----:B------:R-:W-:Y:S01]  /*86f0*/  STL.64 [R1+0xc68], R14 ;  /* 0x000c680e01007387 */ /* 0x000fe20000100a00 */
[----:B0-----:R-:W-:-:S03]  /*8700*/  IMAD R11, R11, 0x1c6, RZ ;  /* 0x000001c60b0b7824 */ /* 0x001fc600078e02ff */
[----:B------:R0:W-:Y:S02]  /*8710*/  STL.64 [R1+0xbb0], R20 ;  /* 0x000bb01401007387 */ /* 0x0001e40000100a00 */
[-C--:B0-----:R-:W-:Y:S02]  /*8720*/  IADD3 R20, P1, PT, R11, R28.reuse, RZ ;  /* 0x0000001c0b147210 */ /* 0x081fe40007f3e0ff */
[----:B------:R-:W0:Y:S01]  /*8730*/  LDC R11, c[0x0][0x3d8] ;  /* 0x0000f600ff0b7b82 */ /* 0x000e220000000800 */
[----:B------:R-:W-:-:S04]  /*8740*/  IADD3 R16, P4, PT, R26, R28, RZ ;  /* 0x0000001c1a107210 */ /* 0x000fc80007f9e0ff */
[-C--:B------:R-:W-:Y:S01]  /*8750*/  LEA.HI.X.SX32 R17, R27, R29.reuse, 0x1, P4 ;  /* 0x0000001d1b117211 */ /* 0x080fe200020f0eff */
[----:B0-----:R-:W-:Y:S02]  /*8760*/  IMAD R27, R11, 0xe1, RZ ;  /* 0x000000e10b1b7824 */ /* 0x001fe400078e02ff */
[----:B------:R-:W0:Y:S01]  /*8770*/  LDC R11, c[0x0][0x3d8] ;  /* 0x0000f600ff0b7b82 */ /* 0x000e220000000800 */
[----:B------:R-:W-:Y:S02]  /*8780*/  LEA.HI.X.SX32 R3, R26, R29, 0x1, P3 ;  /* 0x0000001d1a037211 */ /* 0x000fe400018f0eff */
[----:B------:R-:W-:-:S05]  /*8790*/  IADD3 R18, P6, PT, R22, R28, RZ ;  /* 0x0000001c16127210 */ /* 0x000fca0007fde0ff */
[----:B------:R-:W3:Y:S01]  /*87a0*/  LDC R26, c[0x0][0x3d8] ;  /* 0x0000f600ff1a7b82 */ /* 0x000ee20000000800 */
[----:B0-----:R-:W-:-:S07]  /*87b0*/  IMAD R23, R11, 0x1c8, RZ ;  /* 0x000001c80b177824 */ /* 0x001fce00078e02ff */
[----:B------:R-:W0:Y:S01]  /*87c0*/  LDC R11, c[0x0][0x3d8] ;  /* 0x0000f600ff0b7b82 */ /* 0x000e220000000800 */
[----:B------:R-:W-:Y:S01]  /*87d0*/  LEA.HI.X.SX32 R19, R27, R29, 0x1, P6 ;  /* 0x0000001d1b137211 */ /* 0x000fe200030f0eff */
[----:B------:R-:W-:Y:S04]  /*87e0*/  STL.64 [R1+0xa40], R16 ;  /* 0x000a401001007387 */ /* 0x000fe80000100a00 */
[----:B------:R-:W-:Y:S02]  /*87f0*/  STL.64 [R1+0x780], R2 ;  /* 0x0007800201007387 */ /* 0x000fe40000100a00 */
[----:B------:R-:W4:Y:S02]  /*8800*/  LDC R27, c[0x0][0x3d8] ;  /* 0x0000f600ff1b7b82 */ /* 0x000f240000000800 */
[----:B------:R1:W-:Y:S02]  /*8810*/  STL.64 [R1+0x778], R18 ;  /* 0x0007781201007387 */ /* 0x0003e40000100a00 */
[----:B-1----:R-:W-:Y:S01]  /*8820*/  IADD3 R18, P6, PT, R23, R28, RZ ;  /* 0x0000001c17127210 */ /* 0x002fe20007fde0ff */
[----:B0-----:R-:W-:-:S03]  /*8830*/  IMAD R23, R11, 0xe6, RZ ;  /* 0x000000e60b177824 */ /* 0x001fc600078e02ff */
        /* <DEDUP_REMOVED lines=26> */
[-C--:B------:R-:W-:Y:S01]  /*89e0*/  IADD3 R2, P3, PT, R10, R28.reuse, RZ ;  /* 0x0000001c0a027210 */ /* 0x080fe20007f7e0ff */
        /* <DEDUP_REMOVED lines=32> */
[----:B------:R-:W-:Y:S01]  /*8bf0*/  STL.64 [R1+0x750], R20 ;  /* 0x0007501401007387 */ /* 0x000fe20000100a00 */
[----:B------:R-:W-:Y:S02]  /*8c00*/  LEA.HI.X.SX32 R17, R23, R29, 0x1, P4 ;  /* 0x0000001d17117211 */ /* 0x000fe400020f0eff */
[----:B------:R-:W0:Y:S01]  /*8c10*/  LDC R11, c[0x0][0x3d8] ;  /* 0x0000f600ff0b7b82 */ /* 0x000e220000000800 */
[----:B-1----:R-:W-:-:S07]  /*8c20*/  IMAD R23, R10, 0x1d, RZ ;  /* 0x0000001d0a177824 */ /* 0x002fce00078e02ff */
[----:B------:R-:W1:Y:S01]  /*8c30*/  LDC R10, c[0x0][0x3d8] ;  /* 0x0000f600ff0a7b82 */ /* 0x000e620000000800 */
[-C--:B------:R-:W-:Y:S02]  /*8c40*/  LEA.HI.X.SX32 R3, R23, R29.reuse, 0x1, P3 ;  /* 0x0000001d17037211 */ /* 0x080fe400018f0eff */
[----:B------:R-:W-:Y:S01]  /*8c50*/  LEA.HI.X.SX32 R19, R25, R29, 0x1, P6 ;  /* 0x0000001d19137211 */ /* 0x000fe200030f0eff */
[----:B------:R-:W-:Y:S04]  /*8c60*/  STL.64 [R1+0x748], R16 ;  /* 0x0007481001007387 */ /* 0x000fe80000100a00 */
[----:B------:R-:W-:Y:S01]  /*8c70*/  STL.64 [R1+0xc60], R2 ;  /* 0x000c600201007387 */ /* 0x000fe20000100a00 */
[----:B------:R-:W-:Y:S01]  /*8c80*/  IADD3 R12, P5, PT, R26, R28, RZ ;  /* 0x0000001c1a0c7210 */ /* 0x000fe20007fbe0ff */
[----:B------:R-:W4:Y:S02]  /*8c90*/  LDC R25, c[0x0][0x3d8] ;  /* 0x0000f600ff197b82 */ /* 0x000f240000000800 */
[----:B------:R0:W-:Y:S01]  /*8ca0*/  STL.64 [R1+0xba0], R18 ;  /* 0x000ba01201007387 */ /* 0x0001e20000100a00 */
[----:B-1----:R-:W-:-:S05]  /*8cb0*/  IMAD R10, R10, 0x1d6, RZ ;  /* 0x000001d60a0a7824 */ /* 0x002fca00078e02ff */
[-C--:B0-----:R-:W-:Y:S02]  /*8cc0*/  IADD3 R18, P6, PT, R10, R28.reuse, RZ ;  /* 0x0000001c0a127210 */ /* 0x081fe40007fde0ff */
[----:B------:R-:W0:Y:S01]  /*8cd0*/  LDC R10, c[0x0][0x3d8] ;  /* 0x0000f600ff0a7b82 */ /* 0x000e220000000800 */
[-C--:B------:R-:W-:Y:S02]  /*8ce0*/  LEA.HI.X.SX32 R13, R24, R29.reuse, 0x1, P5 ;  /* 0x0000001d180d7211 */ /* 0x080fe400028f0eff */
[----:B------:R-:W-:Y:S01]  /*8cf0*/  IADD3 R20, P1, PT, R22, R28, RZ ;  /* 0x0000001c16147210 */ /* 0x000fe20007f3e0ff */
[----:B0-----:R-:W-:Y:S01]  /*8d00*/  IMAD R24, R10, 0xe9, RZ ;  /* 0x000000e90a187824 */ /* 0x001fe200078e02ff */
[----:B------:R-:W-:-:S03]  /*8d10*/  LEA.HI.X.SX32 R15, R26, R29, 0x1, P2 ;  /* 0x0000001d1a0f7211 */ /* 0x000fc600010f0eff */
[----:B------:R-:W0:Y:S01]  /*8d20*/  LDC R10, c[0x0][0x3d8] ;  /* 0x0000f600ff0a7b82 */ /* 0x000e220000000800 */
[----:B------:R-:W-:Y:S01]  /*8d30*/  LEA.HI.X.SX32 R21, R24, R29, 0x1, P1 ;  /* 0x0000001d18157211 */ /* 0x000fe200008f0eff */
[----:B------:R-:W-:-:S06]  /*8d40*/  IMAD R11, R11, 0x1d4, RZ ;  /* 0x000001d40b0b7824 */ /* 0x000fcc00078e02ff */
[----:B------:R-:W1:Y:S08]  /*8d50*/  LDC R26, c[0x0][0x3d8] ;  /* 0x0000f600ff1a7b82 */ /* 0x000e700000000800 */
[----:B------:R-:W1:Y:S01]  /*8d60*/  LDC R24, c[0x0][0x3d8] ;  /* 0x0000f600ff187b82 */ /* 0x000e620000000800 */
[----:B0-----:R-:W-:Y:S01]  /*8d70*/  IMAD R23, R10, 0x1d8, RZ ;  /* 0x000001d80a177824 */ /* 0x001fe200078e02ff */
[----:B------:R-:W-:Y:S06]  /*8d80*/  STL.64 [R1+0xa20], R12 ;  /* 0x000a200c01007387 */ /* 0x000fec0000100a00 */
[----:B------:R-:W0:Y:S01]  /*8d90*/  LDC R10, c[0x0][0x3d8] ;  /* 0x0000f600ff0a7b82 */ /* 0x000e220000000800 */
[----:B------:R-:W-:-:S07]  /*8da0*/  IADD3 R2, P3, PT, R11, R28, RZ ;  /* 0x0000001c0b027210 */ /* 0x000fce0007f7e0ff */
[----:B------:R-:W2:Y:S01]  /*8db0*/  LDC R11, c[0x0][0x3d8] ;  /* 0x0000f600ff0b7b82 */ /* 0x000ea20000000800 */
[----:B------:R-:W-:Y:S04]  /*8dc0*/  STL.64 [R1+0x740], R14 ;  /* 0x0007400e01007387 */ /* 0x000fe80000100a00 */
[----:B------:R1:W-:Y:S01]  /*8dd0*/  STL.64 [R1+0x738], R20 ;  /* 0x0007381401007387 */ /* 0x0003e20000100a00 */
[----:B----4-:R-:W-:Y:S02]  /*8de0*/  IMAD R25, R25, 0xec, RZ ;  /* 0x000000ec19197824 */ /* 0x010fe400078e02ff */
[----:B---3--:R-:W-:Y:S01]  /*8df0*/  IMAD R27, R27, 0xea, RZ ;  /* 0x000000ea1b1b7824 */ /* 0x008fe200078e02ff */
[----:B------:R-:W3:Y:S01]  /*8e00*/  LDC R22, c[0x0][0x3d8] ;  /* 0x0000f600ff167b82 */ /* 0x000ee20000000800 */
[----:B-1----:R-:W-:Y:S01]  /*8e10*/  IADD3 R20, P1, PT, R23, R28, RZ ;  /* 0x0000001c17147210 */ /* 0x002fe20007f3e0ff */
[----:B------:R-:W-:-:S02]  /*8e20*/  IMAD R23, R26, 0x75, RZ ;  /* 0x000000751a177824 */ /* 0x000fc400078e02ff */
[----:B------:R-:W-:Y:S02]  /*8e30*/  IMAD R26, R24, 0x1da, RZ ;  /* 0x000001da181a7824 */ /* 0x000fe400078e02ff */
[----:B0-----:R-:W-:Y:S02]  /*8e40*/  IMAD R24, R10, 0xee, RZ ;  /* 0x000000ee0a187824 */ /* 0x001fe400078e02ff */
[----:B------:R-:W0:Y:S01]  /*8e50*/  LDC R10, c[0x0][0x3d8] ;  /* 0x0000f600ff0a7b82 */ /* 0x000e220000000800 */
[----:B--2---:R-:W-:Y:S01]  /*8e60*/  IMAD R11, R11, 0x76, RZ ;  /* 0x000000760b0b7824 */ /* 0x004fe200078e02ff */
[-C--:B------:R-:W-:Y:S02]  /*8e70*/  IADD3 R14, P2, PT, R25, R28.reuse, RZ ;  /* 0x0000001c190e7210 */ /* 0x080fe40007f5e0ff */
[-C--:B------:R-:W-:Y:S02]  /*8e80*/  IADD3 R16, P4, PT, R27, R28.reuse, RZ ;  /* 0x0000001c1b107210 */ /* 0x080fe40007f9e0ff */
[----:B------:R-:W-:-:S02]  /*8e90*/  IADD3 R12, P5, PT, R11, R28, RZ ;  /* 0x0000001c0b0c7210 */ /* 0x000fc40007fbe0ff */
[-C--:B------:R-:W-:Y:S02]  /*8ea0*/  LEA.HI.X.SX32 R15, R11, R29.reuse, 0x1, P2 ;  /* 0x0000001d0b0f7211 */ /* 0x080fe400010f0eff */
[----:B------:R-:W1:Y:S01]  /*8eb0*/  LDC R11, c[0x0][0x3d8] ;  /* 0x0000f600ff0b7b82 */ /* 0x000e620000000800 */
[-C--:B------:R-:W-:Y:S02]  /*8ec0*/  LEA.HI.X.SX32 R17, R23, R29.reuse, 0x1, P4 ;  /* 0x0000001d17117211 */ /* 0x080fe400020f0eff */
[----:B------:R-:W-:-:S03]  /*8ed0*/  LEA.HI.X.SX32 R3, R27, R29, 0x1, P3 ;  /* 0x0000001d1b037211 */ /* 0x000fc600018f0eff */
[----:B------:R2:W-:Y:S02]  /*8ee0*/  STL.64 [R1+0xa18], R16 ;  /* 0x000a181001007387 */ /* 0x0005e40000100a00 */
[----:B------:R-:W4:Y:S01]  /*8ef0*/  LDC R27, c[0x0][0x3d8] ;  /* 0x0000f600ff1b7b82 */ /* 0x000f220000000800 */
[----:B--2---:R-:W-:Y:S01]  /*8f00*/  IADD3 R16, P4, PT, R26, R28, RZ ;  /* 0x0000001c1a107210 */ /* 0x004fe20007f9e0ff */
[----:B0-----:R-:W-:-:S06]  /*8f10*/  IMAD R26, R10, 0xeb, RZ ;  /* 0x000000eb0a1a7824 */ /* 0x001fcc00078e02ff */
[----:B------:R-:W0:Y:S01]  /*8f20*/  LDC R10, c[0x0][0x3d8] ;  /* 0x0000f600ff0a7b82 */ /* 0x000e220000000800 */
[----:B------:R-:W-:Y:S01]  /*8f30*/  LEA.HI.X.SX32 R21, R25, R29, 0x1, P1 ;  /* 0x0000001d19157211 */ /* 0x000fe200008f0eff */
[----:B-1----:R-:W-:-:S06]  /*8f40*/  IMAD R25, R11, 0x78, RZ ;  /* 0x000000780b197824 */ /* 0x002fcc00078e02ff */
[----:B------:R-:W1:Y:S01]  /*8f50*/  LDC R11, c[0x0][0x3d8] ;  /* 0x0000f600ff0b7b82 */ /* 0x000e620000000800 */
[----:B------:R-:W-:Y:S01]  /*8f60*/  LEA.HI.X.SX32 R19, R26, R29, 0x1, P6 ;  /* 0x0000001d1a137211 */ /* 0x000fe200030f0eff */
[----:B----4-:R-:W-:Y:S01]  /*8f70*/  IMAD R23, R27, 0x1dc, RZ ;  /* 0x000001dc1b177824 */ /* 0x010fe200078e02ff */
[----:B------:R2:W-:Y:S04]  /*8f80*/  STL.64 [R1+0x730], R2 ;  /* 0x0007300201007387 */ /* 0x0005e80000100a00 */
[----:B------:R4:W-:Y:S01]  /*8f90*/  STL.64 [R1+0x728], R18 ;  /* 0x0007281201007387 */ /* 0x0009e20000100a00 */
[----:B------:R-:W1:Y:S01]  /*8fa0*/  LDC R26, c[0x0][0x3d8] ;  /* 0x0000f600ff1a7b82 */ /* 0x000e620000000800 */
[----:B0-----:R-:W-:Y:S01]  /*8fb0*/  IMAD R27, R10, 0x3b, RZ ;  /* 0x0000003b0a1b7824 */ /* 0x001fe200078e02ff */
[----:B--2---:R-:W-:-:S06]  /*8fc0*/  IADD3 R2, P3, PT, R24, R28, RZ ;  /* 0x0000001c18027210 */ /* 0x004fcc0007f7e0ff */
[----:B------:R-:W0:Y:S01]  /*8fd0*/  LDC R10, c[0x0][0x3d8] ;  /* 0x0000f600ff0a7b82 */ /* 0x000e220000000800 */
[----:B----4-:R-:W-:Y:S02]  /*8fe0*/  IADD3 R18, P6, PT, R23, R28, RZ ;  /* 0x0000001c17127210 */ /* 0x010fe40007fde0ff */
[----:B------:R-:W-:-:S05]  /*8ff0*/  LEA.HI.X.SX32 R13, R27, R29, 0x1, P5 ;  /* 0x0000001d1b0d7211 */ /* 0x000fca00028f0eff */
[----:B------:R-:W2:Y:S01]  /*9000*/  LDC R23, c[0x0][0x3d8] ;  /* 0x0000f600ff177b82 */ /* 0x000ea20000000800 */
[----:B------:R-:W-:Y:S04]  /*9010*/  STL.64 [R1+0xb98], R12 ;  /* 0x000b980c01007387 */ /* 0x000fe80000100a00 */
[----:B------:R3:W-:Y:S01]  /*9020*/  STL.64 [R1+0xa10], R14 ;  /* 0x000a100e01007387 */ /* 0x0007e20000100a00 */
[----:B------:R-:W-:Y:S02]  /*9030*/  LEA.HI.X.SX32 R19, R24, R29, 0x1, P6 ;  /* 0x0000001d18137211 */ /* 0x000fe400030f0eff */
[----:B------:R-:W4:Y:S08]  /*9040*/  LDC R24, c[0x0][0x3d8] ;  /* 0x0000f600ff187b82 */ /* 0x000f300000000800 */
[----:B------:R-:W0:Y:S01]  /*9050*/  LDC R27, c[0x0][0x3d8] ;  /* 0x0000f600ff1b7b82 */ /* 0x000e220000000800 */
[----:B---3--:R-:W-:-:S02]  /*9060*/  IMAD R15, R22, 0xed, RZ ;  /* 0x000000ed160f7824 */ /* 0x008fc400078e02ff */
[----:B-1----:R-:W-:-:S05]  /*9070*/  IMAD R22, R11, 0xf0, RZ ;  /* 0x000000f00b167824 */ /* 0x002fca00078e02ff */
[----:B------:R-:W1:Y:S01]  /*9080*/  LDC R11, c[0x0][0x3d8] ;  /* 0x0000f600ff0b7b82 */ /* 0x000e620000000800 */
[----:B--2---:R-:W-:Y:S01]  /*9090*/  IMAD R23, R23, 0x77, RZ ;  /* 0x0000007717177824 */ /* 0x004fe200078e02ff */
[-C--:B------:R-:W-:Y:S01]  /*90a0*/  LEA.HI.X.SX32 R17, R15, R29.reuse, 0x1, P4 ;  /* 0x0000001d0f117211 */ /* 0x080fe200020f0eff */
[----:B------:R-:W-:Y:S03]  /*90b0*/  STL.64 [R1+0x720], R20 ;  /* 0x0007201401007387 */ /* 0x000fe60000100a00 */
[----:B------:R-:W-:Y:S01]  /*90c0*/  LEA.HI.X.SX32 R3, R23, R29, 0x1, P3 ;  /* 0x0000001d17037211 */ /* 0x000fe200018f0eff */
[----:B------:R-:W-:Y:S01]  /*90d0*/  STL.64 [R1+0x718], R16 ;  /* 0x0007181001007387 */ /* 0x000fe20000100a00 */
[----:B------:R-:W2:Y:S03]  /*90e0*/  LDC R23, c[0x0][0x3d8] ;  /* 0x0000f600ff177b82 */ /* 0x000ea60000000800 */
[----:B------:R-:W-:Y:S04]  /*90f0*/  STL.64 [R1+0xa08], R2 ;  /* 0x000a080201007387 */ /* 0x000fe80000100a00 */
[----:B------:R3:W-:Y:S01]  /*9100*/  STL.64 [R1+0x710], R18 ;  /* 0x0007101201007387 */ /* 0x0007e20000100a00 */
[----:B------:R-:W-:Y:S01]  /*9110*/  IMAD R26, R26, 0x1de, RZ ;  /* 0x000001de1a1a7824 */ /* 0x000fe200078e02ff */
[----:B------:R-:W4:Y:S01]  /*9120*/  LDC R15, c[0x0][0x3d8] ;  /* 0x0000f600ff0f7b82 */ /* 0x000f220000000800 */
[----:B-1----:R-:W-:-:S05]  /*9130*/  IMAD R11, R11, 0x1e0, RZ ;  /* 0x000001e00b0b7824 */ /* 0x002fca00078e02ff */
[-C--:B---3--:R-:W-:Y:S02]  /*9140*/  IADD3 R18, P6, PT, R11, R28.reuse, RZ ;  /* 0x0000001c0b127210 */ /* 0x088fe40007fde0ff */
[----:B------:R-:W1:Y:S01]  /*9150*/  LDC R11, c[0x0][0x3d8] ;  /* 0x0000f600ff0b7b82 */ /* 0x000e620000000800 */
[----:B0-----:R-:W-:Y:S02]  /*9160*/  IMAD R10, R10, 0x1e, RZ ;  /* 0x0000001e0a0a7824 */ /* 0x001fe400078e02ff */
[----:B--2---:R-:W-:Y:S01]  /*9170*/  IMAD R13, R23, 0xef, RZ ;  /* 0x000000ef170d7824 */ /* 0x004fe200078e02ff */
[-C--:B------:R-:W-:Y:S01]  /*9180*/  IADD3 R12, P5, PT, R26, R28.reuse, RZ ;  /* 0x0000001c1a0c7210 */ /* 0x080fe20007fbe0ff */
[----:B----4-:R-:W-:Y:S01]  /*9190*/  IMAD R23, R24, 0x1e2, RZ ;  /* 0x000001e218177824 */ /* 0x010fe200078e02ff */
[----:B------:R-:W-:Y:S01]  /*91a0*/  IADD3 R26, P2, PT, R10, R28, RZ ;  /* 0x0000001c0a1a7210 */ /* 0x000fe20007f5e0ff */
[----:B------:R-:W-:Y:S02]  /*91b0*/  IMAD R14, R27, 0x3c, RZ ;  /* 0x0000003c1b0e7824 */ /* 0x000fe400078e02ff */
[----:B-1----:R-:W-:-:S03]  /*91c0*/  IMAD R24, R11, 0xf, RZ ;  /* 0x0000000f0b187824 */ /* 0x002fc600078e02ff */
[----:B------:R-:W-:Y:S01]  /*91d0*/  IADD3 R20, P1, PT, R14, R28, RZ ;  /* 0x0000001c0e147210 */ /* 0x000fe20007f3e0ff */
[----:B------:R-:W0:Y:S01]  /*91e0*/  LDC R11, c[0x0][0x3d8] ;  /* 0x0000f600ff0b7b82 */ /* 0x000e220000000800 */
[----:B------:R-:W-:-:S07]  /*91f0*/  LEA.HI.X.SX32 R27, R24, R29, 0x1, P2 ;  /* 0x0000001d181b7211 */ /* 0x000fce00010f0eff */
[----:B------:R-:W1:Y:S01]  /*9200*/  LDC R24, c[0x0][0x3d8] ;  /* 0x0000f600ff187b82 */ /* 0x000e620000000800 */
[-C--:B------:R-:W-:Y:S02]  /*9210*/  IADD3 R16, P4, PT, R25, R28.reuse, RZ ;  /* 0x0000001c19107210 */ /* 0x080fe40007f9e0ff */
[-C--:B------:R-:W-:Y:S02]  /*9220*/  LEA.HI.X.SX32 R13, R13, R29.reuse, 0x1, P5 ;  /* 0x0000001d0d0d7211 */ /* 0x080fe400028f0eff */
[-C--:B------:R-:W-:Y:S02]  /*9230*/  IADD3 R2, P3, PT, R22, R28.reuse, RZ ;  /* 0x0000001c16027210 */ /* 0x080fe40007f7e0ff */
[-C--:B------:R-:W-:Y:S01]  /*9240*/  LEA.HI.X.SX32 R21, R10, R29.reuse, 0x1, P1 ;  /* 0x0000001d0a157211 */ /* 0x080fe200008f0eff */
[----:B------:R2:W-:Y:S01]  /*9250*/  STL.64 [R1+0x708], R12 ;  /* 0x0007080c01007387 */ /* 0x0005e20000100a00 */
[-C--:B------:R-:W-:Y:S02]  /*9260*/  LEA.HI.X.SX32 R17, R14, R29.reuse, 0x1, P4 ;  /* 0x0000001d0e117211 */ /* 0x080fe400020f0eff */
[-C--:B------:R-:W-:Y:S01]  /*9270*/  LEA.HI.X.SX32 R3, R25, R29.reuse, 0x1, P3 ;  /* 0x0000001d19037211 */ /* 0x080fe200018f0eff */
[----:B------:R-:W-:Y:S04]  /*9280*/  STL.64 [R1+0xcb8], R26 ;  /* 0x000cb81a01007387 */ /* 0x000fe80000100a00 */
[----:B------:R3:W-:Y:S01]  /*9290*/  STL.64 [R1+0xc58], R20 ;  /* 0x000c581401007387 */ /* 0x0007e20000100a00 */
[----:B--2---:R-:W-:Y:S01]  /*92a0*/  IADD3 R12, P5, PT, R23, R28, RZ ;  /* 0x0000001c170c7210 */ /* 0x004fe20007fbe0ff */
[----:B-1----:R-:W-:Y:S01]  /*92b0*/  IMAD R23, R24, 0x1e6, RZ ;  /* 0x000001e618177824 */ /* 0x002fe200078e02ff */
[----:B------:R-:W-:Y:S01]  /*92c0*/  LEA.HI.X.SX32 R19, R22, R29, 0x1, P6 ;  /* 0x0000001d16137211 */ /* 0x000fe200030f0eff */
[----:B------:R-:W-:Y:S01]  /*92d0*/  IMAD R15, R15, 0xf2, RZ ;  /* 0x000000f20f0f7824 */ /* 0x000fe200078e02ff */
[----:B------:R-:W1:Y:S01]  /*92e0*/  LDC R24, c[0x0][0x3d8] ;  /* 0x0000f600ff187b82 */ /* 0x000e620000000800 */
[----:B---3--:R-:W2:Y:S04]  /*92f0*/  LDL.LU R21, [R1+0x163c] ;  /* 0x00163c0001157983 */ /* 0x008ea80000300800 */
[----:B------:R3:W-:Y:S01]  /*9300*/  STL.64 [R1+0xb90], R16 ;  /* 0x000b901001007387 */ /* 0x0007e20000100a00 */
[----:B0-----:R-:W-:-:S02]  /*9310*/  IMAD R11, R11, 0x1e4, RZ ;  /* 0x000001e40b0b7824 */ /* 0x001fc400078e02ff */
[----:B------:R-:W0:Y:S01]  /*9320*/  LDC R20, c[0x0][0x3d8] ;  /* 0x0000f600ff147b82 */ /* 0x000e220000000800 */
[----:B------:R4:W-:Y:S01]  /*9330*/  STL.64 [R1+0xa00], R2 ;  /* 0x000a000201007387 */ /* 0x0009e20000100a00 */
[----:B---3--:R-:W-:-:S06]  /*9340*/  IADD3 R16, P4, PT, R23, R28, RZ ;  /* 0x0000001c17107210 */ /* 0x008fcc0007f9e0ff */
[----:B------:R-:W3:Y:S08]  /*9350*/  LDC R23, c[0x0][0x3d8] ;  /* 0x0000f600ff177b82 */ /* 0x000ef00000000800 */
[----:B----4-:R-:W4:Y:S01]  /*9360*/  LDC R2, c[0x0][0x3d8] ;  /* 0x0000f600ff027b82 */ /* 0x010f220000000800 */
[----:B------:R1:W-:Y:S01]  /*9370*/  STL.64 [R1+0x700], R18 ;  /* 0x0007001201007387 */ /* 0x0003e20000100a00 */
[----:B------:R-:W-:-:S02]  /*9380*/  IADD3 R26, P2, PT, R15, R28, RZ ;  /* 0x0000001c0f1a7210 */ /* 0x000fc40007f5e0ff */
[----:B------:R-:W-:-:S04]  /*9390*/  IADD3 R10, P1, PT, R11, R28, RZ ;  /* 0x0000001c0b0a7210 */ /* 0x000fc80007f3e0ff */
[----:B------:R-:W-:Y:S01]  /*93a0*/  LEA.HI.X.SX32 R11, R15, R29, 0x1, P1 ;  /* 0x0000001d0f0b7211 */ /* 0x000fe200008f0eff */
[----:B------:R-:W0:Y:S01]  /*93b0*/  LDC R3, c[0x0][0x3d8] ;  /* 0x0000f600ff037b82 */ /* 0x000e220000000800 */
[----:B-1----:R-:W2:Y:S01]  /*93c0*/  LDL.LU R19, [R1+0x1638] ;  /* 0x0016380001137983 */ /* 0x002ea20000300800 */
[----:B---3--:R-:W-:Y:S02]  /*93d0*/  IMAD R18, R23, 0x79, RZ ;  /* 0x0000007917127824 */ /* 0x008fe400078e02ff */
[----:B----4-:R-:W-:-:S03]  /*93e0*/  IMAD R2, R2, 0xf1, RZ ;  /* 0x000000f102027824 */ /* 0x010fc600078e02ff */
[-C--:B------:R-:W-:Y:S02]  /*93f0*/  LEA.HI.X.SX32 R27, R18, R29.reuse, 0x1, P2 ;  /* 0x0000001d121b7211 */ /* 0x080fe400010f0eff */
[----:B------:R-:W-:-:S05]  /*9400*/  LEA.HI.X.SX32 R13, R2, R29, 0x1, P5 ;  /* 0x0000001d020d7211 */ /* 0x000fca00028f0eff */
[----:B------:R1:W-:Y:S04]  /*9410*/  STL.64 [R1+0x6f8], R12 ;  /* 0x0006f80c01007387 */ /* 0x0003e80000100a00 */
[----:B-1----:R-:W3:Y:S04]  /*9420*/  LDL.LU.64 R12, [R1+0x1630] ;  /* 0x00163000010c7983 */ /* 0x002ee80000300a00 */
[----:B------:R1:W-:Y:S04]  /*9430*/  STL.64 [R1+0x9f8], R26 ;  /* 0x0009f81a01007387 */ /* 0x0003e80000100a00 */
[----:B------:R4:W-:Y:S01]  /*9440*/  STL.64 [R1+0x6f0], R10 ;  /* 0x0006f00a01007387 */ /* 0x0009e20000100a00 */
[----:B0-----:R-:W-:Y:S01]  /*9450*/  IMAD R3, R3, 0x1e8, RZ ;  /* 0x000001e803037824 */ /* 0x001fe200078e02ff */
[----:B-1----:R-:W0:Y:S02]  /*9460*/  LDC R26, c[0x0][0x3d8] ;  /* 0x0000f600ff1a7b82 */ /* 0x002e240000000800 */
[----:B----4-:R-:W4:Y:S02]  /*9470*/  LDL.LU.64 R10, [R1+0x1628] ;  /* 0x00162800010a7983 */ /* 0x010f240000300a00 */
[----:B------:R-:W-:-:S04]  /*9480*/  IADD3 R2, P5, PT, R3, R28, RZ ;  /* 0x0000001c03027210 */ /* 0x000fc80007fbe0ff */
[----:B------:R-:W1:Y:S01]  /*9490*/  LDC R3, c[0x0][0x3d8] ;  /* 0x0000f600ff037b82 */ /* 0x000e620000000800 */
[----:B------:R-:W-:Y:S02]  /*94a0*/  IMAD R14, R20, 0x7a, RZ ;  /* 0x0000007a140e7824 */ /* 0x000fe400078e02ff */
[----:B------:R-:W-:-:S03]  /*94b0*/  IMAD R20, R24, 0xf4, RZ ;  /* 0x000000f418147824 */ /* 0x000fc600078e02ff */
[-C--:B------:R-:W-:Y:S02]  /*94c0*/  IADD3 R24, P3, PT, R14, R28.reuse, RZ ;  /* 0x0000001c0e187210 */ /* 0x080fe40007f7e0ff */
[----:B------:R-:W-:Y:S01]  /*94d0*/  IADD3 R22, P6, PT, R20, R28, RZ ;  /* 0x0000001c14167210 */ /* 0x000fe20007fde0ff */
[----:B------:R-:W1:Y:S01]  /*94e0*/  LDC R27, c[0x0][0x3d8] ;  /* 0x0000f600ff1b7b82 */ /* 0x000e620000000800 */
[----:B0-----:R-:W-:Y:S02]  /*94f0*/  IMAD R26, R26, 0xf3, RZ ;  /* 0x000000f31a1a7824 */ /* 0x001fe400078e02ff */
[----:B------:R-:W-:-:S03]  /*9500*/  LEA.HI.X.SX32 R23, R14, R29, 0x1, P6 ;  /* 0x0000001d0e177211 */ /* 0x000fc600030f0eff */
[----:B------:R-:W-:-:S05]  /*9510*/  LEA.HI.X.SX32 R17, R26, R29, 0x1, P4 ;  /* 0x0000001d1a117211 */ /* 0x000fca00020f0eff */
[----:B------:R0:W-:Y:S04]  /*9520*/  STL.64 [R1+0x6e8], R16 ;  /* 0x0006e81001007387 */ /* 0x0001e80000100a00 */
[----:B0-----:R-:W3:Y:S01]  /*9530*/  LDL.LU.64 R16, [R1+0x1620] ;  /* 0x0016200001107983 */ /* 0x001ee20000300a00 */
[----:B--2---:R-:W-:Y:S01]  /*9540*/  IADD3 R18, P2, PT, R19, R28, RZ ;  /* 0x0000001c13127210 */ /* 0x004fe20007f5e0ff */
[----:B-1----:R-:W-:Y:S01]  /*9550*/  IMAD R19, R3, 0xf5, RZ ;  /* 0x000000f503137824 */ /* 0x002fe200078e02ff */
[-C--:B------:R-:W-:Y:S01]  /*9560*/  LEA.HI.X.SX32 R3, R20, R29.reuse, 0x1, P5 ;  /* 0x0000001d14037211 */ /* 0x080fe200028f0eff */
[----:B----4-:R-:W-:Y:S02]  /*9570*/  IMAD R15, R11, 0x3d, RZ ;  /* 0x0000003d0b0f7824 */ /* 0x010fe400078e02ff */
[----:B------:R-:W0:Y:S03]  /*9580*/  LDC R11, c[0x0][0x3d8] ;  /* 0x0000f600ff0b7b82 */ /* 0x000e260000000800 */
[----:B------:R-:W-:-:S05]  /*9590*/  LEA.HI.X.SX32 R25, R15, R29, 0x1, P3 ;  /* 0x0000001d0f197211 */ /* 0x000fca00018f0eff */
[----:B------:R1:W-:Y:S04]  /*95a0*/  STL.64 [R1+0xb88], R24 ;  /* 0x000b881801007387 */ /* 0x0003e80000100a00 */
[----:B-1----:R-:W2:Y:S04]  /*95b0*/  LDL.LU.64 R24, [R1+0x1618] ;  /* 0x0016180001187983 */ /* 0x002ea80000300a00 */
[----:B------:R1:W-:Y:S04]  /*95c0*/  STL.64 [R1+0x9f0], R22 ;  /* 0x0009f01601007387 */ /* 0x0003e80000100a00 */
[----:B-1----:R-:W4:Y:S04]  /*95d0*/  LDL.LU.64 R22, [R1+0x1610] ;  /* 0x0016100001167983 */ /* 0x002f280000300a00 */
[----:B------:R1:W-:Y:S04]  /*95e0*/  STL.64 [R1+0x6e0], R2 ;  /* 0x0006e00201007387 */ /* 0x0003e80000100a00 */
[----:B-1----:R-:W2:Y:S01]  /*95f0*/  LDL.LU.64 R2, [R1+0x1608] ;  /* 0x0016080001027983 */ /* 0x002ea20000300a00 */
[----:B------:R-:W-:Y:S01]  /*9600*/  IMAD R27, R27, 0x1ec, RZ ;  /* 0x000001ec1b1b7824 */ /* 0x000fe200078e02ff */
[----:B------:R-:W-:-:S04]  /*9610*/  IADD3 R10, P1, PT, R10, R28, RZ ;  /* 0x0000001c0a0a7210 */ /* 0x000fc80007f3e0ff */
[----:B------:R-:W-:Y:S01]  /*9620*/  IADD3 R26, P4, PT, R27, R28, RZ ;  /* 0x0000001c1b1a7210 */ /* 0x000fe20007f9e0ff */
[----:B0-----:R-:W-:Y:S01]  /*9630*/  IMAD R27, R11, 0xf6, RZ ;  /* 0x000000f60b1b7824 */ /* 0x001fe200078e02ff */
[----:B------:R-:W-:-:S04]  /*9640*/  LEA.HI.X.SX32 R19, R19, R29, 0x1, P2 ;  /* 0x0000001d13137211 */ /* 0x000fc800010f0eff */
[-C--:B------:R-:W-:Y:S01]  /*9650*/  LEA.HI.X.SX32 R27, R27, R29.reuse, 0x1, P4 ;  /* 0x0000001d1b1b7211 */ /* 0x080fe200020f0eff */
[----:B------:R-:W-:Y:S01]  /*9660*/  STL.64 [R1+0x6d8], R18 ;  /* 0x0006d81201007387 */ /* 0x000fe20000100a00 */
[----:B------:R-:W-:Y:S02]  /*9670*/  IADD3 R20, P5, PT, R21, R28, RZ ;  /* 0x0000001c15147210 */ /* 0x000fe40007fbe0ff */
[----:B------:R-:W0:Y:S01]  /*9680*/  LDC R21, c[0x0][0x3d8] ;  /* 0x0000f600ff157b82 */ /* 0x000e220000000800 */
[----:B--2---:R-:W-:-:S05]  /*9690*/  LEA.HI.X.SX32 R11, R3, R29, 0x1, P1 ;  /* 0x0000001d030b7211 */ /* 0x004fca00008f0eff */
[----:B------:R1:W-:Y:S04]  /*96a0*/  STL.64 [R1+0x9e8], R10 ;  /* 0x0009e80a01007387 */ /* 0x0003e80000100a00 */
[----:B-1----:R-:W2:Y:S04]  /*96b0*/  LDL.64 R10, [R1+0x2c8] ;  /* 0x0002c800010a7983 */ /* 0x002ea80000100a00 */
[----:B------:R1:W-:Y:S04]  /*96c0*/  STL.64 [R1+0x6d0], R26 ;  /* 0x0006d01a01007387 */ /* 0x0003e80000100a00 */
[----:B-1----:R-:W2:Y:S01]  /*96d0*/  LDL.LU.64 R26, [R1+0x1600] ;  /* 0x00160000011a7983 */ /* 0x002ea20000300a00 */
[----:B------:R-:W-:-:S05]  /*96e0*/  IMAD R15, R25, 0x3e, RZ ;  /* 0x0000003e190f7824 */ /* 0x000fca00078e02ff */
[-C--:B------:R-:W-:Y:S02]  /*96f0*/  IADD3 R14, P6, PT, R15, R28.reuse, RZ ;  /* 0x0000001c0f0e7210 */ /* 0x080fe40007fde0ff */
[----:B------:R-:W1:Y:S01]  /*9700*/  LDC R15, c[0x0][0x3d8] ;  /* 0x0000f600ff0f7b82 */ /* 0x000e620000000800 */
[----:B------:R-:W-:Y:S01]  /*9710*/  IADD3 R24, P3, PT, R24, R28, RZ ;  /* 0x0000001c18187210 */ /* 0x000fe20007f7e0ff */
[----:B0-----:R-:W-:-:S05]  /*9720*/  IMAD R21, R21, 0x3e, RZ ;  /* 0x0000003e15157824 */ /* 0x001fca00078e02ff */
[----:B------:R-:W-:Y:S01]  /*9730*/  LEA.HI.X.SX32 R21, R21, R29, 0x1, P5 ;  /* 0x0000001d15157211 */ /* 0x000fe200028f0eff */
[----:B----4-:R-:W-:Y:S01]  /*9740*/  IMAD R19, R23, 0x7c, RZ ;  /* 0x0000007c17137824 */ /* 0x010fe200078e02ff */
[----:B---3--:R-:W-:Y:S01]  /*9750*/  IADD3 R18, P2, PT, R17, R28, RZ ;  /* 0x0000001c11127210 */ /* 0x008fe20007f5e0ff */
[----:B-1----:R-:W-:-:S05]  /*9760*/  IMAD R15, R15, 0x1f, RZ ;  /* 0x0000001f0f0f7824 */ /* 0x002fca00078e02ff */
[-C--:B------:R-:W-:Y:S02]  /*9770*/  LEA.HI.X.SX32 R15, R15, R29.reuse, 0x1, P6 ;  /* 0x0000001d0f0f7211 */ /* 0x080fe400030f0eff */
[----:B------:R-:W-:Y:S01]  /*9780*/  LEA.HI.X.SX32 R19, R19, R29, 0x1, P2 ;  /* 0x0000001d13137211 */ /* 0x000fe200010f0eff */
[----:B--2---:R-:W-:-:S05]  /*9790*/  IMAD R25, R27, 0xf7, RZ ;  /* 0x000000f71b197824 */ /* 0x004fca00078e02ff */
[----:B------:R-:W-:-:S05]  /*97a0*/  LEA.HI.X.SX32 R25, R25, R29, 0x1, P3 ;  /* 0x0000001d19197211 */ /* 0x000fca00018f0eff */
[----:B------:R-:W-:Y:S04]  /*97b0*/  STL.64 [R1+0x6c8], R24 ;  /* 0x0006c81801007387 */ /* 0x000fe80000100a00 */
[----:B------:R0:W-:Y:S04]  /*97c0*/  STL.64 [R1+0xc50], R14 ;  /* 0x000c500e01007387 */ /* 0x0001e80000100a00 */
[----:B0-----:R-:W2:Y:S04]  /*97d0*/  LDL.LU.64 R14, [R1+0x15f8] ;  /* 0x0015f800010e7983 */ /* 0x001ea80000300a00 */
[----:B------:R0:W-:Y:S04]  /*97e0*/  STL.64 [R1+0xb80], R20 ;  /* 0x000b801401007387 */ /* 0x0001e80000100a00 */
[----:B0-----:R-:W3:Y:S04]  /*97f0*/  LDL.LU R20, [R1+0x15f4] ;  /* 0x0015f40001147983 */ /* 0x001ee80000300800 */
[----:B------:R0:W-:Y:S04]  /*9800*/  STL.64 [R1+0x9e0], R18 ;  /* 0x0009e01201007387 */ /* 0x0001e80000100a00 */
[----:B0-----:R-:W4:Y:S01]  /*9810*/  LDL.LU R18, [R1+0x15f0] ;  /* 0x0015f00001127983 */ /* 0x001f220000300800 */
[----:B------:R-:W0:Y:S01]  /*9820*/  LDC R19, c[0x0][0x3d8] ;  /* 0x0000f600ff137b82 */ /* 0x000e220000000800 */
[----:B------:R-:W-:-:S02]  /*9830*/  IADD3 R2, P1, PT, R2, R28, RZ ;  /* 0x0000001c02027210 */ /* 0x000fc40007f3e0ff */
[-C--:B------:R-:W-:Y:S02]  /*9840*/  IADD3 R24, P3, PT, R9, R28.reuse, RZ ;  /* 0x0000001c09187210 */ /* 0x080fe40007f7e0ff */
[-C--:B------:R-:W-:Y:S02]  /*9850*/  LEA.HI.X.SX32 R3, R17, R29.reuse, 0x1, P1 ;  /* 0x0000001d11037211 */ /* 0x080fe400008f0eff */
[----:B------:R-:W-:Y:S01]  /*9860*/  IADD3 R22, P6, PT, R22, R28, RZ ;  /* 0x0000001c16167210 */ /* 0x000fe20007fde0ff */
[----:B------:R-:W1:Y:S01]  /*9870*/  LDC R17, c[0x0][0x3d8] ;  /* 0x0000f600ff117b82 */ /* 0x000e620000000800 */
[-C--:B------:R-:W-:Y:S02]  /*9880*/  LEA.HI.X.SX32 R25, R13, R29.reuse, 0x1, P3 ;  /* 0x0000001d0d197211 */ /* 0x080fe400018f0eff */
[----:B------:R-:W-:-:S05]  /*9890*/  LEA.HI.X.SX32 R23, R9, R29, 0x1, P6 ;  /* 0x0000001d09177211 */ /* 0x000fca00030f0eff */
[----:B------:R-:W0:Y:S01]  /*98a0*/  LDC R13, c[0x0][0x3d8] ;  /* 0x0000f600ff0d7b82 */ /* 0x000e220000000800 */
[----:B------:R-:W-:-:S07]  /*98b0*/  IADD3 R26, P4, PT, R26, R28, RZ ;  /* 0x0000001c1a1a7210 */ /* 0x000fce0007f9e0ff */
[----:B------:R-:W0:Y:S01]  /*98c0*/  LDC R9, c[0x0][0x3d8] ;  /* 0x0000f600ff097b82 */ /* 0x000e220000000800 */
[----:B------:R-:W-:Y:S01]  /*98d0*/  IMAD R7, R7, 0x3f, RZ ;  /* 0x0000003f07077824 */ /* 0x000fe200078e02ff */
[----:B------:R1:W-:Y:S01]  /*98e0*/  STL.64 [R1+0x6c0], R2 ;  /* 0x0006c00201007387 */ /* 0x0003e20000100a00 */
[-C--:B------:R-:W-:Y:S01]  /*98f0*/  IADD3 R16, P1, PT, R16, R28.reuse, RZ ;  /* 0x0000001c10107210 */ /* 0x080fe20007f3e0ff */
[----:B-1----:R-:W-:Y:S02]  /*9900*/  IMAD R17, R17, 0x7e, RZ ;  /* 0x0000007e11117824 */ /* 0x002fe400078e02ff */
[----:B------:R-:W4:Y:S01]  /*9910*/  LDL.LU.64 R2, [R1+0x15e8] ;  /* 0x0015e80001027983 */ /* 0x000f220000300a00 */
[-C--:B------:R-:W-:Y:S01]  /*9920*/  IADD3 R12, P3, PT, R12, R28.reuse, RZ ;  /* 0x0000001c0c0c7210 */ /* 0x080fe20007f7e0ff */
[----:B0-----:R-:W-:Y:S01]  /*9930*/  IMAD R13, R13, 0xfd, RZ ;  /* 0x000000fd0d0d7824 */ /* 0x001fe200078e02ff */
[----:B------:R-:W-:Y:S02]  /*9940*/  LEA.HI.X.SX32 R17, R17, R29, 0x1, P1 ;  /* 0x0000001d11117211 */ /* 0x000fe400008f0eff */
[----:B------:R-:W-:-:S02]  /*9950*/  IADD3 R8, P6, PT, R8, R28, RZ ;  /* 0x0000001c08087210 */ /* 0x000fc40007fde0ff */
[----:B------:R-:W-:Y:S01]  /*9960*/  LEA.HI.X.SX32 R13, R13, R29, 0x1, P3 ;  /* 0x0000001d0d0d7211 */ /* 0x000fe200018f0eff */
[----:B------:R-:W-:-:S05]  /*9970*/  IMAD R9, R9, 0x7f, RZ ;  /* 0x0000007f09097824 */ /* 0x000fca00078e02ff */
[-C--:B------:R-:W-:Y:S01]  /*9980*/  LEA.HI.X.SX32 R9, R9, R29.reuse, 0x1, P6 ;  /* 0x0000001d09097211 */ /* 0x080fe200030f0eff */
[----:B------:R-:W-:Y:S01]  /*9990*/  IMAD R6, R6, 0x1fe, RZ ;  /* 0x000001fe06067824 */ /* 0x000fe200078e02ff */
[----:B--2---:R-:W-:Y:S01]  /*99a0*/  LEA.HI.X.SX32 R27, R15, R29, 0x1, P4 ;  /* 0x0000001d0f1b7211 */ /* 0x004fe200020f0eff */
[----:B------:R-:W-:Y:S01]  /*99b0*/  IMAD R15, R19, 0xfc, RZ ;  /* 0x000000fc130f7824 */ /* 0x000fe200078e02ff */
[----:B---3--:R-:W-:-:S04]  /*99c0*/  IADD3 R20, P5, PT, R20, R28, RZ ;  /* 0x0000001c14147210 */ /* 0x008fc80007fbe0ff */
[----:B------:R-:W-:Y:S02]  /*99d0*/  LEA.HI.X.SX32 R21, R5, R29, 0x1, P5 ;  /* 0x0000001d05157211 */ /* 0x000fe400028f0eff */
[----:B------:R-:W0:Y:S01]  /*99e0*/  LDC R5, c[0x0][0x3d8] ;  /* 0x0000f600ff057b82 */ /* 0x000e220000000800 */
[----:B----4-:R-:W-:-:S04]  /*99f0*/  IADD3 R18, P2, PT, R18, R28, RZ ;  /* 0x0000001c12127210 */ /* 0x010fc80007f5e0ff */
[----:B------:R-:W-:-:S03]  /*9a00*/  LEA.HI.X.SX32 R19, R7, R29, 0x1, P2 ;  /* 0x0000001d07137211 */ /* 0x000fc600010f0eff */
[----:B------:R-:W1:Y:S01]  /*9a10*/  LDC R7, c[0x0][0x3d8] ;  /* 0x0000f600ff077b82 */ /* 0x000e620000000800 */
[----:B------:R2:W-:Y:S01]  /*9a20*/  STL.64 [R1+0x6b8], R26 ;  /* 0x0006b81a01007387 */ /* 0x0005e20000100a00 */
[-C--:B------:R-:W-:Y:S02]  /*9a30*/  IADD3 R14, P4, PT, R14, R28.reuse, RZ ;  /* 0x0000001c0e0e7210 */ /* 0x080fe40007f9e0ff */
[----:B------:R-:W-:Y:S02]  /*9a40*/  IADD3 R4, P5, PT, R4, R28, RZ ;  /* 0x0000001c04047210 */ /* 0x000fe40007fbe0ff */
[----:B------:R-:W-:Y:S01]  /*9a50*/  LEA.HI.X.SX32 R15, R15, R29, 0x1, P4 ;  /* 0x0000001d0f0f7211 */ /* 0x000fe200020f0eff */
[----:B--2---:R-:W2:Y:S04]  /*9a60*/  LDL.LU.64 R26, [R1+0x15e0] ;  /* 0x0015e000011a7983 */ /* 0x004ea80000300a00 */
[----:B------:R3:W-:Y:S01]  /*9a70*/  STL.64 [R1+0x9d8], R24 ;  /* 0x0009d81801007387 */ /* 0x0007e20000100a00 */
[----:B0-----:R-:W-:-:S03]  /*9a80*/  IMAD R5, R5, 0xfe, RZ ;  /* 0x000000fe05057824 */ /* 0x001fc600078e02ff */
[----:B---3--:R-:W3:Y:S04]  /*9a90*/  LDL.LU.64 R24, [R1+0x15d8] ;  /* 0x0015d80001187983 */ /* 0x008ee80000300a00 */
[----:B------:R0:W-:Y:S01]  /*9aa0*/  STL.64 [R1+0x6b0], R22 ;  /* 0x0006b01601007387 */ /* 0x0001e20000100a00 */
[----:B------:R-:W-:-:S03]  /*9ab0*/  LEA.HI.X.SX32 R5, R5, R29, 0x1, P5 ;  /* 0x0000001d05057211 */ /* 0x000fc600028f0eff */
[----:B0-----:R-:W4:Y:S04]  /*9ac0*/  LDL.LU.64 R22, [R1+0x15d0] ;  /* 0x0015d00001167983 */ /* 0x001f280000300a00 */
[----:B------:R0:W-:Y:S04]  /*9ad0*/  STL.64 [R1+0x6a8], R20 ;  /* 0x0006a81401007387 */ /* 0x0001e80000100a00 */
[----:B0-----:R-:W2:Y:S04]  /*9ae0*/  LDL.LU.64 R20, [R1+0x15c8] ;  /* 0x0015c80001147983 */ /* 0x001ea80000300a00 */
[----:B------:R0:W-:Y:S01]  /*9af0*/  STL.64 [R1+0xb78], R18 ;  /* 0x000b781201007387 */ /* 0x0001e20000100a00 */
[----:B-1----:R-:W-:-:S03]  /*9b00*/  IMAD R7, R7, 0xff, RZ ;  /* 0x000000ff07077824 */ /* 0x002fc600078e02ff */
[----:B0-----:R-:W2:Y:S04]  /*9b10*/  LDL.LU.64 R18, [R1+0x15c0] ;  /* 0x0015c00001127983 */ /* 0x001ea80000300a00 */
[----:B------:R0:W-:Y:S01]  /*9b20*/  STL.64 [R1+0x9d0], R16 ;  /* 0x0009d01001007387 */ /* 0x0001e20000100a00 */
[----:B------:R-:W-:-:S03]  /*9b30*/  IADD3 R6, P2, PT, R6, R28, RZ ;  /* 0x0000001c06067210 */ /* 0x000fc60007f5e0ff */
[----:B0-----:R-:W2:Y:S04]  /*9b40*/  LDL.LU.64 R16, [R1+0x15b8] ;  /* 0x0015b80001107983 */ /* 0x001ea80000300a00 */
[----:B------:R0:W-:Y:S01]  /*9b50*/  STL.64 [R1+0x6a0], R14 ;  /* 0x0006a00e01007387 */ /* 0x0001e20000100a00 */
[----:B------:R-:W-:-:S03]  /*9b60*/  LEA.HI.X.SX32 R7, R7, R29, 0x1, P2 ;  /* 0x0000001d07077211 */ /* 0x000fc600010f0eff */
[----:B0-----:R-:W2:Y:S04]  /*9b70*/  LDL.LU.64 R14, [R1+0x15b0] ;  /* 0x0015b000010e7983 */ /* 0x001ea80000300a00 */
[----:B------:R0:W-:Y:S04]  /*9b80*/  STL.64 [R1+0x698], R12 ;  /* 0x0006980c01007387 */ /* 0x0001e80000100a00 */
[----:B0-----:R-:W2:Y:S04]  /*9b90*/  LDL.LU.64 R12, [R1+0x15a8] ;  /* 0x0015a800010c7983 */ /* 0x001ea80000300a00 */
[----:B------:R0:W-:Y:S04]  /*9ba0*/  STL.64 [R1+0x9c8], R8 ;  /* 0x0009c80801007387 */ /* 0x0001e80000100a00 */
[----:B0-----:R-:W2:Y:S04]  /*9bb0*/  LDL.LU.64 R8, [R1+0x15a0] ;  /* 0x0015a00001087983 */ /* 0x001ea80000300a00 */
[----:B------:R0:W-:Y:S04]  /*9bc0*/  STL.64 [R1+0x690], R4 ;  /* 0x0006900401007387 */ /* 0x0001e80000100a00 */
[----:B0-----:R-:W2:Y:S04]  /*9bd0*/  LDL.LU.64 R4, [R1+0x1598] ;  /* 0x0015980001047983 */ /* 0x001ea80000300a00 */
[----:B------:R0:W-:Y:S04]  /*9be0*/  STL.64 [R1+0x1580], R28 ;  /* 0x0015801c01007387 */ /* 0x0001e80000100a00 */
[----:B0-----:R-:W3:Y:S04]  /*9bf0*/  LDL.64 R28, [R1+0x2c0] ;  /* 0x0002c000011c7983 */ /* 0x001ee80000100a00 */
[----:B------:R2:W-:Y:S02]  /*9c00*/  STL.64 [R1+0x688], R6 ;  /* 0x0006880601007387 */ /* 0x0005e40000100a00 */
[----:B--2---:R-:W-:-:S05]  /*9c10*/  IMAD.WIDE R6, R4, 0x2, R10 ;  /* 0x0000000204067825 */ /* 0x004fca00078e020a */
[----:B------:R3:W-:Y:S02]  /*9c20*/  STL.64 [R1+0x1568], R6 ;  /* 0x0015680601007387 */ /* 0x0007e40000100a00 */
[----:B---3--:R-:W-:-:S05]  /*9c30*/  IMAD.WIDE R6, R4, 0x2, R28 ;  /* 0x0000000204067825 */ /* 0x008fca00078e021c */
[----:B------:R0:W-:Y:S02]  /*9c40*/  STL.64 [R1+0x1560], R6 ;  /* 0x0015600601007387 */ /* 0x0001e40000100a00 */
[----:B0-----:R-:W-:-:S05]  /*9c50*/  IMAD.WIDE R6, R5, 0x2, R10 ;  /* 0x0000000205067825 */ /* 0x001fca00078e020a */
[----:B------:R0:W-:Y:S04]  /*9c60*/  STL.64 [R1+0x1558], R6 ;  /* 0x0015580601007387 */ /* 0x0001e80000100a00 */
[----:B0-----:R-:W2:Y:S01]  /*9c70*/  LDL.LU.64 R6, [R1+0x1590] ;  /* 0x0015900001067983 */ /* 0x001ea20000300a00 */
[----:B------:R-:W-:-:S05]  /*9c80*/  IMAD.WIDE R4, R5, 0x2, R28 ;  /* 0x0000000205047825 */ /* 0x000fca00078e021c */
[----:B------:R2:W-:Y:S02]  /*9c90*/  STL.64 [R1+0x1550], R4 ;  /* 0x0015500401007387 */ /* 0x0005e40000100a00 */
[----:B--2---:R-:W-:-:S05]  /*9ca0*/  IMAD.WIDE R4, R6, 0x2, R10 ;  /* 0x0000000206047825 */ /* 0x004fca00078e020a */
[----:B------:R0:W-:Y:S02]  /*9cb0*/  STL.64 [R1+0x1548], R4 ;  /* 0x0015480401007387 */ /* 0x0001e40000100a00 */
[----:B0-----:R-:W-:-:S05]  /*9cc0*/  IMAD.WIDE R4, R6, 0x2, R28 ;  /* 0x0000000206047825 */ /* 0x001fca00078e021c */
[----:B------:R0:W-:Y:S02]  /*9cd0*/  STL.64 [R1+0x1540], R4 ;  /* 0x0015400401007387 */ /* 0x0001e40000100a00 */
[C---:B0-----:R-:W-:Y:S02]  /*9ce0*/  IMAD.WIDE R4, R7.reuse, 0x2, R10 ;  /* 0x0000000207047825 */ /* 0x041fe400078e020a */
[----:B------:R-:W2:Y:S04]  /*9cf0*/  LDL.LU.64 R10, [R1+0x1588] ;  /* 0x00158800010a7983 */ /* 0x000ea80000300a00 */
[----:B------:R0:W-:Y:S02]  /*9d00*/  STL.64 [R1+0x1538], R4 ;  /* 0x0015380401007387 */ /* 0x0001e40000100a00 */
[----:B0-----:R-:W-:-:S02]  /*9d10*/  IMAD.WIDE R4, R7, 0x2, R28 ;  /* 0x0000000207047825 */ /* 0x001fc400078e021c */
[----:B------:R-:W3:Y:S04]  /*9d20*/  LDL.64 R6, [R1+0x2c8] ;  /* 0x0002c80001067983 */ /* 0x000ee80000100a00 */
[----:B------:R3:W-:Y:S02]  /*9d30*/  STL.64 [R1+0x1530], R4 ;  /* 0x0015300401007387 */ /* 0x0007e40000100a00 */
[----:B---3--:R-:W-:-:S05]  /*9d40*/  IMAD.WIDE R4, R8, 0x2, R6 ;  /* 0x0000000208047825 */ /* 0x008fca00078e0206 */
[----:B------:R0:W-:Y:S02]  /*9d50*/  STL.64 [R1+0x1528], R4 ;  /* 0x0015280401007387 */ /* 0x0001e40000100a00 */
[----:B0-----:R-:W-:-:S05]  /*9d60*/  IMAD.WIDE R4, R8, 0x2, R28 ;  /* 0x0000000208047825 */ /* 0x001fca00078e021c */
[----:B------:R0:W-:Y:S02]  /*9d70*/  STL.64 [R1+0x1520], R4 ;  /* 0x0015200401007387 */ /* 0x0001e40000100a00 */
[----:B0-----:R-:W-:-:S05]  /*9d80*/  IMAD.WIDE R4, R9, 0x2, R6 ;  /* 0x0000000209047825 */ /* 0x001fca00078e0206 */
[----:B------:R0:W-:Y:S02]  /*9d90*/  STL.64 [R1+0x1518], R4 ;  /* 0x0015180401007387 */ /* 0x0001e40000100a00 */
[----:B0-----:R-:W-:-:S04]  /*9da0*/  IMAD.WIDE R4, R9, 0x2, R28 ;  /* 0x0000000209047825 */ /* 0x001fc800078e021c */
[C---:B--2---:R-:W-:Y:S01]  /*9db0*/  IMAD.WIDE R8, R10.reuse, 0x2, R6 ;  /* 0x000000020a087825 */ /* 0x044fe200078e0206 */
[----:B------:R0:W-:Y:S04]  /*9dc0*/  STL.64 [R1+0x1510], R4 ;  /* 0x0015100401007387 */ /* 0x0001e80000100a00 */
[----:B------:R1:W-:Y:S01]  /*9dd0*/  STL.64 [R1+0x1508], R8 ;  /* 0x0015080801007387 */ /* 0x0003e20000100a00 */
[----:B0-----:R-:W-:-:S04]  /*9de0*/  IMAD.WIDE R4, R10, 0x2, R28 ;  /* 0x000000020a047825 */ /* 0x001fc800078e021c */
[C---:B-1----:R-:W-:Y:S01]  /*9df0*/  IMAD.WIDE R8, R11.reuse, 0x2, R6 ;  /* 0x000000020b087825 */ /* 0x042fe200078e0206 */
[----:B------:R0:W-:Y:S04]  /*9e00*/  STL.64 [R1+0x1500], R4 ;  /* 0x0015000401007387 */ /* 0x0001e80000100a00 */
[----:B------:R1:W-:Y:S01]  /*9e10*/  STL.64 [R1+0x14f8], R8 ;  /* 0x0014f80801007387 */ /* 0x0003e20000100a00 */
[----:B0-----:R-:W-:-:S04]  /*9e20*/  IMAD.WIDE R4, R11, 0x2, R28 ;  /* 0x000000020b047825 */ /* 0x001fc800078e021c */
[C---:B------:R-:W-:Y:S01]  /*9e30*/  IMAD.WIDE R10, R12.reuse, 0x2, R6 ;  /* 0x000000020c0a7825 */ /* 0x040fe200078e0206 */
[----:B------:R0:W-:Y:S03]  /*9e40*/  STL.64 [R1+0x14f0], R4 ;  /* 0x0014f00401007387 */ /* 0x0001e60000100a00 */
[----:B-1----:R-:W-:Y:S01]  /*9e50*/  IMAD.WIDE R8, R12, 0x2, R28 ;  /* 0x000000020c087825 */ /* 0x002fe200078e021c */
[----:B------:R1:W-:Y:S04]  /*9e60*/  STL.64 [R1+0x14e8], R10 ;  /* 0x0014e80a01007387 */ /* 0x0003e80000100a00 */
[----:B------:R2:W-:Y:S01]  /*9e70*/  STL.64 [R1+0x14e0], R8 ;  /* 0x0014e00801007387 */ /* 0x0005e20000100a00 */
[----:B0-----:R-:W-:-:S04]  /*9e80*/  IMAD.WIDE R4, R13, 0x2, R6 ;  /* 0x000000020d047825 */ /* 0x001fc800078e0206 */
[----:B-1----:R-:W-:Y:S01]  /*9e90*/  IMAD.WIDE R10, R13, 0x2, R28 ;  /* 0x000000020d0a7825 */ /* 0x002fe200078e021c */
[----:B------:R0:W-:Y:S03]  /*9ea0*/  STL.64 [R1+0x14d8], R4 ;  /* 0x0014d80401007387 */ /* 0x0001e60000100a00 */
[C---:B--2---:R-:W-:Y:S01]  /*9eb0*/  IMAD.WIDE R8, R14.reuse, 0x2, R6 ;  /* 0x000000020e087825 */ /* 0x044fe200078e0206 */
[----:B------:R1:W-:Y:S04]  /*9ec0*/  STL.64 [R1+0x14d0], R10 ;  /* 0x0014d00a01007387 */ /* 0x0003e80000100a00 */
[----:B------:R2:W-:Y:S01]  /*9ed0*/  STL.64 [R1+0x14c8], R8 ;  /* 0x0014c80801007387 */ /* 0x0005e20000100a00 */
[----:B0-----:R-:W-:-:S04]  /*9ee0*/  IMAD.WIDE R4, R14, 0x2, R28 ;  /* 0x000000020e047825 */ /* 0x001fc800078e021c */
[C---:B-1----:R-:W-:Y:S01]  /*9ef0*/  IMAD.WIDE R10, R15.reuse, 0x2, R6 ;  /* 0x000000020f0a7825 */ /* 0x042fe200078e0206 */
[----:B------:R0:W-:Y:S03]  /*9f00*/  STL.64 [R1+0x14c0], R4 ;  /* 0x0014c00401007387 */ /* 0x0001e60000100a00 */
[----:B--2---:R-:W-:Y:S01]  /*9f10*/  IMAD.WIDE R8, R15, 0x2, R28 ;  /* 0x000000020f087825 */ /* 0x004fe200078e021c */
[----:B------:R1:W-:Y:S04]  /*9f20*/  STL.64 [R1+0x14b8], R10 ;  /* 0x0014b80a01007387 */ /* 0x0003e80000100a00 */
[----:B------:R2:W-:Y:S01]  /*9f30*/  STL.64 [R1+0x14b0], R8 ;  /* 0x0014b00801007387 */ /* 0x0005e20000100a00 */
[----:B0-----:R-:W-:-:S04]  /*9f40*/  IMAD.WIDE R4, R16, 0x2, R6 ;  /* 0x0000000210047825 */ /* 0x001fc800078e0206 */
[----:B-1----:R-:W-:Y:S01]  /*9f50*/  IMAD.WIDE R10, R16, 0x2, R28 ;  /* 0x00000002100a7825 */ /* 0x002fe200078e021c */
[----:B------:R0:W-:Y:S03]  /*9f60*/  STL.64 [R1+0x14a8], R4 ;  /* 0x0014a80401007387 */ /* 0x0001e60000100a00 */
[C---:B--2---:R-:W-:Y:S01]  /*9f70*/  IMAD.WIDE R8, R17.reuse, 0x2, R6 ;  /* 0x0000000211087825 */ /* 0x044fe200078e0206 */
[----:B------:R1:W-:Y:S03]  /*9f80*/  STL.64 [R1+0x14a0], R10 ;  /* 0x0014a00a01007387 */ /* 0x0003e60000100a00 */
[----:B0-----:R-:W-:Y:S01]  /*9f90*/  IMAD.WIDE R4, R17, 0x2, R28 ;  /* 0x0000000211047825 */ /* 0x001fe200078e021c */
[----:B-1----:R-:W2:Y:S04]  /*9fa0*/  LDL.LU R11, [R1] ;  /* 0x00000000010b7983 */ /* 0x002ea80000300800 */
[----:B------:R0:W-:Y:S04]  /*9fb0*/  STL.64 [R1+0x1498], R8 ;  /* 0x0014980801007387 */ /* 0x0001e80000100a00 */
[----:B------:R1:W-:Y:S04]  /*9fc0*/  STL.64 [R1+0x1490], R4 ;  /* 0x0014900401007387 */ /* 0x0003e80000100a00 */
[----:B------:R-:W3:Y:S01]  /*9fd0*/  LDL.LU R16, [R1+0x4] ;  /* 0x0000040001107983 */ /* 0x000ee20000300800 */
[----:B0-----:R-:W-:-:S04]  /*9fe0*/  IMAD.WIDE R8, R18, 0x2, R6 ;  /* 0x0000000212087825 */ /* 0x001fc800078e0206 */
[----:B-1----:R-:W-:Y:S01]  /*9ff0*/  IMAD.WIDE R4, R18, 0x2, R28 ;  /* 0x0000000212047825 */ /* 0x002fe200078e021c */
        /* <DEDUP_REMOVED lines=10> */
[----:B------:R0:W-:Y:S03]  /*a0a0*/  STL.64 [R1+0x1468], R8 ;  /* 0x0014680801007387 */ /* 0x0001e60000100a00 */
[C---:B------:R-:W-:Y:S01]  /*a0b0*/  IMAD.WIDE R12, R21.reuse, 0x2, R6 ;  /* 0x00000002150c7825 */ /* 0x040fe200078e0206 */
[----:B------:R1:W-:Y:S04]  /*a0c0*/  STL.64 [R1+0x1460], R4 ;  /* 0x0014600401007387 */ /* 0x0003e80000100a00 */
[----:B0-----:R-:W3:Y:S01]  /*a0d0*/  LDL.LU R9, [R1+0x10] ;  /* 0x0000100001097983 */ /* 0x001ee20000300800 */
[----:B-1----:R-:W-:-:S03]  /*a0e0*/  IMAD.WIDE R4, R21, 0x2, R28 ;  /* 0x0000000215047825 */ /* 0x002fc600078e021c */
[----:B------:R4:W-:Y:S04]  /*a0f0*/  STL.64 [R1+0x1458], R12 ;  /* 0x0014580c01007387 */ /* 0x0009e80000100a00 */
[----:B------:R0:W-:Y:S04]  /*a100*/  STL.64 [R1+0x1450], R4 ;  /* 0x0014500401007387 */ /* 0x0001e80000100a00 */
[----:B------:R-:W3:Y:S01]  /*a110*/  LDL.LU R8, [R1+0x14] ;  /* 0x0000140001087983 */ /* 0x000ee20000300800 */
[----:B----4-:R-:W-:-:S04]  /*a120*/  IMAD.WIDE R12, R22, 0x2, R6 ;  /* 0x00000002160c7825 */ /* 0x010fc800078e0206 */
[----:B0-----:R-:W-:Y:S01]  /*a130*/  IMAD.WIDE R4, R22, 0x2, R28 ;  /* 0x0000000216047825 */ /* 0x001fe200078e021c */
[----:B------:R0:W-:Y:S03]  /*a140*/  STL.64 [R1+0x1448], R12 ;  /* 0x0014480c01007387 */ /* 0x0001e60000100a00 */
[C---:B------:R-:W-:Y:S01]  /*a150*/  IMAD.WIDE R18, R23.reuse, 0x2, R6 ;  /* 0x0000000217127825 */ /* 0x040fe200078e0206 */
[----:B------:R1:W-:Y:S03]  /*a160*/  STL.64 [R1+0x1440], R4 ;  /* 0x0014400401007387 */ /* 0x0003e60000100a00 */
[----:B0-----:R-:W-:Y:S01]  /*a170*/  IMAD.WIDE R12, R23, 0x2, R28 ;  /* 0x00000002170c7825 */ /* 0x001fe200078e021c */
[----:B-1----:R-:W4:Y:S04]  /*a180*/  LDL.LU R5, [R1+0x18] ;  /* 0x0000180001057983 */ /* 0x002f280000300800 */
[----:B------:R0:W-:Y:S04]  /*a190*/  STL.64 [R1+0x1438], R18 ;  /* 0x0014381201007387 */ /* 0x0001e80000100a00 */
[----:B------:R1:W-:Y:S04]  /*a1a0*/  STL.64 [R1+0x1430], R12 ;  /* 0x0014300c01007387 */ /* 0x0003e80000100a00 */
[----:B------:R-:W4:Y:S01]  /*a1b0*/  LDL.LU R14, [R1+0x1c] ;  /* 0x00001c00010e7983 */ /* 0x000f220000300800 */
[----:B0-----:R-:W-:-:S04]  /*a1c0*/  IMAD.WIDE R18, R24, 0x2, R6 ;  /* 0x0000000218127825 */ /* 0x001fc800078e0206 */
[----:B-1----:R-:W-:Y:S01]  /*a1d0*/  IMAD.WIDE R12, R24, 0x2, R28 ;  /* 0x00000002180c7825 */ /* 0x002fe200078e021c */
[----:B------:R0:W-:Y:S04]  /*a1e0*/  STL.64 [R1+0x1428], R18 ;  /* 0x0014281201007387 */ /* 0x0001e80000100a00 */
[----:B------:R1:W-:Y:S04]  /*a1f0*/  STL.64 [R1+0x1420], R12 ;  /* 0x0014200c01007387 */ /* 0x0003e80000100a00 */
[----:B------:R-:W4:Y:S01]  /*a200*/  LDL.LU R4, [R1+0x20] ;  /* 0x0000200001047983 */ /* 0x000f220000300800 */
[----:B0-----:R-:W-:-:S04]  /*a210*/  IMAD.WIDE R18, R25, 0x2, R6 ;  /* 0x0000000219127825 */ /* 0x001fc800078e0206 */
[--C-:B-1----:R-:W-:Y:S01]  /*a220*/  IMAD.WIDE R12, R25, 0x2, R28.reuse ;  /* 0x00000002190c7825 */ /* 0x102fe200078e021c */
[----:B------:R0:W-:Y:S03]  /*a230*/  STL.64 [R1+0x1418], R18 ;  /* 0x0014181201007387 */ /* 0x0001e60000100a00 */
[C---:B------:R-:W-:Y:S01]  /*a240*/  IMAD.WIDE R20, R26.reuse, 0x2, R28 ;  /* 0x000000021a147825 */ /* 0x040fe200078e021c */
[----:B------:R1:W-:Y:S03]  /*a250*/  STL.64 [R1+0x1410], R12 ;  /* 0x0014100c01007387 */ /* 0x0003e60000100a00 */
[--C-:B0-----:R-:W-:Y:S01]  /*a260*/  IMAD.WIDE R18, R26, 0x2, R6.reuse ;  /* 0x000000021a127825 */ /* 0x101fe200078e0206 */
[----:B-1----:R-:W4:Y:S04]  /*a270*/  LDL.LU R13, [R1+0x24] ;  /* 0x00002400010d7983 */ /* 0x002f280000300800 */
[----:B------:R0:W-:Y:S04]  /*a280*/  STL.64 [R1+0x1408], R18 ;  /* 0x0014081201007387 */ /* 0x0001e80000100a00 */
[----:B------:R1:W-:Y:S04]  /*a290*/  STL.64 [R1+0x1400], R20 ;  /* 0x0014001401007387 */ /* 0x0003e80000100a00 */
[----:B------:R-:W4:Y:S01]  /*a2a0*/  LDL.LU R12, [R1+0x28] ;  /* 0x00002800010c7983 */ /* 0x000f220000300800 */
[----:B0-----:R-:W-:-:S04]  /*a2b0*/  IMAD.WIDE R18, R27, 0x2, R6 ;  /* 0x000000021b127825 */ /* 0x001fc800078e0206 */
[----:B-1----:R-:W-:Y:S01]  /*a2c0*/  IMAD.WIDE R20, R27, 0x2, R28 ;  /* 0x000000021b147825 */ /* 0x002fe200078e021c */
[----:B------:R2:W-:Y:S04]  /*a2d0*/  STL.64 [R1+0x13f8], R18 ;  /* 0x0013f81201007387 */ /* 0x0005e80000100a00 */
[----:B------:R0:W-:Y:S01]  /*a2e0*/  STL.64 [R1+0x13f0], R20 ;  /* 0x0013f01401007387 */ /* 0x0001e20000100a00 */
[----:B--2---:R-:W-:-:S04]  /*a2f0*/  IMAD.WIDE R18, R11, 0x2, R6 ;  /* 0x000000020b127825 */ /* 0x004fc800078e0206 */
[----:B0-----:R-:W-:Y:S02]  /*a300*/  IMAD.WIDE R20, R11, 0x2, R28 ;  /* 0x000000020b147825 */ /* 0x001fe400078e021c */
[----:B------:R-:W2:Y:S04]  /*a310*/  LDL.LU R11, [R1+0x2c] ;  /* 0x00002c00010b7983 */ /* 0x000ea80000300800 */
[----:B------:R3:W-:Y:S04]  /*a320*/  STL.64 [R1+0x13e8], R18 ;  /* 0x0013e81201007387 */ /* 0x0007e80000100a00 */
[----:B------:R0:W-:Y:S01]  /*a330*/  STL.64 [R1+0x13e0], R20 ;  /* 0x0013e01401007387 */ /* 0x0001e20000100a00 */
[----:B---3--:R-:W-:-:S04]  /*a340*/  IMAD.WIDE R18, R16, 0x2, R6 ;  /* 0x0000000210127825 */ /* 0x008fc800078e0206 */
[----:B0-----:R-:W-:Y:S02]  /*a350*/  IMAD.WIDE R20, R16, 0x2, R28 ;  /* 0x0000000210147825 */ /* 0x001fe400078e021c */
[----:B------:R-:W3:Y:S04]  /*a360*/  LDL.LU R16, [R1+0x30] ;  /* 0x0000300001107983 */ /* 0x000ee80000300800 */
[----:B------:R0:W-:Y:S04]  /*a370*/  STL.64 [R1+0x13d8], R18 ;  /* 0x0013d81201007387 */ /* 0x0001e80000100a00 */
[----:B------:R1:W-:Y:S01]  /*a380*/  STL.64 [R1+0x13d0], R20 ;  /* 0x0013d01401007387 */ /* 0x0003e20000100a00 */
[----:B0-----:R-:W-:-:S04]  /*a390*/  IMAD.WIDE R18, R15, 0x2, R6 ;  /* 0x000000020f127825 */ /* 0x001fc800078e0206 */
[----:B-1----:R-:W-:Y:S02]  /*a3a0*/  IMAD.WIDE R20, R15, 0x2, R28 ;  /* 0x000000020f147825 */ /* 0x002fe400078e021c */
        /* <DEDUP_REMOVED lines=18> */
[----:B----4-:R-:W-:-:S04]  /*a4d0*/  IMAD.WIDE R18, R5, 0x2, R6 ;  /* 0x0000000205127825 */ /* 0x010fc800078e0206 */
[----:B0-----:R-:W-:Y:S02]  /*a4e0*/  IMAD.WIDE R20, R5, 0x2, R28 ;  /* 0x0000000205147825 */ /* 0x001fe400078e021c */
[----:B------:R-:W4:Y:S04]  /*a4f0*/  LDL.LU R5, [R1+0x44] ;  /* 0x0000440001057983 */ /* 0x000f280000300800 */
[----:B------:R0:W-:Y:S04]  /*a500*/  STL.64 [R1+0x1388], R18 ;  /* 0x0013881201007387 */ /* 0x0001e80000100a00 */
[----:B------:R1:W-:Y:S01]  /*a510*/  STL.64 [R1+0x1380], R20 ;  /* 0x0013801401007387 */ /* 0x0003e20000100a00 */
[----:B0-----:R-:W-:-:S04]  /*a520*/  IMAD.WIDE R18, R14, 0x2, R6 ;  /* 0x000000020e127825 */ /* 0x001fc800078e0206 */
[----:B-1----:R-:W-:Y:S02]  /*a530*/  IMAD.WIDE R20, R14, 0x2, R28 ;  /* 0x000000020e147825 */ /* 0x002fe400078e021c */
        /* <DEDUP_REMOVED lines=137> */
[----:B------:R1:W-:Y:S04]  /*add0*/  STL.64 [R1+0x11c0], R20 ;  /* 0x0011c01401007387 */ /* 0x0003e80000100a00 */
[----:B------:R-:W3:Y:S01]  /*ade0*/  LDL.LU R17, [R1+0xb8] ;  /* 0x0000b80001117983 */ /* 0x000ee20000300800 */
[----:B0-----:R-:W-:-:S04]  /*adf0*/  IMAD.WIDE R18, R15, 0x2, R6 ;  /* 0x000000020f127825 */ /* 0x001fc800078e0206 */
[----:B-1----:R-:W-:Y:S01]  /*ae00*/  IMAD.WIDE R20, R15, 0x2, R28 ;  /* 0x000000020f147825 */ /* 0x002fe200078e021c */
        /* <DEDUP_REMOVED lines=36> */
[----:B------:R-:W4:Y:S04]  /*b050*/  LDL.LU R13, [R1+0xd8] ;  /* 0x0000d800010d7983 */ /* 0x000f280000300800 */
[----:B------:R1:W-:Y:S01]  /*b060*/  STL.64 [R1+0x1140], R20 ;  /* 0x0011401401007387 */ /* 0x0003e20000100a00 */
[----:B0-----:R-:W-:-:S04]  /*b070*/  IMAD.WIDE R18, R12, 0x2, R6 ;  /* 0x000000020c127825 */ /* 0x001fc800078e0206 */
[----:B-1----:R-:W-:Y:S01]  /*b080*/  IMAD.WIDE R20, R12, 0x2, R28 ;  /* 0x000000020c147825 */ /* 0x002fe200078e021c */
[----:B------:R2:W-:Y:S04]  /*b090*/  STL.64 [R1+0x1138], R18 ;  /* 0x0011381201007387 */ /* 0x0005e80000100a00 */
[----:B------:R-:W4:Y:S04]  /*b0a0*/  LDL.LU R12, [R1+0xdc] ;  /* 0x0000dc00010c7983 */ /* 0x000f280000300800 */
[----:B------:R0:W-:Y:S01]  /*b0b0*/  STL.64 [R1+0x1130], R20 ;  /* 0x0011301401007387 */ /* 0x0001e20000100a00 */
[----:B--2---:R-:W-:-:S04]  /*b0c0*/  IMAD.WIDE R18, R11, 0x2, R6 ;  /* 0x000000020b127825 */ /* 0x004fc800078e0206 */
[----:B0-----:R-:W-:Y:S01]  /*b0d0*/  IMAD.WIDE R20, R11, 0x2, R28 ;  /* 0x000000020b147825 */ /* 0x001fe200078e021c */
[----:B------:R3:W-:Y:S04]  /*b0e0*/  STL.64 [R1+0x1128], R18 ;  /* 0x0011281201007387 */ /* 0x0007e80000100a00 */
[----:B------:R-:W2:Y:S04]  /*b0f0*/  LDL.LU R11, [R1+0xe0] ;  /* 0x0000e000010b7983 */ /* 0x000ea80000300800 */
[----:B------:R0:W-:Y:S01]  /*b100*/  STL.64 [R1+0x1120], R20 ;  /* 0x0011201401007387 */ /* 0x0001e20000100a00 */
[----:B---3--:R-:W-:-:S04]  /*b110*/  IMAD.WIDE R18, R16, 0x2, R6 ;  /* 0x0000000210127825 */ /* 0x008fc800078e0206 */
[--C-:B0-----:R-:W-:Y:S01]  /*b120*/  IMAD.WIDE R20, R16, 0x2, R28.reuse ;  /* 0x0000000210147825 */ /* 0x101fe200078e021c */
[----:B------:R0:W-:Y:S04]  /*b130*/  STL.64 [R1+0x1118], R18 ;  /* 0x0011181201007387 */ /* 0x0001e80000100a00 */
[----:B------:R-:W3:Y:S01]  /*b140*/  LDL.LU R16, [R1+0xe4] ;  /* 0x0000e40001107983 */ /* 0x000ee20000300800 */
[----:B------:R-:W-:-:S03]  /*b150*/  IMAD.WIDE R22, R17, 0x2, R28 ;  /* 0x0000000211167825 */ /* 0x000fc600078e021c */
[----:B------:R1:W-:Y:S01]  /*b160*/  STL.64 [R1+0x1110], R20 ;  /* 0x0011101401007387 */ /* 0x0003e20000100a00 */
[----:B0-----:R-:W-:-:S05]  /*b170*/  IMAD.WIDE R18, R17, 0x2, R6 ;  /* 0x0000000211127825 */ /* 0x001fca00078e0206 */
[----:B------:R0:W-:Y:S04]  /*b180*/  STL.64 [R1+0x1108], R18 ;  /* 0x0011081201007387 */ /* 0x0001e80000100a00 */
[----:B------:R-:W-:Y:S01]  /*b190*/  STL.64 [R1+0x1100], R22 ;  /* 0x0011001601007387 */ /* 0x000fe20000100a00 */
[----:B-1----:R-:W-:-:S04]  /*b1a0*/  IMAD.WIDE R20, R10, 0x2, R6 ;  /* 0x000000020a147825 */ /* 0x002fc800078e0206 */
        /* <DEDUP_REMOVED lines=21> */
[----:B------:R-:W4:Y:S02]  /*b300*/  LDL.LU R15, [R1+0xf8] ;  /* 0x0000f800010f7983 */ /* 0x000f240000300800 */
[C---:B------:R-:W-:Y:S02]  /*b310*/  IMAD.WIDE R22, R14.reuse, 0x2, R6 ;  /* 0x000000020e167825 */ /* 0x040fe400078e0206 */
[----:B------:R-:W-:Y:S04]  /*b320*/  STL.64 [R1+0x10b8], R20 ;  /* 0x0010b81401007387 */ /* 0x000fe80000100a00 */
[----:B------:R0:W-:Y:S04]  /*b330*/  STL.64 [R1+0x10b0], R18 ;  /* 0x0010b01201007387 */ /* 0x0001e80000100a00 */
[----:B------:R-:W-:Y:S01]  /*b340*/  STL.64 [R1+0x10a8], R22 ;  /* 0x0010a81601007387 */ /* 0x000fe20000100a00 */
[----:B0-----:R-:W-:-:S03]  /*b350*/  IMAD.WIDE R18, R14, 0x2, R28 ;  /* 0x000000020e127825 */ /* 0x001fc600078e021c */
[----:B------:R-:W4:Y:S01]  /*b360*/  LDL.LU R14, [R1+0xfc] ;  /* 0x0000fc00010e7983 */ /* 0x000f220000300800 */
[----:B------:R-:W-:-:S03]  /*b370*/  IMAD.WIDE R20, R4, 0x2, R6 ;  /* 0x0000000204147825 */ /* 0x000fc600078e0206 */
[----:B------:R0:W-:Y:S04]  /*b380*/  STL.64 [R1+0x10a0], R18 ;  /* 0x0010a01201007387 */ /* 0x0001e80000100a00 */
[----:B------:R1:W-:Y:S01]  /*b390*/  STL.64 [R1+0x1098], R20 ;  /* 0x0010981401007387 */ /* 0x0003e20000100a00 */
[----:B0-----:R-:W-:-:S03]  /*b3a0*/  IMAD.WIDE R18, R4, 0x2, R28 ;  /* 0x0000000204127825 */ /* 0x001fc600078e021c */
[----:B------:R-:W4:Y:S01]  /*b3b0*/  LDL.LU R4, [R1+0x100] ;  /* 0x0001000001047983 */ /* 0x000f220000300800 */
[----:B-1----:R-:W-:-:S03]  /*b3c0*/  IMAD.WIDE R20, R13, 0x2, R6 ;  /* 0x000000020d147825 */ /* 0x002fc600078e0206 */
[----:B------:R0:W-:Y:S04]  /*b3d0*/  STL.64 [R1+0x1090], R18 ;  /* 0x0010901201007387 */ /* 0x0001e80000100a00 */
[----:B------:R1:W-:Y:S01]  /*b3e0*/  STL.64 [R1+0x1088], R20 ;  /* 0x0010881401007387 */ /* 0x0003e20000100a00 */
[----:B0-----:R-:W-:-:S03]  /*b3f0*/  IMAD.WIDE R18, R13, 0x2, R28 ;  /* 0x000000020d127825 */ /* 0x001fc600078e021c */
[----:B------:R-:W4:Y:S04]  /*b400*/  LDL.LU R13, [R1+0x104] ;  /* 0x00010400010d7983 */ /* 0x000f280000300800 */
[----:B------:R0:W-:Y:S01]  /*b410*/  STL.64 [R1+0x1080], R18 ;  /* 0x0010801201007387 */ /* 0x0001e20000100a00 */
[----:B-1----:R-:W-:-:S05]  /*b420*/  IMAD.WIDE R20, R12, 0x2, R6 ;  /* 0x000000020c147825 */ /* 0x002fca00078e0206 */
[----:B------:R2:W-:Y:S01]  /*b430*/  STL.64 [R1+0x1078], R20 ;  /* 0x0010781401007387 */ /* 0x0005e20000100a00 */
[----:B0-----:R-:W-:-:S03]  /*b440*/  IMAD.WIDE R18, R12, 0x2, R28 ;  /* 0x000000020c127825 */ /* 0x001fc600078e021c */
        /* <DEDUP_REMOVED lines=8> */
[----:B0-----:R-:W-:Y:S01]  /*b4d0*/  IMAD.WIDE R18, R16, 0x2, R28 ;  /* 0x0000000210127825 */ /* 0x001fe200078e021c */
[----:B------:R0:W-:Y:S04]  /*b4e0*/  STL.64 [R1+0x1058], R20 ;  /* 0x0010581401007387 */ /* 0x0001e80000100a00 */
[----:B------:R-:W3:Y:S04]  /*b4f0*/  LDL.LU R17, [R1+0x110] ;  /* 0x0001100001117983 */ /* 0x000ee80000300800 */
        /* <DEDUP_REMOVED lines=10> */
[----:B------:R1:W-:Y:S04]  /*b5a0*/  STL.64 [R1+0x1030], R18 ;  /* 0x0010301201007387 */ /* 0x0003e80000100a00 */
[----:B------:R-:W3:Y:S01]  /*b5b0*/  LDL.LU R16, [R1+0x11c] ;  /* 0x00011c0001107983 */ /* 0x000ee20000300800 */
[----:B0-----:R-:W-:-:S04]  /*b5c0*/  IMAD.WIDE R20, R8, 0x2, R6 ;  /* 0x0000000208147825 */ /* 0x001fc800078e0206 */
[----:B-1----:R-:W-:Y:S01]  /*b5d0*/  IMAD.WIDE R18, R8, 0x2, R28 ;  /* 0x0000000208127825 */ /* 0x002fe200078e021c */
[----:B------:R4:W-:Y:S04]  /*b5e0*/  STL.64 [R1+0x1028], R20 ;  /* 0x0010281401007387 */ /* 0x0009e80000100a00 */
[----:B------:R-:W3:Y:S04]  /*b5f0*/  LDL.LU R8, [R1+0x120] ;  /* 0x0001200001087983 */ /* 0x000ee80000300800 */
[----:B------:R0:W-:Y:S01]  /*b600*/  STL.64 [R1+0x1020], R18 ;  /* 0x0010201201007387 */ /* 0x0001e20000100a00 */
[----:B----4-:R-:W-:-:S04]  /*b610*/  IMAD.WIDE R20, R5, 0x2, R6 ;  /* 0x0000000205147825 */ /* 0x010fc800078e0206 */
[----:B0-----:R-:W-:Y:S01]  /*b620*/  IMAD.WIDE R18, R5, 0x2, R28 ;  /* 0x0000000205127825 */ /* 0x001fe200078e021c */
        /* <DEDUP_REMOVED lines=36> */
[----:B------:R3:W-:Y:S01]  /*b870*/  STL.64 [R1+0xfa0], R22 ;  /* 0x000fa01601007387 */ /* 0x0007e20000100a00 */
[----:B-1----:R-:W-:-:S04]  /*b880*/  IMAD.WIDE R20, R10, 0x2, R6 ;  /* 0x000000020a147825 */ /* 0x002fc800078e0206 */
[----:B0-----:R-:W-:Y:S02]  /*b890*/  IMAD.WIDE R18, R10, 0x2, R28 ;  /* 0x000000020a127825 */ /* 0x001fe400078e021c */
[----:B------:R-:W2:Y:S04]  /*b8a0*/  LDL.LU R10, [R1+0x140] ;  /* 0x00014000010a7983 */ /* 0x000ea80000300800 */
[----:B------:R0:W-:Y:S04]  /*b8b0*/  STL.64 [R1+0xf98], R20 ;  /* 0x000f981401007387 */ /* 0x0001e80000100a00 */
[----:B------:R1:W-:Y:S01]  /*b8c0*/  STL.64 [R1+0xf90], R18 ;  /* 0x000f901201007387 */ /* 0x0003e20000100a00 */
[----:B---3--:R-:W-:-:S04]  /*b8d0*/  IMAD.WIDE R22, R9, 0x2, R6 ;  /* 0x0000000209167825 */ /* 0x008fc800078e0206 */
[----:B0-----:R-:W-:Y:S01]  /*b8e0*/  IMAD.WIDE R20, R9, 0x2, R28 ;  /* 0x0000000209147825 */ /* 0x001fe200078e021c */
[----:B------:R-:W-:Y:S04]  /*b8f0*/  STL.64 [R1+0xf88], R22 ;  /* 0x000f881601007387 */ /* 0x000fe80000100a00 */
[----:B------:R-:W3:Y:S01]  /*b900*/  LDL.LU R9, [R1+0x144] ;  /* 0x0001440001097983 */ /* 0x000ee20000300800 */
[----:B-1----:R-:W-:-:S03]  /*b910*/  IMAD.WIDE R18, R16, 0x2, R6 ;  /* 0x0000000210127825 */ /* 0x002fc600078e0206 */
[----:B------:R0:W-:Y:S04]  /*b920*/  STL.64 [R1+0xf80], R20 ;  /* 0x000f801401007387 */ /* 0x0001e80000100a00 */
[----:B------:R1:W-:Y:S01]  /*b930*/  STL.64 [R1+0xf78], R18 ;  /* 0x000f781201007387 */ /* 0x0003e20000100a00 */
[----:B0-----:R-:W-:-:S04]  /*b940*/  IMAD.WIDE R20, R16, 0x2, R28 ;  /* 0x0000000210147825 */ /* 0x001fc800078e021c */
[C---:B-1----:R-:W-:Y:S01]  /*b950*/  IMAD.WIDE R18, R8.reuse, 0x2, R6 ;  /* 0x0000000208127825 */ /* 0x042fe200078e0206 */
[----:B------:R4:W-:Y:S03]  /*b960*/  STL.64 [R1+0xf70], R20 ;  /* 0x000f701401007387 */ /* 0x0009e60000100a00 */
[----:B------:R-:W-:Y:S02]  /*b970*/  IMAD.WIDE R16, R8, 0x2, R28 ;  /* 0x0000000208107825 */ /* 0x000fe400078e021c */
[----:B------:R-:W3:Y:S04]  /*b980*/  LDL.LU R8, [R1+0x148] ;  /* 0x0001480001087983 */ /* 0x000ee80000300800 */
[----:B------:R0:W-:Y:S04]  /*b990*/  STL.64 [R1+0xf68], R18 ;  /* 0x000f681201007387 */ /* 0x0001e80000100a00 */
[----:B------:R1:W-:Y:S01]  /*b9a0*/  STL.64 [R1+0xf60], R16 ;  /* 0x000f601001007387 */ /* 0x0003e20000100a00 */
[----:B----4-:R-:W-:-:S04]  /*b9b0*/  IMAD.WIDE R20, R5, 0x2, R6 ;  /* 0x0000000205147825 */ /* 0x010fc800078e0206 */
[----:B0-----:R-:W-:Y:S01]  /*b9c0*/  IMAD.WIDE R18, R5, 0x2, R28 ;  /* 0x0000000205127825 */ /* 0x001fe200078e021c */
[----:B------:R-:W-:Y:S04]  /*b9d0*/  STL.64 [R1+0xf58], R20 ;  /* 0x000f581401007387 */ /* 0x000fe80000100a00 */
[----:B------:R-:W4:Y:S04]  /*b9e0*/  LDL.LU R5, [R1+0x14c] ;  /* 0x00014c0001057983 */ /* 0x000f280000300800 */
[----:B------:R0:W-:Y:S01]  /*b9f0*/  STL.64 [R1+0xf50], R18 ;  /* 0x000f501201007387 */ /* 0x0001e20000100a00 */
[----:B-1----:R-:W-:-:S04]  /*ba00*/  IMAD.WIDE R16, R15, 0x2, R6 ;  /* 0x000000020f107825 */ /* 0x002fc800078e0206 */
[----:B0-----:R-:W-:Y:S01]  /*ba10*/  IMAD.WIDE R18, R15, 0x2, R28 ;  /* 0x000000020f127825 */ /* 0x001fe200078e021c */
[----:B------:R0:W-:Y:S04]  /*ba20*/  STL.64 [R1+0xf48], R16 ;  /* 0x000f481001007387 */ /* 0x0001e80000100a00 */
[----:B------:R-:W-:Y:S04]  /*ba30*/  STL.64 [R1+0xf40], R18 ;  /* 0x000f401201007387 */ /* 0x000fe80000100a00 */
[----:B------:R-:W4:Y:S01]  /*ba40*/  LDL.LU R21, [R1+0x150] ;  /* 0x0001500001157983 */ /* 0x000f220000300800 */
[----:B0-----:R-:W-:-:S04]  /*ba50*/  IMAD.WIDE R16, R14, 0x2, R6 ;  /* 0x000000020e107825 */ /* 0x001fc800078e0206 */
[----:B------:R-:W-:Y:S01]  /*ba60*/  IMAD.WIDE R14, R14, 0x2, R28 ;  /* 0x000000020e0e7825 */ /* 0x000fe200078e021c */
[----:B------:R0:W-:Y:S04]  /*ba70*/  STL.64 [R1+0xf38], R16 ;  /* 0x000f381001007387 */ /* 0x0001e80000100a00 */
[----:B------:R1:W-:Y:S01]  /*ba80*/  STL.64 [R1+0xf30], R14 ;  /* 0x000f300e01007387 */ /* 0x0003e20000100a00 */
[----:B0-----:R-:W-:-:S04]  /*ba90*/  IMAD.WIDE R16, R4, 0x2, R6 ;  /* 0x0000000204107825 */ /* 0x001fc800078e0206 */
[----:B-1----:R-:W-:Y:S02]  /*baa0*/  IMAD.WIDE R14, R4, 0x2, R28 ;  /* 0x00000002040e7825 */ /* 0x002fe400078e021c */
        /* <DEDUP_REMOVED lines=13> */
[----:B------:R1:W-:Y:S04]  /*bb80*/  STL.64 [R1+0xf00], R14 ;  /* 0x000f000e01007387 */ /* 0x0003e80000100a00 */
[----:B0-----:R-:W4:Y:S01]  /*bb90*/  LDL.LU R17, [R1+0x164] ;  /* 0x0001640001117983 */ /* 0x001f220000300800 */
[----:B--2---:R-:W-:-:S04]  /*bba0*/  IMAD.WIDE R12, R11, 0x2, R6 ;  /* 0x000000020b0c7825 */ /* 0x004fc800078e0206 */
[----:B-1----:R-:W-:Y:S01]  /*bbb0*/  IMAD.WIDE R14, R11, 0x2, R28 ;  /* 0x000000020b0e7825 */ /* 0x002fe200078e021c */
[----:B------:R-:W-:Y:S04]  /*bbc0*/  STL.64 [R1+0xef8], R12 ;  /* 0x000ef80c01007387 */ /* 0x000fe80000100a00 */
[----:B------:R-:W2:Y:S04]  /*bbd0*/  LDL.LU R16, [R1+0x168] ;  /* 0x0001680001107983 */ /* 0x000ea80000300800 */
[----:B------:R0:W-:Y:S04]  /*bbe0*/  STL.64 [R1+0xef0], R14 ;  /* 0x000ef00e01007387 */ /* 0x0001e80000100a00 */
[----:B0-----:R-:W2:Y:S01]  /*bbf0*/  LDL.LU R15, [R1+0x16c] ;  /* 0x00016c00010f7983 */ /* 0x001ea20000300800 */
[----:B------:R-:W-:-:S04]  /*bc00*/  IMAD.WIDE R12, R10, 0x2, R6 ;  /* 0x000000020a0c7825 */ /* 0x000fc800078e0206 */
[----:B------:R-:W-:Y:S01]  /*bc10*/  IMAD.WIDE R10, R10, 0x2, R28 ;  /* 0x000000020a0a7825 */ /* 0x000fe200078e021c */
[----:B------:R0:W-:Y:S04]  /*bc20*/  STL.64 [R1+0xee8], R12 ;  /* 0x000ee80c01007387 */ /* 0x0001e80000100a00 */
[----:B------:R-:W2:Y:S04]  /*bc30*/  LDL.LU R14, [R1+0x170] ;  /* 0x00017000010e7983 */ /* 0x000ea80000300800 */
[----:B------:R1:W-:Y:S04]  /*bc40*/  STL.64 [R1+0xee0], R10 ;  /* 0x000ee00a01007387 */ /* 0x0003e80000100a00 */
[----:B0-----:R-:W2:Y:S01]  /*bc50*/  LDL.LU R13, [R1+0x174] ;  /* 0x00017400010d7983 */ /* 0x001ea20000300800 */
[----:B---3--:R-:W-:-:S04]  /*bc60*/  IMAD.WIDE R22, R9, 0x2, R6 ;  /* 0x0000000209167825 */ /* 0x008fc800078e0206 */
[----:B-1----:R-:W-:Y:S01]  /*bc70*/  IMAD.WIDE R10, R9, 0x2, R28 ;  /* 0x00000002090a7825 */ /* 0x002fe200078e021c */
[----:B------:R-:W-:Y:S04]  /*bc80*/  STL.64 [R1+0xed8], R22 ;  /* 0x000ed81601007387 */ /* 0x000fe80000100a00 */
[----:B------:R-:W3:Y:S04]  /*bc90*/  LDL.LU R12, [R1+0x178] ;  /* 0x00017800010c7983 */ /* 0x000ee80000300800 */
[----:B------:R0:W-:Y:S04]  /*bca0*/  STL.64 [R1+0xed0], R10 ;  /* 0x000ed00a01007387 */ /* 0x0001e80000100a00 */
[----:B0-----:R-:W3:Y:S01]  /*bcb0*/  LDL.LU R11, [R1+0x17c] ;  /* 0x00017c00010b7983 */ /* 0x001ee20000300800 */
[----:B------:R-:W-:-:S04]  /*bcc0*/  IMAD.WIDE R22, R8, 0x2, R6 ;  /* 0x0000000208167825 */ /* 0x000fc800078e0206 */
[----:B------:R-:W-:Y:S01]  /*bcd0*/  IMAD.WIDE R8, R8, 0x2, R28 ;  /* 0x0000000208087825 */ /* 0x000fe200078e021c */
[----:B------:R4:W-:Y:S04]  /*bce0*/  STL.64 [R1+0xec8], R22 ;  /* 0x000ec81601007387 */ /* 0x0009e80000100a00 */
[----:B------:R-:W3:Y:S04]  /*bcf0*/  LDL.LU R10, [R1+0x180] ;  /* 0x00018000010a7983 */ /* 0x000ee80000300800 */
[----:B------:R0:W-:Y:S01]  /*bd00*/  STL.64 [R1+0xec0], R8 ;  /* 0x000ec00801007387 */ /* 0x0001e20000100a00 */
[----:B----4-:R-:W-:-:S03]  /*bd10*/  IMAD.WIDE R22, R5, 0x2, R6 ;  /* 0x0000000205167825 */ /* 0x010fc600078e0206 */
[----:B0-----:R-:W4:Y:S01]  /*bd20*/  LDL.LU R9, [R1+0x184] ;  /* 0x0001840001097983 */ /* 0x001f220000300800 */
[----:B------:R-:W-:-:S03]  /*bd30*/  IMAD.WIDE R24, R5, 0x2, R28 ;  /* 0x0000000205187825 */ /* 0x000fc600078e021c */
[----:B------:R0:W-:Y:S04]  /*bd40*/  STL.64 [R1+0xeb8], R22 ;  /* 0x000eb81601007387 */ /* 0x0001e80000100a00 */
[----:B------:R-:W4:Y:S04]  /*bd50*/  LDL.LU R8, [R1+0x188] ;  /* 0x0001880001087983 */ /* 0x000f280000300800 */
[----:B------:R1:W-:Y:S04]  /*bd60*/  STL.64 [R1+0xeb0], R24 ;  /* 0x000eb01801007387 */ /* 0x0003e80000100a00 */
[----:B------:R-:W4:Y:S01]  /*bd70*/  LDL.LU R5, [R1+0x18c] ;  /* 0x00018c0001057983 */ /* 0x000f220000300800 */
[----:B0-----:R-:W-:-:S04]  /*bd80*/  IMAD.WIDE R22, R21, 0x2, R6 ;  /* 0x0000000215167825 */ /* 0x001fc800078e0206 */
[----:B------:R-:W-:Y:S01]  /*bd90*/  IMAD.WIDE R26, R21, 0x2, R28 ;  /* 0x00000002151a7825 */ /* 0x000fe200078e021c */
[----:B------:R0:W-:Y:S04]  /*bda0*/  STL.64 [R1+0xea8], R22 ;  /* 0x000ea81601007387 */ /* 0x0001e80000100a00 */
[----:B------:R-:W-:Y:S01]  /*bdb0*/  STL.64 [R1+0xea0], R26 ;  /* 0x000ea01a01007387 */ /* 0x000fe20000100a00 */
[----:B-1----:R-:W-:-:S04]  /*bdc0*/  IMAD.WIDE R24, R4, 0x2, R6 ;  /* 0x0000000204187825 */ /* 0x002fc800078e0206 */
[----:B0-----:R-:W-:Y:S02]  /*bdd0*/  IMAD.WIDE R22, R4, 0x2, R28 ;  /* 0x0000000204167825 */ /* 0x001fe400078e021c */
[----:B------:R-:W4:Y:S04]  /*bde0*/  LDL.LU R4, [R1+0x190] ;  /* 0x0001900001047983 */ /* 0x000f280000300800 */
[----:B------:R0:W-:Y:S04]  /*bdf0*/  STL.64 [R1+0xe98], R24 ;  /* 0x000e981801007387 */ /* 0x0001e80000100a00 */
[----:B------:R1:W-:Y:S01]  /*be00*/  STL.64 [R1+0xe90], R22 ;  /* 0x000e901601007387 */ /* 0x0003e20000100a00 */
[----:B0-----:R-:W-:-:S04]  /*be10*/  IMAD.WIDE R24, R20, 0x2, R6 ;  /* 0x0000000214187825 */ /* 0x001fc800078e0206 */
[----:B------:R-:W-:Y:S01]  /*be20*/  IMAD.WIDE R20, R20, 0x2, R28 ;  /* 0x0000000214147825 */ /* 0x000fe200078e021c */
[----:B------:R0:W-:Y:S03]  /*be30*/  STL.64 [R1+0xe88], R24 ;  /* 0x000e881801007387 */ /* 0x0001e60000100a00 */
[C---:B-1----:R-:W-:Y:S01]  /*be40*/  IMAD.WIDE R22, R19.reuse, 0x2, R6 ;  /* 0x0000000213167825 */ /* 0x042fe200078e0206 */
[----:B------:R1:W-:Y:S04]  /*be50*/  STL.64 [R1+0xe80], R20 ;  /* 0x000e801401007387 */ /* 0x0003e80000100a00 */
[----:B------:R1:W-:Y:S01]  /*be60*/  STL.64 [R1+0xe78], R22 ;  /* 0x000e781601007387 */ /* 0x0003e20000100a00 */
[----:B0-----:R-:W-:-:S04]  /*be70*/  IMAD.WIDE R24, R19, 0x2, R28 ;  /* 0x0000000213187825 */ /* 0x001fc800078e021c */
[C---:B-1----:R-:W-:Y:S01]  /*be80*/  IMAD.WIDE R20, R18.reuse, 0x2, R6 ;  /* 0x0000000212147825 */ /* 0x042fe200078e0206 */
[----:B------:R-:W-:Y:S03]  /*be90*/  STL.64 [R1+0xe70], R24 ;  /* 0x000e701801007387 */ /* 0x000fe60000100a00 */
[----:B------:R-:W-:Y:S01]  /*bea0*/  IMAD.WIDE R22, R18, 0x2, R28 ;  /* 0x0000000212167825 */ /* 0x000fe200078e021c */
[----:B------:R0:W-:Y:S03]  /*beb0*/  STL.64 [R1+0xe68], R20 ;  /* 0x000e681401007387 */ /* 0x0001e60000100a00 */
[C---:B------:R-:W-:Y:S01]  /*bec0*/  IMAD.WIDE R18, R17.reuse, 0x2, R6 ;  /* 0x0000000211127825 */ /* 0x040fe200078e0206 */
[----:B------:R2:W-:Y:S04]  /*bed0*/  STL.64 [R1+0xe60], R22 ;  /* 0x000e601601007387 */ /* 0x0005e80000100a00 */
[----:B------:R1:W-:Y:S01]  /*bee0*/  STL.64 [R1+0xe58], R18 ;  /* 0x000e581201007387 */ /* 0x0003e20000100a00 */
[----:B0-----:R-:W-:-:S05]  /*bef0*/  IMAD.WIDE R20, R17, 0x2, R28 ;  /* 0x0000000211147825 */ /* 0x001fca00078e021c */
[----:B------:R0:W-:Y:S01]  /*bf00*/  STL.64 [R1+0xe50], R20 ;  /* 0x000e501401007387 */ /* 0x0001e20000100a00 */
[----:B--2---:R-:W-:-:S04]  /*bf10*/  IMAD.WIDE R22, R16, 0x2, R6 ;  /* 0x0000000210167825 */ /* 0x004fc800078e0206 */
[----:B-1----:R-:W-:Y:S01]  /*bf20*/  IMAD.WIDE R18, R16, 0x2, R28 ;  /* 0x0000000210127825 */ /* 0x002fe200078e021c */
[----:B------:R-:W-:Y:S04]  /*bf30*/  STL.64 [R1+0xe48], R22 ;  /* 0x000e481601007387 */ /* 0x000fe80000100a00 */
[----:B------:R1:W-:Y:S01]  /*bf40*/  STL.64 [R1+0xe40], R18 ;  /* 0x000e401201007387 */ /* 0x0003e20000100a00 */
[----:B0-----:R-:W-:-:S04]  /*bf50*/  IMAD.WIDE R20, R15, 0x2, R6 ;  /* 0x000000020f147825 */ /* 0x001fc800078e0206 */
[----:B------:R-:W-:Y:S01]  /*bf60*/  IMAD.WIDE R16, R15, 0x2, R28 ;  /* 0x000000020f107825 */ /* 0x000fe200078e021c */
[----:B------:R-:W-:Y:S04]  /*bf70*/  STL.64 [R1+0xe38], R20 ;  /* 0x000e381401007387 */ /* 0x000fe80000100a00 */
[----:B------:R0:W-:Y:S01]  /*bf80*/  STL.64 [R1+0xe30], R16 ;  /* 0x000e301001007387 */ /* 0x0001e20000100a00 */
[----:B-1----:R-:W-:-:S04]  /*bf90*/  IMAD.WIDE R18, R14, 0x2, R6 ;  /* 0x000000020e127825 */ /* 0x002fc800078e0206 */
[----:B------:R-:W-:Y:S01]  /*bfa0*/  IMAD.WIDE R14, R14, 0x2, R28 ;  /* 0x000000020e0e7825 */ /* 0x000fe200078e021c */
[----:B------:R1:W-:Y:S03]  /*bfb0*/  STL.64 [R1+0xe28], R18 ;  /* 0x000e281201007387 */ /* 0x0003e60000100a00 */
[C---:B0-----:R-:W-:Y:S01]  /*bfc0*/  IMAD.WIDE R16, R13.reuse, 0x2, R6 ;  /* 0x000000020d107825 */ /* 0x041fe200078e0206 */
[----:B------:R3:W-:Y:S04]  /*bfd0*/  STL.64 [R1+0xe20], R14 ;  /* 0x000e200e01007387 */ /* 0x0007e80000100a00 */
[----:B------:R0:W-:Y:S01]  /*bfe0*/  STL.64 [R1+0xe18], R16 ;  /* 0x000e181001007387 */ /* 0x0001e20000100a00 */
[----:B-1----:R-:W-:-:S04]  /*bff0*/  IMAD.WIDE R18, R13, 0x2, R28 ;  /* 0x000000020d127825 */ /* 0x002fc800078e021c */
[C---:B---3--:R-:W-:Y:S01]  /*c000*/  IMAD.WIDE R14, R12.reuse, 0x2, R6 ;  /* 0x000000020c0e7825 */ /* 0x048fe200078e0206 */
[----:B------:R-:W-:Y:S03]  /*c010*/  STL.64 [R1+0xe10], R18 ;  /* 0x000e101201007387 */ /* 0x000fe60000100a00 */
[----:B0-----:R-:W-:Y:S01]  /*c020*/  IMAD.WIDE R16, R12, 0x2, R28 ;  /* 0x000000020c107825 */ /* 0x001fe200078e021c */
[----:B------:R0:W-:Y:S04]  /*c030*/  STL.64 [R1+0xe08], R14 ;  /* 0x000e080e01007387 */ /* 0x0001e80000100a00 */
[----:B------:R1:W-:Y:S01]  /*c040*/  STL.64 [R1+0xe00], R16 ;  /* 0x000e001001007387 */ /* 0x0003e20000100a00 */
[----:B------:R-:W-:-:S04]  /*c050*/  IMAD.WIDE R12, R11, 0x2, R6 ;  /* 0x000000020b0c7825 */ /* 0x000fc800078e0206 */
[----:B0-----:R-:W-:Y:S01]  /*c060*/  IMAD.WIDE R14, R11, 0x2, R28 ;  /* 0x000000020b0e7825 */ /* 0x001fe200078e021c */
[----:B------:R0:W-:Y:S04]  /*c070*/  STL.64 [R1+0xdf8], R12 ;  /* 0x000df80c01007387 */ /* 0x0001e80000100a00 */
[----:B------:R4:W-:Y:S01]  /*c080*/  STL.64 [R1+0xdf0], R14 ;  /* 0x000df00e01007387 */ /* 0x0009e20000100a00 */
[----:B-1----:R-:W-:-:S04]  /*c090*/  IMAD.WIDE R16, R10, 0x2, R6 ;  /* 0x000000020a107825 */ /* 0x002fc800078e0206 */
[----:B0-----:R-:W-:Y:S01]  /*c0a0*/  IMAD.WIDE R12, R10, 0x2, R28 ;  /* 0x000000020a0c7825 */ /* 0x001fe200078e021c */
[----:B------:R-:W-:Y:S04]  /*c0b0*/  STL.64 [R1+0xde8], R16 ;  /* 0x000de81001007387 */ /* 0x000fe80000100a00 */
[----:B------:R0:W-:Y:S01]  /*c0c0*/  STL.64 [R1+0xde0], R12 ;  /* 0x000de00c01007387 */ /* 0x0001e20000100a00 */
[----:B----4-:R-:W-:-:S04]  /*c0d0*/  IMAD.WIDE R14, R9, 0x2, R6 ;  /* 0x00000002090e7825 */ /* 0x010fc800078e0206 */
[----:B------:R-:W-:Y:S01]  /*c0e0*/  IMAD.WIDE R10, R9, 0x2, R28 ;  /* 0x00000002090a7825 */ /* 0x000fe200078e021c */
[----:B------:R-:W-:Y:S03]  /*c0f0*/  STL.64 [R1+0xdd8], R14 ;  /* 0x000dd80e01007387 */ /* 0x000fe60000100a00 */
[C---:B0-----:R-:W-:Y:S01]  /*c100*/  IMAD.WIDE R12, R8.reuse, 0x2, R6 ;  /* 0x00000002080c7825 */ /* 0x041fe200078e0206 */
[----:B------:R0:W-:Y:S03]  /*c110*/  STL.64 [R1+0xdd0], R10 ;  /* 0x000dd00a01007387 */ /* 0x0001e60000100a00 */
[----:B------:R-:W-:Y:S01]  /*c120*/  IMAD.WIDE R8, R8, 0x2, R28 ;  /* 0x0000000208087825 */ /* 0x000fe200078e021c */
[----:B------:R1:W-:Y:S04]  /*c130*/  STL.64 [R1+0xdc8], R12 ;  /* 0x000dc80c01007387 */ /* 0x0003e80000100a00 */
[----:B------:R2:W-:Y:S01]  /*c140*/  STL.64 [R1+0xdc0], R8 ;  /* 0x000dc00801007387 */ /* 0x0005e20000100a00 */
[----:B0-----:R-:W-:-:S04]  /*c150*/  IMAD.WIDE R10, R5, 0x2, R6 ;  /* 0x00000002050a7825 */ /* 0x001fc800078e0206 */
[----:B-1----:R-:W-:Y:S01]  /*c160*/  IMAD.WIDE R12, R5, 0x2, R28 ;  /* 0x00000002050c7825 */ /* 0x002fe200078e021c */
[----:B------:R0:W-:Y:S03]  /*c170*/  STL.64 [R1+0xdb8], R10 ;  /* 0x000db80a01007387 */ /* 0x0001e60000100a00 */
[C---:B--2---:R-:W-:Y:S01]  /*c180*/  IMAD.WIDE R8, R3.reuse, 0x2, R6 ;  /* 0x0000000203087825 */ /* 0x044fe200078e0206 */
[----:B------:R-:W-:Y:S04]  /*c190*/  STL.64 [R1+0xdb0], R12 ;  /* 0x000db00c01007387 */ /* 0x000fe80000100a00 */
[----:B------:R1:W-:Y:S01]  /*c1a0*/  STL.64 [R1+0xda8], R8 ;  /* 0x000da80801007387 */ /* 0x0003e20000100a00 */
[----:B0-----:R-:W-:-:S05]  /*c1b0*/  IMAD.WIDE R10, R3, 0x2, R28 ;  /* 0x00000002030a7825 */ /* 0x001fca00078e021c */
[----:B------:R-:W-:Y:S01]  /*c1c0*/  STL.64 [R1+0xda0], R10 ;  /* 0x000da00a01007387 */ /* 0x000fe20000100a00 */
[----:B------:R-:W-:Y:S02]  /*c1d0*/  IMAD.MOV.U32 R5, RZ, RZ, 0x3f800000 ;  /* 0x3f800000ff057424 */ /* 0x000fe400078e00ff */
[----:B------:R-:W-:-:S04]  /*c1e0*/  IMAD.WIDE R6, R4, 0x2, R6 ;  /* 0x0000000204067825 */ /* 0x000fc800078e0206 */
[----:B-1----:R-:W-:Y:S01]  /*c1f0*/  IMAD.WIDE R8, R4, 0x2, R28 ;  /* 0x0000000204087825 */ /* 0x002fe200078e021c */
[----:B------:R-:W-:Y:S01]  /*c200*/  MOV R4, 0x3f800000 ;  /* 0x3f80000000047802 */ /* 0x000fe20000000f00 */
[----:B------:R0:W5:Y:S04]  /*c210*/  LDL.LU.64 R28, [R1+0x1580] ;  /* 0x00158000011c7983 */ /* 0x0001680000300a00 */
[----:B------:R1:W-:Y:S04]  /*c220*/  STL.64 [R1+0xd98], R6 ;  /* 0x000d980601007387 */ /* 0x0003e80000100a00 */
[----:B------:R0:W-:Y:S04]  /*c230*/  STL.64 [R1+0xd90], R8 ;  /* 0x000d900801007387 */ /* 0x0001e80000100a00 */
[----:B------:R0:W-:Y:S01]  /*c240*/  STL.64 [R1+0x590], R4 ;  /* 0x0005900401007387 */ /* 0x0001e20000100a00 */
[----:B-1----:R-:W-:-:S02]  /*c250*/  MOV R6, 0x3f800000 ;  /* 0x3f80000000067802 */ /* 0x002fc40000000f00 */
[----:B------:R-:W-:-:S05]  /*c260*/  MOV R7, 0x3f800000 ;  /* 0x3f80000000077802 */ /* 0x000fca0000000f00 */
[----:B------:R0:W-:Y:S01]  /*c270*/  STL.64 [R1+0x578], R6 ;  /* 0x0005780601007387 */ /* 0x0001e20000100a00 */
[----:B------:R-:W-:Y:S01]  /*c280*/  MOV R0, RZ ;  /* 0x000000ff00007202 */ /* 0x000fe20000000f00 */
[----:B------:R-:W-:-:S06]  /*c290*/  UMOV UR4, URZ ;  /* 0x000000ff00047c82 */ /* 0x000fcc0008000000 */
.L_x_1:
[----:B0-----:R-:W2:Y:S04]  /*c2a0*/  LDL.64 R8, [R1+0x14b0] ;  /* 0x0014b00001087983 */ /* 0x001ea80000100a00 */
[----:B-1----:R-:W3:Y:S04]  /*c2b0*/  LDL.64 R4, [R1+0x1568] ;  /* 0x0015680001047983 */ /* 0x002ee80000100a00 */
[----:B------:R-:W4:Y:S04]  /*c2c0*/  LDL.64 R6, [R1+0x1560] ;  /* 0x0015600001067983 */ /* 0x000f280000100a00 */
[----:B------:R-:W4:Y:S04]  /*c2d0*/  LDL.64 R16, [R1+0x1558] ;  /* 0x0015580001107983 */ /* 0x000f280000100a00 */
[----:B------:R-:W4:Y:S04]  /*c2e0*/  LDL.64 R10, [R1+0x1548] ;  /* 0x00154800010a7983 */ /* 0x000f280000100a00 */
[----:B------:R-:W4:Y:S04]  /*c2f0*/  LDL.64 R12, [R1+0x1540] ;  /* 0x00154000010c7983 */ /* 0x000f280000100a00 */
[----:B------:R0:W-:Y:S04]  /*c300*/  STL [R1+0x1f58], R2 ;  /* 0x001f580201007387 */ /* 0x0001e80000100800 */
[----:B-----5:R-:W-:Y:S04]  /*c310*/  STL [R1+0x1f54], R28 ;  /* 0x001f541c01007387 */ /* 0x020fe80000100800 */
[----:B------:R1:W-:Y:S04]  /*c320*/  STL [R1+0x1f50], R29 ;  /* 0x001f501d01007387 */ /* 0x0003e80000100800 */
[----:B------:R-:W4:Y:S04]  /*c330*/  LDL.64 R14, [R1+0x1538] ;  /* 0x00153800010e7983 */ /* 0x000f280000100a00 */
[----:B0-----:R-:W4:Y:S04]  /*c340*/  LDL.64 R2, [R1+0x1530] ;  /* 0x0015300001027983 */ /* 0x001f280000100a00 */
[----:B------:R-:W4:Y:S04]  /*c350*/  LDL.64 R26, [R1+0x1528] ;  /* 0x00152800011a7983 */ /* 0x000f280000100a00 */
[----:B------:R-:W4:Y:S04]  /*c360*/  LDL.64 R22, [R1+0x1518] ;  /* 0x0015180001167983 */ /* 0x000f280000100a00 */
[----:B------:R-:W4:Y:S04]  /*c370*/  LDL.64 R24, [R1+0x1520] ;  /* 0x0015200001187983 */ /* 0x000f280000100a00 */
[----:B------:R-:W4:Y:S04]  /*c380*/  LDL.64 R20, [R1+0x1510] ;  /* 0x0015100001147983 */ /* 0x000f280000100a00 */
[----:B------:R-:W4:Y:S01]  /*c390*/  LDL.64 R18, [R1+0x1508] ;  /* 0x0015080001127983 */ /* 0x000f220000100a00 */
[----:B--2---:R-:W-:-:S04]  /*c3a0*/  IMAD.WIDE R8, R0, 0x2, R8 ;  /* 0x0000000200087825 */ /* 0x004fc800078e0208 */
[C---:B---3--:R-:W-:Y:S01]  /*c3b0*/  IMAD.WIDE R4, R0.reuse, 0x2, R4 ;  /* 0x0000000200047825 */ /* 0x048fe200078e0204 */
[----:B-1----:R0:W2:Y:S03]  /*c3c0*/  LDG.E.U16 R29, desc[UR10][R8.64] ;  /* 0x0000000a081d7981 */ /* 0x0020a6000c1e1500 */
[C---:B----4-:R-:W-:Y:S02]  /*c3d0*/  IMAD.WIDE R6, R0.reuse, 0x2, R6 ;  /* 0x0000000200067825 */ /* 0x050fe400078e0206 */
[----:B------:R-:W3:Y:S04]  /*c3e0*/  LDG.E.U16 R5, desc[UR10][R4.64] ;  /* 0x0000000a04057981 */ /* 0x000ee8000c1e1500 */
[----:B------:R-:W4:Y:S01]  /*c3f0*/  LDG.E.U16 R7, desc[UR10][R6.64] ;  /* 0x0000000a06077981 */ /* 0x000f22000c1e1500 */
[----:B0-----:R-:W-:-:S03]  /*c400*/  IMAD.WIDE R8, R0, 0x2, R16 ;  /* 0x0000000200087825 */ /* 0x001fc600078e0210 */
[----:B------:R-:W4:Y:S04]  /*c410*/  LDL.64 R16, [R1+0x1500] ;  /* 0x0015000001107983 */ /* 0x000f280000100a00 */
[----:B------:R-:W4:Y:S01]  /*c420*/  LDG.E.U16 R9, desc[UR10][R8.64] ;  /* 0x0000000a08097981 */ /* 0x000f22000c1e1500 */
[----:B------:R-:W-:-:S04]  /*c430*/  IMAD.WIDE R12, R0, 0x2, R12 ;  /* 0x00000002000c7825 */ /* 0x000fc800078e020c */
[----:B------:R-:W-:-:S05]  /*c440*/  IMAD.WIDE R10, R0, 0x2, R10 ;  /* 0x00000002000a7825 */ /* 0x000fca00078e020a */
[----:B------:R-:W4:Y:S04]  /*c450*/  LDG.E.U16 R28, desc[UR10][R10.64] ;  /* 0x0000000a0a1c7981 */ /* 0x000f28000c1e1500 */
[----:B--2---:R0:W-:Y:S04]  /*c460*/  STL [R1+0x4b8], R29 ;  /* 0x0004b81d01007387 */ /* 0x0041e80000100800 */
[----:B---3--:R1:W-:Y:S04]  /*c470*/  STL [R1+0x4b4], R5 ;  /* 0x0004b40501007387 */ /* 0x0083e80000100800 */
[----:B----4-:R2:W-:Y:S04]  /*c480*/  STL [R1+0x4b0], R7 ;  /* 0x0004b00701007387 */ /* 0x0105e80000100800 */
[----:B0-----:R0:W3:Y:S01]  /*c490*/  LDG.E.U16 R29, desc[UR10][R12.64] ;  /* 0x0000000a0c1d7981 */ /* 0x0010e2000c1e1500 */
[----:B-1----:R-:W-:-:S03]  /*c4a0*/  IMAD.WIDE R4, R0, 0x2, R14 ;  /* 0x0000000200047825 */ /* 0x002fc600078e020e */
[----:B------:R-:W4:Y:S01]  /*c4b0*/  LDL.64 R14, [R1+0x14f8] ;  /* 0x0014f800010e7983 */ /* 0x000f220000100a00 */
[----:B--2---:R-:W-:-:S03]  /*c4c0*/  IMAD.WIDE R6, R0, 0x2, R2 ;  /* 0x0000000200067825 */ /* 0x004fc600078e0202 */
[----:B------:R-:W2:Y:S04]  /*c4d0*/  LDL.64 R2, [R1+0x14f0] ;  /* 0x0014f00001027983 */ /* 0x000ea80000100a00 */
[----:B------:R1:W-:Y:S01]  /*c4e0*/  STL [R1+0x4ac], R9 ;  /* 0x0004ac0901007387 */ /* 0x0003e20000100800 */
[----:B0-----:R-:W-:-:S03]  /*c4f0*/  IMAD.WIDE R12, R0, 0x2, R22 ;  /* 0x00000002000c7825 */ /* 0x001fc600078e0216 */
[----:B------:R-:W4:Y:S01]  /*c500*/  LDG.E.U16 R22, desc[UR10][R6.64] ;  /* 0x0000000a06167981 */ /* 0x000f22000c1e1500 */
[----:B-1----:R-:W-:-:S03]  /*c510*/  IMAD.WIDE R8, R0, 0x2, R26 ;  /* 0x0000000200087825 */ /* 0x002fc600078e021a */
[----:B------:R0:W4:Y:S04]  /*c520*/  LDG.E.U16 R27, desc[UR10][R4.64] ;  /* 0x0000000a041b7981 */ /* 0x000128000c1e1500 */
[----:B------:R1:W4:Y:S01]  /*c530*/  LDG.E.U16 R23, desc[UR10][R8.64] ;  /* 0x0000000a08177981 */ /* 0x000322000c1e1500 */
[----:B------:R-:W-:-:S03]  /*c540*/  IMAD.WIDE R10, R0, 0x2, R24 ;  /* 0x00000002000a7825 */ /* 0x000fc600078e0218 */
[----:B------:R2:W4:Y:S01]  /*c550*/  LDG.E.U16 R25, desc[UR10][R12.64] ;  /* 0x0000000a0c197981 */ /* 0x000522000c1e1500 */
[----:B0-----:R-:W-:-:S03]  /*c560*/  IMAD.WIDE R4, R0, 0x2, R20 ;  /* 0x0000000200047825 */ /* 0x001fc600078e0214 */
[----:B------:R4:W4:Y:S01]  /*c570*/  LDG.E.U16 R24, desc[UR10][R10.64] ;  /* 0x0000000a0a187981 */ /* 0x000922000c1e1500 */
[----:B------:R-:W-:-:S04]  /*c580*/  IMAD.WIDE R6, R0, 0x2, R18 ;  /* 0x0000000200067825 */ /* 0x000fc800078e0212 */
[C---:B-1----:R-:W-:Y:S02]  /*c590*/  IMAD.WIDE R8, R0.reuse, 0x2, R16 ;  /* 0x0000000200087825 */ /* 0x042fe400078e0210 */
[----:B------:R-:W4:Y:S04]  /*c5a0*/  LDG.E.U16 R7, desc[UR10][R6.64] ;  /* 0x0000000a06077981 */ /* 0x000f28000c1e1500 */
[----:B------:R-:W4:Y:S04]  /*c5b0*/  LDG.E.U16 R9, desc[UR10][R8.64] ;  /* 0x0000000a08097981 */ /* 0x000f28000c1e1500 */
[----:B---3--:R-:W-:Y:S04]  /*c5c0*/  STL [R1+0x4a4], R29 ;  /* 0x0004a41d01007387 */ /* 0x008fe80000100800 */
[----:B------:R0:W-:Y:S01]  /*c5d0*/  STL [R1+0x4a8], R28 ;  /* 0x0004a81c01007387 */ /* 0x0001e20000100800 */
[----:B--2---:R-:W-:-:S03]  /*c5e0*/  IMAD.WIDE R12, R0, 0x2, R2 ;  /* 0x00000002000c7825 */ /* 0x004fc600078e0202 */
[----:B------:R-:W2:Y:S04]  /*c5f0*/  LDG.E.U16 R3, desc[UR10][R4.64] ;  /* 0x0000000a04037981 */ /* 0x000ea8000c1e1500 */
[----:B0-----:R-:W3:Y:S01]  /*c600*/  LDL.64 R28, [R1+0x14e0] ;  /* 0x0014e000011c7983 */ /* 0x001ee20000100a00 */
[----:B----4-:R-:W-:-:S03]  /*c610*/  IMAD.WIDE R10, R0, 0x2, R14 ;  /* 0x00000002000a7825 */ /* 0x010fc600078e020e */
[----:B------:R-:W4:Y:S04]  /*c620*/  LDG.E.U16 R13, desc[UR10][R12.64] ;  /* 0x0000000a0c0d7981 */ /* 0x000f28000c1e1500 */
[----:B------:R-:W3:Y:S04]  /*c630*/  LDG.E.U16 R11, desc[UR10][R10.64] ;  /* 0x0000000a0a0b7981 */ /* 0x000ee8000c1e1500 */
[----:B------:R0:W-:Y:S04]  /*c640*/  STL [R1+0x4a0], R27 ;  /* 0x0004a01b01007387 */ /* 0x0001e80000100800 */
[----:B0-----:R-:W3:Y:S04]  /*c650*/  LDL.64 R26, [R1+0x14d8] ;  /* 0x0014d800011a7983 */ /* 0x001ee80000100a00 */
[----:B------:R-:W-:Y:S04]  /*c660*/  STL [R1+0x498], R23 ;  /* 0x0004981701007387 */ /* 0x000fe80000100800 */
[----:B------:R0:W-:Y:S04]  /*c670*/  STL [R1+0x49c], R22 ;  /* 0x00049c1601007387 */ /* 0x0001e80000100800 */
[----:B------:R-:W4:Y:S04]  /*c680*/  LDL.64 R4, [R1+0x14e8] ;  /* 0x0014e80001047983 */ /* 0x000f280000100a00 */
[----:B------:R-:W4:Y:S04]  /*c690*/  LDL.64 R20, [R1+0x14c8] ;  /* 0x0014c80001147983 */ /* 0x000f280000100a00 */
[----:B0-----:R-:W4:Y:S04]  /*c6a0*/  LDL.64 R22, [R1+0x14d0] ;  /* 0x0014d00001167983 */ /* 0x001f280000100a00 */
[----:B------:R-:W4:Y:S04]  /*c6b0*/  LDL.64 R18, [R1+0x14c0] ;  /* 0x0014c00001127983 */ /* 0x000f280000100a00 */
[----:B------:R-:W4:Y:S04]  /*c6c0*/  LDL.64 R16, [R1+0x14b8] ;  /* 0x0014b80001107983 */ /* 0x000f280000100a00 */
[----:B------:R-:W4:Y:S04]  /*c6d0*/  LDL.64 R14, [R1+0x2c8] ;  /* 0x0002c800010e7983 */ /* 0x000f280000100a00 */
[----:B------:R-:W-:Y:S04]  /*c6e0*/  STL [R1+0x490], R25 ;  /* 0x0004901901007387 */ /* 0x000fe80000100800 */
[----:B------:R0:W-:Y:S04]  /*c6f0*/  STL [R1+0x494], R24 ;  /* 0x0004941801007387 */ /* 0x0001e80000100800 */
[----:B0-----:R-:W4:Y:S04]  /*c700*/  LDL.64 R24, [R1+0x2c0] ;  /* 0x0002c00001187983 */ /* 0x001f280000100a00 */
[----:B--2---:R0:W-:Y:S04]  /*c710*/  STL [R1+0x48c], R3 ;  /* 0x00048c0301007387 */ /* 0x0041e80000100800 */
[----:B0-----:R-:W2:Y:S04]  /*c720*/  LDL.64 R2, [R1+0x1550] ;  /* 0x0015500001027983 */ /* 0x001ea80000100a00 */
[----:B------:R-:W-:Y:S04]  /*c730*/  STL [R1+0x488], R7 ;  /* 0x0004880701007387 */ /* 0x000fe80000100800 */
[----:B------:R3:W-:Y:S02]  /*c740*/  STL [R1+0x484], R9 ;  /* 0x0004840901007387 */ /* 0x0007e40000100800 */
[----:B---3--:R-:W-:-:S04]  /*c750*/  IMAD.WIDE R8, R0, 0x2, R26 ;  /* 0x0000000200087825 */ /* 0x008fc800078e021a */
[----:B----4-:R-:W-:-:S05]  /*c760*/  IMAD.WIDE R4, R0, 0x2, R4 ;  /* 0x0000000200047825 */ /* 0x010fca00078e0204 */
[----:B------:R0:W3:Y:S01]  /*c770*/  LDG.E.U16 R27, desc[UR10][R4.64] ;  /* 0x0000000a041b7981 */ /* 0x0000e2000c1e1500 */
[----:B------:R-:W-:-:S03]  /*c780*/  IMAD.WIDE R6, R0, 0x2, R28 ;  /* 0x0000000200067825 */ /* 0x000fc600078e021c */
[----:B------:R1:W-:Y:S04]  /*c790*/  STL [R1+0x480], R11 ;  /* 0x0004800b01007387 */ /* 0x0003e80000100800 */
[----:B------:R4:W-:Y:S01]  /*c7a0*/  STL [R1+0x398], R13 ;  /* 0x0003980d01007387 */ /* 0x0009e20000100800 */
[----:B0-----:R-:W-:-:S03]  /*c7b0*/  IMAD.WIDE R4, R0, 0x2, R18 ;  /* 0x0000000200047825 */ /* 0x001fc600078e0212 */
[----:B------:R-:W3:Y:S01]  /*c7c0*/  LDL.64 R28, [R1+0x1490] ;  /* 0x00149000011c7983 */ /* 0x000ee20000100a00 */
[----:B-1----:R-:W-:-:S03]  /*c7d0*/  IMAD.WIDE R10, R0, 0x2, R22 ;  /* 0x00000002000a7825 */ /* 0x002fc600078e0216 */
[----:B------:R0:W3:Y:S01]  /*c7e0*/  LDG.E.U16 R23, desc[UR10][R8.64] ;  /* 0x0000000a08177981 */ /* 0x0000e2000c1e1500 */
[----:B----4-:R-:W-:-:S03]  /*c7f0*/  IMAD.WIDE R12, R0, 0x2, R20 ;  /* 0x00000002000c7825 */ /* 0x010fc600078e0214 */
[----:B------:R1:W4:Y:S04]  /*c800*/  LDG.E.U16 R22, desc[UR10][R6.64] ;  /* 0x0000000a06167981 */ /* 0x000328000c1e1500 */
[----:B------:R-:W4:Y:S01]  /*c810*/  LDG.E.U16 R21, desc[UR10][R12.64] ;  /* 0x0000000a0c157981 */ /* 0x000f22000c1e1500 */
[----:B0-----:R-:W-:-:S03]  /*c820*/  IMAD.WIDE R8, R0, 0x2, R14 ;  /* 0x0000000200087825 */ /* 0x001fc600078e020e */
[----:B------:R0:W4:Y:S01]  /*c830*/  LDG.E.U16 R20, desc[UR10][R10.64] ;  /* 0x0000000a0a147981 */ /* 0x000122000c1e1500 */
[----:B-1----:R-:W-:-:S03]  /*c840*/  IMAD.WIDE R6, R0, 0x2, R16 ;  /* 0x0000000200067825 */ /* 0x002fc600078e0210 */
[----:B------:R-:W4:Y:S01]  /*c850*/  LDG.E.U16 R17, desc[UR10][R4.64] ;  /* 0x0000000a04117981 */ /* 0x000f22000c1e1500 */
[----:B0-----:R-:W-:-:S06]  /*c860*/  IMAD.WIDE R10, R0, 0x2, R24 ;  /* 0x00000002000a7825 */ /* 0x001fcc00078e0218 */
[----:B------:R-:W4:Y:S01]  /*c870*/  LDG.E.U16 R11, desc[UR10][R10.64] ;  /* 0x0000000a0a0b7981 */ /* 0x000f22000c1e1500 */
[----:B--2---:R-:W-:-:S03]  /*c880*/  IMAD.WIDE R12, R0, 0x2, R2 ;  /* 0x00000002000c7825 */ /* 0x004fc600078e0202 */
[----:B------:R-:W2:Y:S04]  /*c890*/  LDG.E.U16 R3, desc[UR10][R8.64] ;  /* 0x0000000a08037981 */ /* 0x000ea8000c1e1500 */
[----:B------:R-:W2:Y:S04]  /*c8a0*/  LDG.E.U16 R2, desc[UR10][R6.64] ;  /* 0x0000000a06027981 */ /* 0x000ea8000c1e1500 */
[----:B------:R-:W2:Y:S04]  /*c8b0*/  LDG.E.U16 R13, desc[UR10][R12.64] ;  /* 0x0000000a0c0d7981 */ /* 0x000ea8000c1e1500 */
[----:B---3--:R0:W-:Y:S04]  /*c8c0*/  STL [R1+0x39c], R27 ;  /* 0x00039c1b01007387 */ /* 0x0081e80000100800 */
[----:B------:R-:W3:Y:S04]  /*c8d0*/  LDL.64 R4, [R1+0x14a8] ;  /* 0x0014a80001047983 */ /* 0x000ee80000100a00 */
[----:B------:R-:W3:Y:S04]  /*c8e0*/  LDL.64 R8, [R1+0x1498] ;  /* 0x0014980001087983 */ /* 0x000ee80000100a00 */
[----:B------:R-:W3:Y:S04]  /*c8f0*/  LDL.64 R6, [R1+0x14a0] ;  /* 0x0014a00001067983 */ /* 0x000ee80000100a00 */
[----:B0-----:R-:W3:Y:S04]  /*c900*/  LDL.64 R26, [R1+0x1488] ;  /* 0x00148800011a7983 */ /* 0x001ee80000100a00 */
[----:B------:R-:W-:Y:S04]  /*c910*/  STL [R1+0x390], R23 ;  /* 0x0003901701007387 */ /* 0x000fe80000100800 */
[----:B----4-:R0:W-:Y:S04]  /*c920*/  STL [R1+0x394], R22 ;  /* 0x0003941601007387 */ /* 0x0101e80000100800 */
[----:B0-----:R-:W4:Y:S04]  /*c930*/  LDL.64 R22, [R1+0x1480] ;  /* 0x0014800001167983 */ /* 0x001f280000100a00 */
[----:B------:R-:W-:Y:S04]  /*c940*/  STL [R1+0x368], R21 ;  /* 0x0003681501007387 */ /* 0x000fe80000100800 */
[----:B------:R0:W-:Y:S04]  /*c950*/  STL [R1+0x36c], R20 ;  /* 0x00036c1401007387 */ /* 0x0001e80000100800 */
[----:B------:R-:W4:Y:S04]  /*c960*/  LDL.64 R18, [R1+0x1470] ;  /* 0x0014700001127983 */ /* 0x000f280000100a00 */
[----:B0-----:R-:W4:Y:S04]  /*c970*/  LDL.64 R20, [R1+0x1478] ;  /* 0x0014780001147983 */ /* 0x001f280000100a00 */
[----:B------:R0:W-:Y:S04]  /*c980*/  STL [R1+0x364], R17 ;  /* 0x0003641101007387 */ /* 0x0001e80000100800 */
[----:B0-----:R-:W4:Y:S04]  /*c990*/  LDL.64 R16, [R1+0x1468] ;  /* 0x0014680001107983 */ /* 0x001f280000100a00 */
[----:B--2---:R-:W-:Y:S04]  /*c9a0*/  STL [R1+0x354], R3 ;  /* 0x0003540301007387 */ /* 0x004fe80000100800 */
[----:B------:R0:W-:Y:S04]  /*c9b0*/  STL [R1+0x360], R2 ;  /* 0x0003600201007387 */ /* 0x0001e80000100800 */
[----:B0-----:R-:W2:Y:S04]  /*c9c0*/  LDL.64 R2, [R1+0x1460] ;  /* 0x0014600001027983 */ /* 0x001ea80000100a00 */
[----:B------:R0:W-:Y:S04]  /*c9d0*/  STL [R1+0x348], R11 ;  /* 0x0003480b01007387 */ /* 0x0001e80000100800 */
[----:B------:R1:W-:Y:S01]  /*c9e0*/  STL [R1+0x358], R13 ;  /* 0x0003580d01007387 */ /* 0x0003e20000100800 */
[----:B0-----:R-:W-:-:S06]  /*c9f0*/  IMAD.WIDE R10, R0, 0x2, R28 ;  /* 0x00000002000a7825 */ /* 0x001fcc00078e021c */
[----:B------:R-:W2:Y:S01]  /*ca00*/  LDG.E.U16 R11, desc[UR10][R10.64] ;  /* 0x0000000a0a0b7981 */ /* 0x000ea2000c1e1500 */
[----:B---3--:R-:W-:-:S04]  /*ca10*/  IMAD.WIDE R4, R0, 0x2, R4 ;  /* 0x0000000200047825 */ /* 0x008fc800078e0204 */
[C---:B------:R-:W-:Y:S01]  /*ca20*/  IMAD.WIDE R8, R0.reuse, 0x2, R8 ;  /* 0x0000000200087825 */ /* 0x040fe200078e0208 */
[----:B------:R4:W3:Y:S03]  /*ca30*/  LDG.E.U16 R29, desc[UR10][R4.64] ;  /* 0x0000000a041d7981 */ /* 0x0008e6000c1e1500 */
[----:B------:R-:W-:-:S04]  /*ca40*/  IMAD.WIDE R6, R0, 0x2, R6 ;  /* 0x0000000200067825 */ /* 0x000fc800078e0206 */
[C---:B-1----:R-:W-:Y:S02]  /*ca50*/  IMAD.WIDE R12, R0.reuse, 0x2, R26 ;  /* 0x00000002000c7825 */ /* 0x042fe400078e021a */
[----:B------:R0:W2:Y:S04]  /*ca60*/  LDG.E.U16 R27, desc[UR10][R8.64] ;  /* 0x0000000a081b7981 */ /* 0x0000a8000c1e1500 */
[----:B------:R1:W2:Y:S04]  /*ca70*/  LDG.E.U16 R26, desc[UR10][R6.64] ;  /* 0x0000000a061a7981 */ /* 0x0002a8000c1e1500 */
[----:B------:R-:W2:Y:S01]  /*ca80*/  LDG.E.U16 R13, desc[UR10][R12.64] ;  /* 0x0000000a0c0d7981 */ /* 0x000ea2000c1e1500 */
[----:B----4-:R-:W-:-:S04]  /*ca90*/  IMAD.WIDE R4, R0, 0x2, R22 ;  /* 0x0000000200047825 */ /* 0x010fc800078e0216 */
[----:B0-----:R-:W-:-:S04]  /*caa0*/  IMAD.WIDE R8, R0, 0x2, R18 ;  /* 0x0000000200087825 */ /* 0x001fc800078e0212 */
[C---:B-1----:R-:W-:Y:S01]  /*cab0*/  IMAD.WIDE R6, R0.reuse, 0x2, R20 ;  /* 0x0000000200067825 */ /* 0x042fe200078e0214 */
[----:B---3--:R0:W-:Y:S04]  /*cac0*/  STL [R1+0x35c], R29 ;  /* 0x00035c1d01007387 */ /* 0x0081e80000100800 */
[----:B0-----:R-:W3:Y:S04]  /*cad0*/  LDL.64 R28, [R1+0x1440] ;  /* 0x00144000011c7983 */ /* 0x001ee80000100a00 */
[----:B--2---:R-:W-:Y:S04]  /*cae0*/  STL [R1+0x34c], R27 ;  /* 0x00034c1b01007387 */ /* 0x004fe80000100800 */
[----:B------:R0:W-:Y:S04]  /*caf0*/  STL [R1+0x350], R26 ;  /* 0x0003501a01007387 */ /* 0x0001e80000100800 */
[----:B0-----:R-:W2:Y:S04]  /*cb00*/  LDL.64 R26, [R1+0x1438] ;  /* 0x00143800011a7983 */ /* 0x001ea80000100a00 */
[----:B------:R0:W-:Y:S04]  /*cb10*/  STL [R1+0x344], R11 ;  /* 0x0003440b01007387 */ /* 0x0001e80000100800 */
[----:B------:R1:W-:Y:S04]  /*cb20*/  STL [R1+0x340], R13 ;  /* 0x0003400d01007387 */ /* 0x0003e80000100800 */
[----:B------:R-:W4:Y:S01]  /*cb30*/  LDL.64 R22, [R1+0x1430] ;  /* 0x0014300001167983 */ /* 0x000f220000100a00 */
[----:B0-----:R-:W-:-:S03]  /*cb40*/  IMAD.WIDE R10, R0, 0x2, R16 ;  /* 0x00000002000a7825 */ /* 0x001fc600078e0210 */
[----:B------:R-:W2:Y:S01]  /*cb50*/  LDG.E.U16 R17, desc[UR10][R4.64] ;  /* 0x0000000a04117981 */ /* 0x000ea2000c1e1500 */
[----:B-1----:R-:W-:-:S03]  /*cb60*/  IMAD.WIDE R12, R0, 0x2, R2 ;  /* 0x00000002000c7825 */ /* 0x002fc600078e0202 */
[----:B------:R-:W3:Y:S04]  /*cb70*/  LDG.E.U16 R3, desc[UR10][R8.64] ;  /* 0x0000000a08037981 */ /* 0x000ee8000c1e1500 */
[----:B------:R-:W3:Y:S04]  /*cb80*/  LDG.E.U16 R2, desc[UR10][R6.64] ;  /* 0x0000000a06027981 */ /* 0x000ee8000c1e1500 */
[----:B------:R-:W3:Y:S04]  /*cb90*/  LDL.64 R4, [R1+0x1458] ;  /* 0x0014580001047983 */ /* 0x000ee80000100a00 */
[----:B------:R-:W4:Y:S04]  /*cba0*/  LDL.64 R8, [R1+0x1448] ;  /* 0x0014480001087983 */ /* 0x000f280000100a00 */
[----:B------:R-:W4:Y:S04]  /*cbb0*/  LDL.64 R6, [R1+0x1450] ;  /* 0x0014500001067983 */ /* 0x000f280000100a00 */
[----:B------:R-:W4:Y:S04]  /*cbc0*/  LDG.E.U16 R11, desc[UR10][R10.64] ;  /* 0x0000000a0a0b7981 */ /* 0x000f28000c1e1500 */
[----:B------:R-:W4:Y:S04]  /*cbd0*/  LDG.E.U16 R13, desc[UR10][R12.64] ;  /* 0x0000000a0c0d7981 */ /* 0x000f28000c1e1500 */
[----:B------:R-:W4:Y:S04]  /*cbe0*/  LDL.64 R20, [R1+0x1428] ;  /* 0x0014280001147983 */ /* 0x000f280000100a00 */
[----:B------:R-:W4:Y:S04]  /*cbf0*/  LDL.64 R18, [R1+0x1420] ;  /* 0x0014200001127983 */ /* 0x000f280000100a00 */
[----:B--2---:R0:W-:Y:S04]  /*cc00*/  STL [R1+0x33c], R17 ;  /* 0x00033c1101007387 */ /* 0x0041e80000100800 */
[----:B0-----:R-:W2:Y:S01]  /*cc10*/  LDL.64 R16, [R1+0x1418] ;  /* 0x0014180001107983 */ /* 0x001ea20000100a00 */
[----:B---3--:R-:W-:-:S03]  /*cc20*/  IMAD.WIDE R4, R0, 0x2, R4 ;  /* 0x0000000200047825 */ /* 0x008fc600078e0204 */
[----:B------:R-:W-:Y:S01]  /*cc30*/  STL [R1+0x330], R3 ;  /* 0x0003300301007387 */ /* 0x000fe20000100800 */
[----:B----4-:R-:W-:-:S03]  /*cc40*/  IMAD.WIDE R8, R0, 0x2, R8 ;  /* 0x0000000200087825 */ /* 0x010fc600078e0208 */
[----:B------:R0:W-:Y:S01]  /*cc50*/  STL [R1+0x338], R2 ;  /* 0x0003380201007387 */ /* 0x0001e20000100800 */
[----:B------:R-:W-:-:S03]  /*cc60*/  IMAD.WIDE R6, R0, 0x2, R6 ;  /* 0x0000000200067825 */ /* 0x000fc600078e0206 */
[----:B0-----:R-:W3:Y:S04]  /*cc70*/  LDL.64 R2, [R1+0x1410] ;  /* 0x0014100001027983 */ /* 0x001ee80000100a00 */
[----:B------:R0:W-:Y:S04]  /*cc80*/  STL [R1+0x334], R11 ;  /* 0x0003340b01007387 */ /* 0x0001e80000100800 */
[----:B------:R1:W-:Y:S01]  /*cc90*/  STL [R1+0x32c], R13 ;  /* 0x00032c0d01007387 */ /* 0x0003e20000100800 */
[----:B0-----:R-:W-:-:S03]  /*cca0*/  IMAD.WIDE R10, R0, 0x2, R28 ;  /* 0x00000002000a7825 */ /* 0x001fc600078e021c */
[----:B------:R0:W4:Y:S01]  /*ccb0*/  LDG.E.U16 R29, desc[UR10][R4.64] ;  /* 0x0000000a041d7981 */ /* 0x000122000c1e1500 */
[----:B-1----:R-:W-:-:S03]  /*ccc0*/  IMAD.WIDE R12, R0, 0x2, R26 ;  /* 0x00000002000c7825 */ /* 0x002fc600078e021a */
[----:B------:R1:W2:Y:S04]  /*ccd0*/  LDG.E.U16 R27, desc[UR10][R8.64] ;  /* 0x0000000a081b7981 */ /* 0x0002a8000c1e1500 */
[----:B------:R1:W2:Y:S04]  /*cce0*/  LDG.E.U16 R26, desc[UR10][R6.64] ;  /* 0x0000000a061a7981 */ /* 0x0002a8000c1e1500 */
[----:B------:R-:W2:Y:S04]  /*ccf0*/  LDG.E.U16 R11, desc[UR10][R10.64] ;  /* 0x0000000a0a0b7981 */ /* 0x000ea8000c1e1500 */
[----:B------:R-:W3:Y:S01]  /*cd00*/  LDG.E.U16 R13, desc[UR10][R12.64] ;  /* 0x0000000a0c0d7981 */ /* 0x000ee2000c1e1500 */
[----:B0-----:R-:W-:-:S04]  /*cd10*/  IMAD.WIDE R4, R0, 0x2, R22 ;  /* 0x0000000200047825 */ /* 0x001fc800078e0216 */
[----:B-1----:R-:W-:-:S04]  /*cd20*/  IMAD.WIDE R8, R0, 0x2, R18 ;  /* 0x0000000200087825 */ /* 0x002fc800078e0212 */
[C---:B------:R-:W-:Y:S01]  /*cd30*/  IMAD.WIDE R6, R0.reuse, 0x2, R20 ;  /* 0x0000000200067825 */ /* 0x040fe200078e0214 */
[----:B----4-:R0:W-:Y:S04]  /*cd40*/  STL [R1+0x328], R29 ;  /* 0x0003281d01007387 */ /* 0x0101e80000100800 */
[----:B0-----:R-:W4:Y:S04]  /*cd50*/  LDL.64 R28, [R1+0x13f0] ;  /* 0x0013f000011c7983 */ /* 0x001f280000100a00 */
[----:B--2---:R-:W-:Y:S04]  /*cd60*/  STL [R1+0x320], R27 ;  /* 0x0003201b01007387 */ /* 0x004fe80000100800 */
[----:B------:R0:W-:Y:S04]  /*cd70*/  STL [R1+0x324], R26 ;  /* 0x0003241a01007387 */ /* 0x0001e80000100800 */
[----:B0-----:R-:W2:Y:S04]  /*cd80*/  LDL.64 R26, [R1+0x13e8] ;  /* 0x0013e800011a7983 */ /* 0x001ea80000100a00 */
[----:B------:R0:W-:Y:S04]  /*cd90*/  STL [R1+0x31c], R11 ;  /* 0x00031c0b01007387 */ /* 0x0001e80000100800 */
[----:B---3--:R1:W-:Y:S04]  /*cda0*/  STL [R1+0x318], R13 ;  /* 0x0003180d01007387 */ /* 0x0083e80000100800 */
[----:B------:R-:W3:Y:S01]  /*cdb0*/  LDL.64 R22, [R1+0x13e0] ;  /* 0x0013e00001167983 */ /* 0x000ee20000100a00 */
[----:B0-----:R-:W-:-:S03]  /*cdc0*/  IMAD.WIDE R10, R0, 0x2, R16 ;  /* 0x00000002000a7825 */ /* 0x001fc600078e0210 */
[----:B------:R-:W2:Y:S01]  /*cdd0*/  LDG.E.U16 R17, desc[UR10][R4.64] ;  /* 0x0000000a04117981 */ /* 0x000ea2000c1e1500 */
[----:B-1----:R-:W-:-:S03]  /*cde0*/  IMAD.WIDE R12, R0, 0x2, R2 ;  /* 0x00000002000c7825 */ /* 0x002fc600078e0202 */
[----:B------:R-:W3:Y:S04]  /*cdf0*/  LDG.E.U16 R3, desc[UR10][R8.64] ;  /* 0x0000000a08037981 */ /* 0x000ee8000c1e1500 */
[----:B------:R-:W3:Y:S04]  /*ce00*/  LDG.E.U16 R2, desc[UR10][R6.64] ;  /* 0x0000000a06027981 */ /* 0x000ee8000c1e1500 */
[----:B------:R-:W3:Y:S04]  /*ce10*/  LDG.E.U16 R10, desc[UR10][R10.64] ;  /* 0x0000000a0a0a7981 */ /* 0x000ee8000c1e1500 */
[----:B------:R-:W4:Y:S04]  /*ce20*/  LDL.64 R8, [R1+0x1408] ;  /* 0x0014080001087983 */ /* 0x000f280000100a00 */
[----:B------:R-:W4:Y:S04]  /*ce30*/  LDL.64 R4, [R1+0x13f8] ;  /* 0x0013f80001047983 */ /* 0x000f280000100a00 */
[----:B------:R4:W4:Y:S04]  /*ce40*/  LDG.E.U16 R11, desc[UR10][R12.64] ;  /* 0x0000000a0c0b7981 */ /* 0x000928000c1e1500 */
[----:B------:R-:W4:Y:S04]  /*ce50*/  LDL.64 R6, [R1+0x1400] ;  /* 0x0014000001067983 */ /* 0x000f280000100a00 */
[----:B------:R-:W4:Y:S04]  /*ce60*/  LDL.64 R20, [R1+0x13d8] ;  /* 0x0013d80001147983 */ /* 0x000f280000100a00 */
[----:B------:R-:W4:Y:S04]  /*ce70*/  LDL.64 R18, [R1+0x13d0] ;  /* 0x0013d00001127983 */ /* 0x000f280000100a00 */
[----:B--2---:R0:W-:Y:S04]  /*ce80*/  STL [R1+0x314], R17 ;  /* 0x0003141101007387 */ /* 0x0041e80000100800 */
[----:B0-----:R-:W2:Y:S04]  /*ce90*/  LDL.64 R16, [R1+0x13c8] ;  /* 0x0013c80001107983 */ /* 0x001ea80000100a00 */
[----:B---3--:R-:W-:Y:S01]  /*cea0*/  STL [R1+0x30c], R3 ;  /* 0x00030c0301007387 */ /* 0x008fe20000100800 */
[----:B----4-:R-:W-:-:S03]  /*ceb0*/  IMAD.WIDE R12, R0, 0x2, R8 ;  /* 0x00000002000c7825 */ /* 0x010fc600078e0208 */
[----:B------:R0:W-:Y:S01]  /*cec0*/  STL [R1+0x310], R2 ;  /* 0x0003100201007387 */ /* 0x0001e20000100800 */
[----:B------:R-:W-:-:S03]  /*ced0*/  IMAD.WIDE R8, R0, 0x2, R4 ;  /* 0x0000000200087825 */ /* 0x000fc600078e0204 */
[----:B0-----:R-:W3:Y:S04]  /*cee0*/  LDL.64 R2, [R1+0x13c0] ;  /* 0x0013c00001027983 */ /* 0x001ee80000100a00 */
[----:B------:R-:W-:Y:S01]  /*cef0*/  STL [R1+0x304], R11 ;  /* 0x0003040b01007387 */ /* 0x000fe20000100800 */
[----:B------:R-:W-:-:S03]  /*cf00*/  IMAD.WIDE R4, R0, 0x2, R26 ;  /* 0x0000000200047825 */ /* 0x000fc600078e021a */
[----:B------:R0:W-:Y:S04]  /*cf10*/  STL [R1+0x308], R10 ;  /* 0x0003080a01007387 */ /* 0x0001e80000100800 */
[----:B------:R1:W4:Y:S04]  /*cf20*/  LDG.E.U16 R27, desc[UR10][R8.64] ;  /* 0x0000000a081b7981 */ /* 0x000328000c1e1500 */
[----:B------:R-:W2:Y:S01]  /*cf30*/  LDG.E.U16 R5, desc[UR10][R4.64] ;  /* 0x0000000a04057981 */ /* 0x000ea2000c1e1500 */
[----:B0-----:R-:W-:-:S04]  /*cf40*/  IMAD.WIDE R10, R0, 0x2, R6 ;  /* 0x00000002000a7825 */ /* 0x001fc800078e0206 */
[C---:B------:R-:W-:Y:S01]  /*cf50*/  IMAD.WIDE R6, R0.reuse, 0x2, R28 ;  /* 0x0000000200067825 */ /* 0x040fe200078e021c */
[----:B------:R0:W2:Y:S04]  /*cf60*/  LDG.E.U16 R26, desc[UR10][R10.64] ;  /* 0x0000000a0a1a7981 */ /* 0x0000a8000c1e1500 */
[----:B------:R0:W2:Y:S04]  /*cf70*/  LDG.E.U16 R29, desc[UR10][R12.64] ;  /* 0x0000000a0c1d7981 */ /* 0x0000a8000c1e1500 */
[----:B------:R-:W3:Y:S01]  /*cf80*/  LDG.E.U16 R7, desc[UR10][R6.64] ;  /* 0x0000000a06077981 */ /* 0x000ee2000c1e1500 */
[----:B-1----:R-:W-:-:S04]  /*cf90*/  IMAD.WIDE R8, R0, 0x2, R18 ;  /* 0x0000000200087825 */ /* 0x002fc800078e0212 */
[----:B0-----:R-:W-:-:S04]  /*cfa0*/  IMAD.WIDE R10, R0, 0x2, R20 ;  /* 0x00000002000a7825 */ /* 0x001fc800078e0214 */
[C---:B------:R-:W-:Y:S01]  /*cfb0*/  IMAD.WIDE R12, R0.reuse, 0x2, R22 ;  /* 0x00000002000c7825 */ /* 0x040fe200078e0216 */
[----:B--2---:R0:W-:Y:S04]  /*cfc0*/  STL [R1+0x27c], R29 ;  /* 0x00027c1d01007387 */ /* 0x0041e80000100800 */
[----:B0-----:R-:W2:Y:S04]  /*cfd0*/  LDL.64 R28, [R1+0x13a0] ;  /* 0x0013a000011c7983 */ /* 0x001ea80000100a00 */
[----:B----4-:R-:W-:Y:S04]  /*cfe0*/  STL [R1+0x2bc], R27 ;  /* 0x0002bc1b01007387 */ /* 0x010fe80000100800 */
[----:B------:R0:W-:Y:S04]  /*cff0*/  STL [R1+0x278], R26 ;  /* 0x0002781a01007387 */ /* 0x0001e80000100800 */
[----:B0-----:R-:W4:Y:S04]  /*d000*/  LDL.64 R26, [R1+0x1398] ;  /* 0x00139800011a7983 */ /* 0x001f280000100a00 */
[----:B---3--:R0:W-:Y:S04]  /*d010*/  STL [R1+0x2b8], R7 ;  /* 0x0002b80701007387 */ /* 0x0081e80000100800 */
[----:B------:R1:W-:Y:S04]  /*d020*/  STL [R1+0x300], R5 ;  /* 0x0003000501007387 */ /* 0x0003e80000100800 */
[----:B------:R-:W3:Y:S01]  /*d030*/  LDL.64 R22, [R1+0x1390] ;  /* 0x0013900001167983 */ /* 0x000ee20000100a00 */
[----:B0-----:R-:W-:-:S03]  /*d040*/  IMAD.WIDE R6, R0, 0x2, R16 ;  /* 0x0000000200067825 */ /* 0x001fc600078e0210 */
[----:B------:R-:W2:Y:S01]  /*d050*/  LDG.E.U16 R17, desc[UR10][R12.64] ;  /* 0x0000000a0c117981 */ /* 0x000ea2000c1e1500 */
[----:B-1----:R-:W-:-:S03]  /*d060*/  IMAD.WIDE R4, R0, 0x2, R2 ;  /* 0x0000000200047825 */ /* 0x002fc600078e0202 */
[----:B------:R0:W3:Y:S04]  /*d070*/  LDG.E.U16 R2, desc[UR10][R10.64] ;  /* 0x0000000a0a027981 */ /* 0x0000e8000c1e1500 */
[----:B------:R-:W3:Y:S04]  /*d080*/  LDG.E.U16 R3, desc[UR10][R8.64] ;  /* 0x0000000a08037981 */ /* 0x000ee8000c1e1500 */
[----:B------:R-:W3:Y:S04]  /*d090*/  LDL.64 R12, [R1+0x13b0] ;  /* 0x0013b000010c7983 */ /* 0x000ee80000100a00 */
[----:B------:R-:W0:Y:S04]  /*d0a0*/  LDL.64 R10, [R1+0x13b8] ;  /* 0x0013b800010a7983 */ /* 0x000e280000100a00 */
[----:B------:R-:W4:Y:S04]  /*d0b0*/  LDL.64 R8, [R1+0x13a8] ;  /* 0x0013a80001087983 */ /* 0x000f280000100a00 */
[----:B------:R-:W4:Y:S04]  /*d0c0*/  LDG.E.U16 R7, desc[UR10][R6.64] ;  /* 0x0000000a06077981 */ /* 0x000f28000c1e1500 */
[----:B------:R-:W4:Y:S04]  /*d0d0*/  LDG.E.U16 R5, desc[UR10][R4.64] ;  /* 0x0000000a04057981 */ /* 0x000f28000c1e1500 */
[----:B------:R-:W4:Y:S04]  /*d0e0*/  LDL.64 R20, [R1+0x1388] ;  /* 0x0013880001147983 */ /* 0x000f280000100a00 */
[----:B------:R-:W4:Y:S04]  /*d0f0*/  LDL.64 R18, [R1+0x1380] ;  /* 0x0013800001127983 */ /* 0x000f280000100a00 */
[----:B--2---:R1:W-:Y:S04]  /*d100*/  STL [R1+0x2e8], R17 ;  /* 0x0002e81101007387 */ /* 0x0043e80000100800 */
[----:B-1----:R-:W2:Y:S04]  /*d110*/  LDL.64 R16, [R1+0x1378] ;  /* 0x0013780001107983 */ /* 0x002ea80000100a00 */
[----:B---3--:R-:W-:Y:S01]  /*d120*/  STL [R1+0x2f0], R3 ;  /* 0x0002f00301007387 */ /* 0x008fe20000100800 */
[----:B0-----:R-:W-:-:S03]  /*d130*/  IMAD.WIDE R10, R0, 0x2, R10 ;  /* 0x00000002000a7825 */ /* 0x001fc600078e020a */
[----:B------:R0:W-:Y:S01]  /*d140*/  STL [R1+0x2f4], R2 ;  /* 0x0002f40201007387 */ /* 0x0001e20000100800 */
[----:B----4-:R-:W-:-:S04]  /*d150*/  IMAD.WIDE R8, R0, 0x2, R8 ;  /* 0x0000000200087825 */ /* 0x010fc800078e0208 */
[C---:B------:R-:W-:Y:S01]  /*d160*/  IMAD.WIDE R12, R0.reuse, 0x2, R12 ;  /* 0x00000002000c7825 */ /* 0x040fe200078e020c */
[----:B0-----:R-:W3:Y:S04]  /*d170*/  LDL.64 R2, [R1+0x1370] ;  /* 0x0013700001027983 */ /* 0x001ee80000100a00 */
[----:B------:R0:W-:Y:S04]  /*d180*/  STL [R1+0x2fc], R7 ;  /* 0x0002fc0701007387 */ /* 0x0001e80000100800 */
[----:B------:R1:W-:Y:S01]  /*d190*/  STL [R1+0x2f8], R5 ;  /* 0x0002f80501007387 */ /* 0x0003e20000100800 */
[----:B0-----:R-:W-:-:S03]  /*d1a0*/  IMAD.WIDE R6, R0, 0x2, R28 ;  /* 0x0000000200067825 */ /* 0x001fc600078e021c */
[----:B------:R0:W4:Y:S01]  /*d1b0*/  LDG.E.U16 R29, desc[UR10][R10.64] ;  /* 0x0000000a0a1d7981 */ /* 0x000122000c1e1500 */
[----:B-1----:R-:W-:-:S03]  /*d1c0*/  IMAD.WIDE R4, R0, 0x2, R26 ;  /* 0x0000000200047825 */ /* 0x002fc600078e021a */
[----:B------:R-:W2:Y:S04]  /*d1d0*/  LDG.E.U16 R27, desc[UR10][R8.64] ;  /* 0x0000000a081b7981 */ /* 0x000ea8000c1e1500 */
        /* <DEDUP_REMOVED lines=77> */
[----:B------:R-:W4:Y:S01]  /*d6b0*/  LDG.E.U16 R29, desc[UR10][R10.64] ;  /* 0x0000000a0a1d7981 */ /* 0x000f22000c1e1500 */
        /* <DEDUP_REMOVED lines=46> */
[----:B------:R-:W-:-:S04]  /*d9a0*/  IMAD.WIDE R8, R0, 0x2, R18 ;  /* 0x0000000200087825 */ /* 0x000fc800078e0212 */
[C---:B-1----:R-:W-:Y:S01]  /*d9b0*/  IMAD.WIDE R10, R0.reuse, 0x2, R20 ;  /* 0x00000002000a7825 */ /* 0x042fe200078e0214 */
        /* <DEDUP_REMOVED lines=273> */
[----:B------:R-:W2:Y:S04]  /*ead0*/  LDG.E.U16 R27, desc[UR10][R8.64] ;  /* 0x0000000a081b7981 */ /* 0x000ea8000c1e1500 */
[----:B------:R0:W2:Y:S04]  /*eae0*/  LDG.E.U16 R26, desc[UR10][R12.64] ;  /* 0x0000000a0c1a7981 */ /* 0x0000a8000c1e1500 */
[----:B------:R-:W2:Y:S04]  /*eaf0*/  LDG.E.U16 R7, desc[UR10][R6.64] ;  /* 0x0000000a06077981 */ /* 0x000ea8000c1e1500 */
[----:B------:R-:W3:Y:S01]  /*eb00*/  LDG.E.U16 R5, desc[UR10][R4.64] ;  /* 0x0000000a04057981 */ /* 0x000ee2000c1e1500 */
[----:B0-----:R-:W-:-:S04]  /*eb10*/  IMAD.WIDE R12, R0, 0x2, R20 ;  /* 0x00000002000c7825 */ /* 0x001fc800078e0214 */
[C---:B------:R-:W-:Y:S01]  /*eb20*/  IMAD.WIDE R10, R0.reuse, 0x2, R22 ;  /* 0x00000002000a7825 */ /* 0x040fe200078e0216 */
[----:B----4-:R0:W-:Y:S04]  /*eb30*/  STL [R1+0x150], R29 ;  /* 0x0001501d01007387 */ /* 0x0101e80000100800 */
[----:B0-----:R-:W4:Y:S04]  /*eb40*/  LDL.64 R28, [R1+0x1030] ;  /* 0x00103000011c7983 */ /* 0x001f280000100a00 */
[----:B--2---:R-:W-:Y:S04]  /*eb50*/  STL [R1+0x78], R27 ;  /* 0x0000781b01007387 */ /* 0x004fe80000100800 */
[----:B------:R0:W-:Y:S04]  /*eb60*/  STL [R1+0x148], R26 ;  /* 0x0001481a01007387 */ /* 0x0001e80000100800 */
[----:B0-----:R-:W2:Y:S04]  /*eb70*/  LDL.64 R26, [R1+0x1028] ;  /* 0x00102800011a7983 */ /* 0x001ea80000100a00 */
[----:B------:R0:W-:Y:S04]  /*eb80*/  STL [R1+0x70], R7 ;  /* 0x0000700701007387 */ /* 0x0001e80000100800 */
[----:B---3--:R1:W-:Y:S01]  /*eb90*/  STL [R1+0x13c], R5 ;  /* 0x00013c0501007387 */ /* 0x0083e20000100800 */
[----:B------:R-:W-:-:S03]  /*eba0*/  IMAD.WIDE R8, R0, 0x2, R18 ;  /* 0x0000000200087825 */ /* 0x000fc600078e0212 */
[----:B------:R-:W3:Y:S01]  /*ebb0*/  LDL.64 R22, [R1+0x1020] ;  /* 0x0010200001167983 */ /* 0x000ee20000100a00 */
[----:B0-----:R-:W-:-:S03]  /*ebc0*/  IMAD.WIDE R6, R0, 0x2, R16 ;  /* 0x0000000200067825 */ /* 0x001fc600078e0210 */
[----:B------:R-:W2:Y:S01]  /*ebd0*/  LDG.E.U16 R17, desc[UR10][R10.64] ;  /* 0x0000000a0a117981 */ /* 0x000ea2000c1e1500 */
[----:B-1----:R-:W-:-:S03]  /*ebe0*/  IMAD.WIDE R4, R0, 0x2, R2 ;  /* 0x0000000200047825 */ /* 0x002fc600078e0202 */
[----:B------:R0:W3:Y:S04]  /*ebf0*/  LDG.E.U16 R2, desc[UR10][R12.64] ;  /* 0x0000000a0c027981 */ /* 0x0000e8000c1e1500 */
[----:B------:R1:W3:Y:S04]  /*ec00*/  LDG.E.U16 R3, desc[UR10][R8.64] ;  /* 0x0000000a08037981 */ /* 0x0002e8000c1e1500 */
[----:B------:R-:W3:Y:S04]  /*ec10*/  LDL.64 R10, [R1+0x1040] ;  /* 0x00104000010a7983 */ /* 0x000ee80000100a00 */
[----:B------:R-:W0:Y:S04]  /*ec20*/  LDL.64 R12, [R1+0x1048] ;  /* 0x00104800010c7983 */ /* 0x000e280000100a00 */
[----:B------:R-:W1:Y:S04]  /*ec30*/  LDL.64 R8, [R1+0x1038] ;  /* 0x0010380001087983 */ /* 0x000e680000100a00 */
[----:B------:R-:W3:Y:S04]  /*ec40*/  LDG.E.U16 R7, desc[UR10][R6.64] ;  /* 0x0000000a06077981 */ /* 0x000ee8000c1e1500 */
[----:B------:R-:W4:Y:S04]  /*ec50*/  LDG.E.U16 R5, desc[UR10][R4.64] ;  /* 0x0000000a04057981 */ /* 0x000f28000c1e1500 */
[----:B------:R-:W4:Y:S04]  /*ec60*/  LDL.64 R20, [R1+0x1018] ;  /* 0x0010180001147983 */ /* 0x000f280000100a00 */
[----:B------:R-:W4:Y:S04]  /*ec70*/  LDL.64 R18, [R1+0x1010] ;  /* 0x0010100001127983 */ /* 0x000f280000100a00 */
[----:B--2---:R2:W-:Y:S04]  /*ec80*/  STL [R1+0x138], R17 ;  /* 0x0001381101007387 */ /* 0x0045e80000100800 */
[----:B--2---:R-:W2:Y:S01]  /*ec90*/  LDL.64 R16, [R1+0x1008] ;  /* 0x0010080001107983 */ /* 0x004ea20000100a00 */
[----:B0-----:R-:W-:-:S06]  /*eca0*/  IMAD.WIDE R12, R0, 0x2, R12 ;  /* 0x00000002000c7825 */ /* 0x001fcc00078e020c */
[----:B------:R-:W2:Y:S01]  /*ecb0*/  LDG.E.U16 R13, desc[UR10][R12.64] ;  /* 0x0000000a0c0d7981 */ /* 0x000ea2000c1e1500 */
[----:B-1----:R-:W-:-:S03]  /*ecc0*/  IMAD.WIDE R8, R0, 0x2, R8 ;  /* 0x0000000200087825 */ /* 0x002fc600078e0208 */
[----:B---3--:R-:W-:Y:S01]  /*ecd0*/  STL [R1+0x120], R3 ;  /* 0x0001200301007387 */ /* 0x008fe20000100800 */
[----:B------:R-:W-:-:S03]  /*ece0*/  IMAD.WIDE R10, R0, 0x2, R10 ;  /* 0x00000002000a7825 */ /* 0x000fc600078e020a */
[----:B------:R0:W-:Y:S04]  /*ecf0*/  STL [R1+0x124], R2 ;  /* 0x0001240201007387 */ /* 0x0001e80000100800 */
[----:B0-----:R-:W3:Y:S04]  /*ed00*/  LDL.64 R2, [R1+0x1000] ;  /* 0x0010000001027983 */ /* 0x001ee80000100a00 */
[----:B------:R0:W-:Y:S04]  /*ed10*/  STL [R1+0x12c], R7 ;  /* 0x00012c0701007387 */ /* 0x0001e80000100800 */
[----:B----4-:R1:W-:Y:S01]  /*ed20*/  STL [R1+0x128], R5 ;  /* 0x0001280501007387 */ /* 0x0103e20000100800 */
[----:B0-----:R-:W-:-:S04]  /*ed30*/  IMAD.WIDE R6, R0, 0x2, R28 ;  /* 0x0000000200067825 */ /* 0x001fc800078e021c */
[C---:B-1----:R-:W-:Y:S01]  /*ed40*/  IMAD.WIDE R4, R0.reuse, 0x2, R26 ;  /* 0x0000000200047825 */ /* 0x042fe200078e021a */
[----:B------:R-:W4:Y:S04]  /*ed50*/  LDG.E.U16 R28, desc[UR10][R6.64] ;  /* 0x0000000a061c7981 */ /* 0x000f28000c1e1500 */
[----:B------:R-:W4:Y:S04]  /*ed60*/  LDG.E.U16 R27, desc[UR10][R8.64] ;  /* 0x0000000a081b7981 */ /* 0x000f28000c1e1500 */
[----:B------:R0:W4:Y:S04]  /*ed70*/  LDG.E.U16 R26, desc[UR10][R10.64] ;  /* 0x0000000a0a1a7981 */ /* 0x000128000c1e1500 */
[----:B------:R3:W4:Y:S01]  /*ed80*/  LDG.E.U16 R29, desc[UR10][R4.64] ;  /* 0x0000000a041d7981 */ /* 0x000722000c1e1500 */
[----:B0-----:R-:W-:-:S04]  /*ed90*/  IMAD.WIDE R10, R0, 0x2, R20 ;  /* 0x00000002000a7825 */ /* 0x001fc800078e0214 */
[C---:B--2---:R-:W-:Y:S01]  /*eda0*/  IMAD.WIDE R6, R0.reuse, 0x2, R16 ;  /* 0x0000000200067825 */ /* 0x044fe200078e0210 */
[----:B------:R0:W-:Y:S03]  /*edb0*/  STL [R1+0x110], R13 ;  /* 0x0001100d01007387 */ /* 0x0001e60000100800 */
[C---:B0-----:R-:W-:Y:S02]  /*edc0*/  IMAD.WIDE R12, R0.reuse, 0x2, R22 ;  /* 0x00000002000c7825 */ /* 0x041fe400078e0216 */
[----:B------:R-:W2:Y:S04]  /*edd0*/  LDG.E.U16 R22, desc[UR10][R6.64] ;  /* 0x0000000a06167981 */ /* 0x000ea8000c1e1500 */
[----:B------:R-:W2:Y:S01]  /*ede0*/  LDG.E.U16 R20, desc[UR10][R12.64] ;  /* 0x0000000a0c147981 */ /* 0x000ea2000c1e1500 */
[----:B------:R-:W-:-:S03]  /*edf0*/  IMAD.WIDE R8, R0, 0x2, R18 ;  /* 0x0000000200087825 */ /* 0x000fc600078e0212 */
[----:B------:R0:W2:Y:S04]  /*ee00*/  LDG.E.U16 R23, desc[UR10][R10.64] ;  /* 0x0000000a0a177981 */ /* 0x0000a8000c1e1500 */
[----:B------:R-:W2:Y:S01]  /*ee10*/  LDG.E.U16 R21, desc[UR10][R8.64] ;  /* 0x0000000a08157981 */ /* 0x000ea2000c1e1500 */
[----:B---3--:R-:W-:-:S03]  /*ee20*/  IMAD.WIDE R4, R0, 0x2, R2 ;  /* 0x0000000200047825 */ /* 0x008fc600078e0202 */
[----:B----4-:R-:W-:Y:S04]  /*ee30*/  STL [R1+0x118], R27 ;  /* 0x0001181b01007387 */ /* 0x010fe80000100800 */
[----:B------:R1:W-:Y:S04]  /*ee40*/  STL [R1+0x100], R26 ;  /* 0x0001001a01007387 */ /* 0x0003e80000100800 */
[----:B------:R-:W0:Y:S04]  /*ee50*/  LDL.64 R12, [R1+0xff8] ;  /* 0x000ff800010c7983 */ /* 0x000e280000100a00 */
[----:B------:R-:W3:Y:S04]  /*ee60*/  LDL.64 R16, [R1+0xfd8] ;  /* 0x000fd80001107983 */ /* 0x000ee80000100a00 */
[----:B-1----:R-:W4:Y:S04]  /*ee70*/  LDL.64 R26, [R1+0xff0] ;  /* 0x000ff000011a7983 */ /* 0x002f280000100a00 */
[----:B------:R-:W4:Y:S04]  /*ee80*/  LDL.64 R8, [R1+0xfe8] ;  /* 0x000fe80001087983 */ /* 0x000f280000100a00 */
[----:B------:R-:W-:Y:S04]  /*ee90*/  STL [R1+0x11c], R29 ;  /* 0x00011c1d01007387 */ /* 0x000fe80000100800 */
[----:B------:R1:W-:Y:S04]  /*eea0*/  STL [R1+0x114], R28 ;  /* 0x0001141c01007387 */ /* 0x0003e80000100800 */
[----:B------:R-:W4:Y:S04]  /*eeb0*/  LDL.64 R6, [R1+0xfe0] ;  /* 0x000fe00001067983 */ /* 0x000f280000100a00 */
[----:B------:R-:W4:Y:S04]  /*eec0*/  LDL.64 R18, [R1+0xfc8] ;  /* 0x000fc80001127983 */ /* 0x000f280000100a00 */
[----:B-1----:R-:W4:Y:S04]  /*eed0*/  LDL.64 R28, [R1+0xfd0] ;  /* 0x000fd000011c7983 */ /* 0x002f280000100a00 */
[----:B------:R-:W4:Y:S04]  /*eee0*/  LDL.64 R2, [R1+0xfc0] ;  /* 0x000fc00001027983 */ /* 0x000f280000100a00 */
[----:B--2---:R-:W-:Y:S04]  /*eef0*/  STL [R1+0x2990], R22 ;  /* 0x0029901601007387 */ /* 0x004fe80000100800 */
[----:B------:R1:W-:Y:S04]  /*ef00*/  STL [R1+0x10c], R20 ;  /* 0x00010c1401007387 */ /* 0x0003e80000100800 */
[----:B-1----:R3:W2:Y:S01]  /*ef10*/  LDG.E.U16 R20, desc[UR10][R4.64] ;  /* 0x0000000a04147981 */ /* 0x0026a2000c1e1500 */
[----:B0-----:R-:W-:-:S04]  /*ef20*/  IMAD.WIDE R10, R0, 0x2, R12 ;  /* 0x00000002000a7825 */ /* 0x001fc800078e020c */
[C---:B---3--:R-:W-:Y:S02]  /*ef30*/  IMAD.WIDE R4, R0.reuse, 0x2, R16 ;  /* 0x0000000200047825 */ /* 0x048fe400078e0210 */
[----:B------:R-:W3:Y:S02]  /*ef40*/  LDG.E.U16 R10, desc[UR10][R10.64] ;  /* 0x0000000a0a0a7981 */ /* 0x000ee4000c1e1500 */
[C---:B----4-:R-:W-:Y:S02]  /*ef50*/  IMAD.WIDE R12, R0.reuse, 0x2, R26 ;  /* 0x00000002000c7825 */ /* 0x050fe400078e021a */
[----:B------:R-:W4:Y:S02]  /*ef60*/  LDG.E.U16 R5, desc[UR10][R4.64] ;  /* 0x0000000a04057981 */ /* 0x000f24000c1e1500 */
[C---:B------:R-:W-:Y:S02]  /*ef70*/  IMAD.WIDE R8, R0.reuse, 0x2, R8 ;  /* 0x0000000200087825 */ /* 0x040fe400078e0208 */
[----:B------:R0:W3:Y:S04]  /*ef80*/  LDG.E.U16 R11, desc[UR10][R12.64] ;  /* 0x0000000a0c0b7981 */ /* 0x0000e8000c1e1500 */
[----:B------:R-:W4:Y:S01]  /*ef90*/  LDG.E.U16 R9, desc[UR10][R8.64] ;  /* 0x0000000a08097981 */ /* 0x000f22000c1e1500 */
[----:B------:R-:W-:-:S06]  /*efa0*/  IMAD.WIDE R6, R0, 0x2, R6 ;  /* 0x0000000200067825 */ /* 0x000fcc00078e0206 */
[----:B------:R-:W4:Y:S04]  /*efb0*/  LDG.E.U16 R7, desc[UR10][R6.64] ;  /* 0x0000000a06077981 */ /* 0x000f28000c1e1500 */
[----:B--2---:R-:W-:Y:S04]  /*efc0*/  STL [R1+0x2994], R20 ;  /* 0x0029941401007387 */ /* 0x004fe80000100800 */
[----:B------:R-:W2:Y:S04]  /*efd0*/  LDL.64 R26, [R1+0xfb8] ;  /* 0x000fb800011a7983 */ /* 0x000ea80000100a00 */
[----:B------:R1:W-:Y:S04]  /*efe0*/  STL [R1+0x108], R23 ;  /* 0x0001081701007387 */ /* 0x0003e80000100800 */
[----:B-1----:R-:W2:Y:S01]  /*eff0*/  LDL.64 R22, [R1+0xfb0] ;  /* 0x000fb00001167983 */ /* 0x002ea20000100a00 */
[----:B0-----:R-:W-:-:S03]  /*f000*/  IMAD.WIDE R12, R0, 0x2, R28 ;  /* 0x00000002000c7825 */ /* 0x001fc600078e021c */
[----:B------:R0:W-:Y:S04]  /*f010*/  STL [R1+0x104], R21 ;  /* 0x0001041501007387 */ /* 0x0001e80000100800 */
[----:B------:R-:W2:Y:S04]  /*f020*/  LDL.64 R16, [R1+0xfa0] ;  /* 0x000fa00001107983 */ /* 0x000ea80000100a00 */
[----:B------:R-:W2:Y:S04]  /*f030*/  LDG.E.U16 R13, desc[UR10][R12.64] ;  /* 0x0000000a0c0d7981 */ /* 0x000ea8000c1e1500 */
[----:B0-----:R-:W2:Y:S04]  /*f040*/  LDL.64 R20, [R1+0xfa8] ;  /* 0x000fa80001147983 */ /* 0x001ea80000100a00 */
[----:B---3--:R-:W-:Y:S04]  /*f050*/  STL [R1+0xc4], R11 ;  /* 0x0000c40b01007387 */ /* 0x008fe80000100800 */
[----:B------:R0:W-:Y:S04]  /*f060*/  STL [R1+0xfc], R10 ;  /* 0x0000fc0a01007387 */ /* 0x0001e80000100800 */
[----:B----4-:R1:W-:Y:S01]  /*f070*/  STL [R1+0xf0], R9 ;  /* 0x0000f00901007387 */ /* 0x0103e20000100800 */
[----:B0-----:R-:W-:-:S03]  /*f080*/  IMAD.WIDE R10, R0, 0x2, R18 ;  /* 0x00000002000a7825 */ /* 0x001fc600078e0212 */
[----:B------:R-:W3:Y:S01]  /*f090*/  LDL.64 R18, [R1+0xf90] ;  /* 0x000f900001127983 */ /* 0x000ee20000100a00 */
[----:B-1----:R-:W-:-:S03]  /*f0a0*/  IMAD.WIDE R8, R0, 0x2, R2 ;  /* 0x0000000200087825 */ /* 0x002fc600078e0202 */
[----:B------:R-:W4:Y:S04]  /*f0b0*/  LDL.64 R2, [R1+0xf88] ;  /* 0x000f880001027983 */ /* 0x000f280000100a00 */
[----:B------:R-:W-:Y:S04]  /*f0c0*/  STL [R1+0xec], R7 ;  /* 0x0000ec0701007387 */ /* 0x000fe80000100800 */
[----:B------:R2:W-:Y:S04]  /*f0d0*/  STL [R1+0xf4], R5 ;  /* 0x0000f40501007387 */ /* 0x0005e80000100800 */
[----:B------:R-:W3:Y:S01]  /*f0e0*/  LDL.64 R28, [R1+0xf80] ;  /* 0x000f8000011c7983 */ /* 0x000ee20000100a00 */
[----:B--2---:R-:W-:-:S03]  /*f0f0*/  IMAD.WIDE R4, R0, 0x2, R22 ;  /* 0x0000000200047825 */ /* 0x004fc600078e0216 */
[----:B------:R-:W2:Y:S04]  /*f100*/  LDG.E.U16 R23, desc[UR10][R8.64] ;  /* 0x0000000a08177981 */ /* 0x000ea8000c1e1500 */
[----:B------:R-:W3:Y:S01]  /*f110*/  LDG.E.U16 R22, desc[UR10][R10.64] ;  /* 0x0000000a0a167981 */ /* 0x000ee2000c1e1500 */
[----:B------:R-:W-:-:S03]  /*f120*/  IMAD.WIDE R6, R0, 0x2, R26 ;  /* 0x0000000200067825 */ /* 0x000fc600078e021a */
[----:B------:R-:W4:Y:S04]  /*f130*/  LDG.E.U16 R5, desc[UR10][R4.64] ;  /* 0x0000000a04057981 */ /* 0x000f28000c1e1500 */
[----:B------:R-:W4:Y:S04]  /*f140*/  LDG.E.U16 R7, desc[UR10][R6.64] ;  /* 0x0000000a06077981 */ /* 0x000f28000c1e1500 */
[----:B------:R-:W4:Y:S04]  /*f150*/  LDL.64 R8, [R1+0xf98] ;  /* 0x000f980001087983 */ /* 0x000f280000100a00 */
[----:B------:R-:W4:Y:S04]  /*f160*/  LDL.64 R26, [R1+0xf78] ;  /* 0x000f7800011a7983 */ /* 0x000f280000100a00 */
[----:B------:R0:W-:Y:S02]  /*f170*/  STL [R1+0xd4], R13 ;  /* 0x0000d40d01007387 */ /* 0x0001e40000100800 */
[----:B0-----:R-:W-:-:S02]  /*f180*/  IMAD.WIDE R12, R0, 0x2, R16 ;  /* 0x00000002000c7825 */ /* 0x001fc400078e0210 */
[----:B--2---:R-:W-:Y:S04]  /*f190*/  STL [R1+0xdc], R23 ;  /* 0x0000dc1701007387 */ /* 0x004fe80000100800 */
[----:B---3--:R0:W-:Y:S04]  /*f1a0*/  STL [R1+0xe0], R22 ;  /* 0x0000e01601007387 */ /* 0x0081e80000100800 */
[----:B------:R-:W2:Y:S01]  /*f1b0*/  LDL.64 R16, [R1+0xf60] ;  /* 0x000f600001107983 */ /* 0x000ea20000100a00 */
[----:B------:R-:W-:-:S03]  /*f1c0*/  IMAD.WIDE R10, R0, 0x2, R20 ;  /* 0x00000002000a7825 */ /* 0x000fc600078e0214 */
[----:B------:R-:W3:Y:S04]  /*f1d0*/  LDL.64 R20, [R1+0xf68] ;  /* 0x000f680001147983 */ /* 0x000ee80000100a00 */
[----:B0-----:R-:W3:Y:S04]  /*f1e0*/  LDL.64 R22, [R1+0xf70] ;  /* 0x000f700001167983 */ /* 0x001ee80000100a00 */
[----:B----4-:R0:W-:Y:S04]  /*f1f0*/  STL [R1+0xe8], R7 ;  /* 0x0000e80701007387 */ /* 0x0101e80000100800 */
[----:B------:R1:W-:Y:S01]  /*f200*/  STL [R1+0xe4], R5 ;  /* 0x0000e40501007387 */ /* 0x0003e20000100800 */
[----:B------:R-:W-:-:S03]  /*f210*/  IMAD.WIDE R8, R0, 0x2, R8 ;  /* 0x0000000200087825 */ /* 0x000fc600078e0208 */
[----:B------:R-:W4:Y:S01]  /*f220*/  LDG.E.U16 R11, desc[UR10][R10.64] ;  /* 0x0000000a0a0b7981 */ /* 0x000f22000c1e1500 */
[----:B0-----:R-:W-:-:S03]  /*f230*/  IMAD.WIDE R6, R0, 0x2, R18 ;  /* 0x0000000200067825 */ /* 0x001fc600078e0212 */
[----:B------:R0:W4:Y:S01]  /*f240*/  LDG.E.U16 R19, desc[UR10][R12.64] ;  /* 0x0000000a0c137981 */ /* 0x000122000c1e1500 */
[----:B-1----:R-:W-:-:S03]  /*f250*/  IMAD.WIDE R4, R0, 0x2, R2 ;  /* 0x0000000200047825 */ /* 0x002fc600078e0202 */
[----:B------:R-:W4:Y:S01]  /*f260*/  LDG.E.U16 R9, desc[UR10][R8.64] ;  /* 0x0000000a08097981 */ /* 0x000f22000c1e1500 */
[----:B------:R-:W1:Y:S03]  /*f270*/  LDC R3, c[0x0][0x3c4] ;  /* 0x0000f100ff037b82 */ /* 0x000e660000000800 */
[----:B------:R2:W4:Y:S01]  /*f280*/  LDG.E.U16 R18, desc[UR10][R4.64] ;  /* 0x0000000a04127981 */ /* 0x000522000c1e1500 */
[----:B0-----:R-:W-:-:S03]  /*f290*/  IMAD.WIDE R12, R0, 0x2, R28 ;  /* 0x00000002000c7825 */ /* 0x001fc600078e021c */
[----:B------:R3:W4:Y:S01]  /*f2a0*/  LDG.E.U16 R2, desc[UR10][R6.64] ;  /* 0x0000000a06027981 */ /* 0x000722000c1e1500 */
[----:B--2---:R-:W-:-:S03]  /*f2b0*/  IMAD.WIDE R4, R0, 0x2, R16 ;  /* 0x0000000200047825 */ /* 0x004fc600078e0210 */
[----:B------:R-:W2:Y:S01]  /*f2c0*/  LDG.E.U16 R16, desc[UR10][R12.64] ;  /* 0x0000000a0c107981 */ /* 0x000ea2000c1e1500 */
[----:B---3--:R-:W-:-:S06]  /*f2d0*/  IMAD.WIDE R6, R0, 0x2, R20 ;  /* 0x0000000200067825 */ /* 0x008fcc00078e0214 */
[----:B------:R-:W3:Y:S04]  /*f2e0*/  LDG.E.U16 R7, desc[UR10][R6.64] ;  /* 0x0000000a06077981 */ /* 0x000ee8000c1e1500 */
[----:B----4-:R-:W-:Y:S04]  /*f2f0*/  STL [R1+0x2998], R18 ;  /* 0x0029981201007387 */ /* 0x010fe80000100800 */
[----:B------:R0:W-:Y:S04]  /*f300*/  STL [R1+0xd8], R11 ;  /* 0x0000d80b01007387 */ /* 0x0001e80000100800 */
[----:B------:R-:W4:Y:S04]  /*f310*/  LDL.64 R28, [R1+0xf40] ;  /* 0x000f4000011c7983 */ /* 0x000f280000100a00 */
[----:B------:R1:W-:Y:S01]  /*f320*/  STL [R1+0xd0], R19 ;  /* 0x0000d01301007387 */ /* 0x0003e20000100800 */
[----:B0-----:R-:W-:-:S03]  /*f330*/  IMAD.WIDE R10, R0, 0x2, R26 ;  /* 0x00000002000a7825 */ /* 0x001fc600078e021a */
[----:B-1----:R-:W3:Y:S04]  /*f340*/  LDL.64 R18, [R1+0xf38] ;  /* 0x000f380001127983 */ /* 0x002ee80000100a00 */
[----:B------:R0:W-:Y:S04]  /*f350*/  STL [R1+0xcc], R9 ;  /* 0x0000cc0901007387 */ /* 0x0001e80000100800 */
[----:B------:R-:W3:Y:S01]  /*f360*/  LDL.64 R12, [R1+0xf48] ;  /* 0x000f4800010c7983 */ /* 0x000ee20000100a00 */
[----:B0-----:R-:W-:-:S06]  /*f370*/  IMAD.WIDE R8, R0, 0x2, R22 ;  /* 0x0000000200087825 */ /* 0x001fcc00078e0216 */
[----:B------:R-:W4:Y:S04]  /*f380*/  LDG.E.U16 R9, desc[UR10][R8.64] ;  /* 0x0000000a08097981 */ /* 0x000f28000c1e1500 */
[----:B--2---:R0:W-:Y:S04]  /*f390*/  STL [R1+0x299c], R16 ;  /* 0x00299c1001007387 */ /* 0x0041e80000100800 */
[----:B0-----:R-:W2:Y:S04]  /*f3a0*/  LDL.64 R16, [R1+0xf50] ;  /* 0x000f500001107983 */ /* 0x001ea80000100a00 */
[----:B------:R0:W-:Y:S04]  /*f3b0*/  STL [R1+0xc8], R2 ;  /* 0x0000c80201007387 */ /* 0x0001e80000100800 */
[----:B------:R-:W2:Y:S04]  /*f3c0*/  LDL.64 R26, [R1+0xf30] ;  /* 0x000f3000011a7983 */ /* 0x000ea80000100a00 */
[----:B------:R-:W2:Y:S04]  /*f3d0*/  LDL.64 R22, [R1+0xf28] ;  /* 0x000f280001167983 */ /* 0x000ea80000100a00 */
[----:B0-----:R-:W2:Y:S04]  /*f3e0*/  LDG.E.U16 R2, desc[UR10][R10.64] ;  /* 0x0000000a0a027981 */ /* 0x001ea8000c1e1500 */
[----:B------:R-:W4:Y:S04]  /*f3f0*/  LDL.64 R20, [R1+0xf20] ;  /* 0x000f200001147983 */ /* 0x000f280000100a00 */
[----:B------:R-:W4:Y:S01]  /*f400*/  LDL.64 R10, [R1+0xf58] ;  /* 0x000f5800010a7983 */ /* 0x000f220000100a00 */
[----:B---3--:R-:W-:-:S03]  /*f410*/  IMAD.WIDE R12, R0, 0x2, R12 ;  /* 0x00000002000c7825 */ /* 0x008fc600078e020c */
[----:B--2---:R0:W-:Y:S04]  /*f420*/  STL [R1+0xb8], R2 ;  /* 0x0000b80201007387 */ /* 0x0041e80000100800 */
[----:B----4-:R1:W-:Y:S04]  /*f430*/  STL [R1+0xb4], R9 ;  /* 0x0000b40901007387 */ /* 0x0103e80000100800 */
[----:B0-----:R0:W2:Y:S01]  /*f440*/  LDG.E.U16 R2, desc[UR10][R4.64] ;  /* 0x0000000a04027981 */ /* 0x0010a2000c1e1500 */
[----:B-1----:R-:W-:-:S04]  /*f450*/  IMAD.WIDE R8, R0, 0x2, R10 ;  /* 0x0000000200087825 */ /* 0x002fc800078e020a */
[C---:B------:R-:W-:Y:S02]  /*f460*/  IMAD.WIDE R10, R0.reuse, 0x2, R16 ;  /* 0x00000002000a7825 */ /* 0x040fe400078e0210 */
[----:B------:R-:W3:Y:S04]  /*f470*/  LDG.E.U16 R8, desc[UR10][R8.64] ;  /* 0x0000000a08087981 */ /* 0x000ee8000c1e1500 */
[----:B------:R1:W-:Y:S01]  /*f480*/  STL [R1+0xc0], R7 ;  /* 0x0000c00701007387 */ /* 0x0003e20000100800 */
[----:B0-----:R-:W-:-:S03]  /*f490*/  IMAD.WIDE R4, R0, 0x2, R18 ;  /* 0x0000000200047825 */ /* 0x001fc600078e0212 */
[----:B------:R-:W4:Y:S04]  /*f4a0*/  LDL.64 R18, [R1+0xf18] ;  /* 0x000f180001127983 */ /* 0x000f280000100a00 */
[----:B------:R0:W3:Y:S01]  /*f4b0*/  LDG.E.U16 R9, desc[UR10][R10.64] ;  /* 0x0000000a0a097981 */ /* 0x0000e2000c1e1500 */
[----:B-1----:R-:W-:-:S03]  /*f4c0*/  IMAD.WIDE R6, R0, 0x2, R28 ;  /* 0x0000000200067825 */ /* 0x002fc600078e021c */
[----:B------:R1:W4:Y:S04]  /*f4d0*/  LDG.E.U16 R29, desc[UR10][R12.64] ;  /* 0x0000000a0c1d7981 */ /* 0x000328000c1e1500 */
[----:B------:R1:W4:Y:S01]  /*f4e0*/  LDG.E.U16 R28, desc[UR10][R6.64] ;  /* 0x0000000a061c7981 */ /* 0x000322000c1e1500 */
[----:B0-----:R-:W-:-:S03]  /*f4f0*/  IMAD.WIDE R10, R0, 0x2, R22 ;  /* 0x00000002000a7825 */ /* 0x001fc600078e0216 */
[----:B------:R-:W4:Y:S01]  /*f500*/  LDL.64 R16, [R1+0xf10] ;  /* 0x000f100001107983 */ /* 0x000f220000100a00 */
[----:B-1----:R-:W-:-:S04]  /*f510*/  IMAD.WIDE R12, R0, 0x2, R26 ;  /* 0x00000002000c7825 */ /* 0x002fc800078e021a */
[C---:B------:R-:W-:Y:S01]  /*f520*/  IMAD.WIDE R6, R3.reuse, 0x2, R24 ;  /* 0x0000000203067825 */ /* 0x040fe200078e0218 */
[----:B--2---:R0:W-:Y:S04]  /*f530*/  STL [R1+0xbc], R2 ;  /* 0x0000bc0201007387 */ /* 0x0041e80000100800 */
[----:B0-----:R0:W2:Y:S02]  /*f540*/  LDG.E.U16 R2, desc[UR10][R4.64] ;  /* 0x0000000a04027981 */ /* 0x0010a4000c1e1500 */
[----:B0-----:R-:W-:Y:S02]  /*f550*/  IMAD.WIDE R4, R3, 0x2, R14 ;  /* 0x0000000203047825 */ /* 0x001fe400078e020e */
[----:B---3--:R-:W-:Y:S04]  /*f560*/  STL [R1+0xac], R9 ;  /* 0x0000ac0901007387 */ /* 0x008fe80000100800 */
[----:B------:R-:W-:Y:S04]  /*f570*/  STL [R1+0xb0], R8 ;  /* 0x0000b00801007387 */ /* 0x000fe80000100800 */
[----:B------:R-:W3:Y:S04]  /*f580*/  LDL.64 R14, [R1+0xf08] ;  /* 0x000f0800010e7983 */ /* 0x000ee80000100a00 */
[----:B----4-:R0:W-:Y:S04]  /*f590*/  STL [R1+0xa0], R29 ;  /* 0x0000a01d01007387 */ /* 0x0101e80000100800 */
[----:B------:R-:W4:Y:S04]  /*f5a0*/  LDG.E.U16 R3, desc[UR10][R12.64] ;  /* 0x0000000a0c037981 */ /* 0x000f28000c1e1500 */
[----:B------:R-:W2:Y:S04]  /*f5b0*/  LDL.64 R24, [R1+0xef8] ;  /* 0x000ef80001187983 */ /* 0x000ea80000100a00 */
[----:B0-----:R0:W2:Y:S04]  /*f5c0*/  LDG.E.U16 R29, desc[UR10][R10.64] ;  /* 0x0000000a0a1d7981 */ /* 0x0010a8000c1e1500 */
[----:B------:R-:W2:Y:S04]  /*f5d0*/  LDL.64 R12, [R1+0xf00] ;  /* 0x000f0000010c7983 */ /* 0x000ea80000100a00 */
[----:B------:R-:W3:Y:S01]  /*f5e0*/  LDL.64 R22, [R1+0xe80] ;  /* 0x000e800001167983 */ /* 0x000ee20000100a00 */
[----:B0-----:R-:W-:-:S03]  /*f5f0*/  IMAD.WIDE R10, R0, 0x2, R18 ;  /* 0x00000002000a7825 */ /* 0x001fc600078e0212 */
[----:B------:R-:W3:Y:S04]  /*f600*/  LDL.64 R18, [R1+0xe88] ;  /* 0x000e880001127983 */ /* 0x000ee80000100a00 */
[----:B------:R0:W-:Y:S04]  /*f610*/  STL [R1+0x9c], R28 ;  /* 0x00009c1c01007387 */ /* 0x0001e80000100800 */
[----:B0-----:R-:W3:Y:S01]  /*f620*/  LDG.E.U16 R28, desc[UR10][R10.64] ;  /* 0x0000000a0a1c7981 */ /* 0x001ee2000c1e1500 */
[----:B------:R-:W-:-:S05]  /*f630*/  IMAD.WIDE R8, R0, 0x2, R20 ;  /* 0x0000000200087825 */ /* 0x000fca00078e0214 */
[----:B------:R0:W4:Y:S02]  /*f640*/  LDG.E.U16 R26, desc[UR10][R8.64] ;  /* 0x0000000a081a7981 */ /* 0x000124000c1e1500 */
[----:B0-----:R-:W-:-:S04]  /*f650*/  IMAD.WIDE R8, R0, 0x2, R16 ;  /* 0x0000000200087825 */ /* 0x001fc800078e0210 */
[----:B------:R-:W-:-:S04]  /*f660*/  IMAD.WIDE R6, R0, 0x2, R6 ;  /* 0x0000000200067825 */ /* 0x000fc800078e0206 */
[----:B------:R-:W-:-:S05]  /*f670*/  IMAD.WIDE R4, R0, 0x2, R4 ;  /* 0x0000000200047825 */ /* 0x000fca00078e0204 */
[----:B------:R2:W4:Y:S02]  /*f680*/  LDG.E.U16 R27, desc[UR10][R4.64] ;  /* 0x0000000a041b7981 */ /* 0x000524000c1e1500 */
[----:B--2---:R-:W-:-:S05]  /*f690*/  IMAD.WIDE R4, R0, 0x2, R12 ;  /* 0x0000000200047825 */ /* 0x004fca00078e020c */
[----:B------:R-:W2:Y:S04]  /*f6a0*/  LDG.E.U16 R11, desc[UR10][R4.64] ;  /* 0x0000000a040b7981 */ /* 0x000ea8000c1e1500 */
[----:B---3--:R0:W-:Y:S04]  /*f6b0*/  STL [R1+0x2928], R28 ;  /* 0x0029281c01007387 */ /* 0x0081e80000100800 */
[----:B------:R1:W-:Y:S04]  /*f6c0*/  STL [R1+0xa4], R2 ;  /* 0x0000a40201007387 */ /* 0x0003e80000100800 */
[----:B0-----:R0:W3:Y:S04]  /*f6d0*/  LDG.E.U16 R28, desc[UR10][R6.64] ;  /* 0x0000000a061c7981 */ /* 0x0010e8000c1e1500 */
[----:B-1----:R-:W2:Y:S01]  /*f6e0*/  LDG.E.U16 R2, desc[UR10][R8.64] ;  /* 0x0000000a08027981 */ /* 0x002ea2000c1e1500 */
[----:B0-----:R-:W-:-:S05]  /*f6f0*/  IMAD.WIDE R6, R0, 0x2, R14 ;  /* 0x0000000200067825 */ /* 0x001fca00078e020e */
[----:B------:R-:W3:Y:S01]  /*f700*/  LDG.E.U16 R12, desc[UR10][R6.64] ;  /* 0x0000000a060c7981 */ /* 0x000ee2000c1e1500 */
[----:B------:R-:W-:-:S05]  /*f710*/  IMAD.WIDE R4, R0, 0x2, R24 ;  /* 0x0000000200047825 */ /* 0x000fca00078e0218 */
[----:B------:R0:W4:Y:S02]  /*f720*/  LDG.E.U16 R6, desc[UR10][R4.64] ;  /* 0x0000000a04067981 */ /* 0x000124000c1e1500 */
[----:B0-----:R-:W-:-:S05]  /*f730*/  IMAD.WIDE R4, R0, 0x2, R18 ;  /* 0x0000000200047825 */ /* 0x001fca00078e0212 */
[----:B------:R0:W4:Y:S02]  /*f740*/  LDG.E.U16 R10, desc[UR10][R4.64] ;  /* 0x0000000a040a7981 */ /* 0x000124000c1e1500 */
[----:B0-----:R-:W-:-:S05]  /*f750*/  IMAD.WIDE R4, R0, 0x2, R22 ;  /* 0x0000000200047825 */ /* 0x001fca00078e0216 */
[----:B------:R-:W4:Y:S04]  /*f760*/  LDG.E.U16 R9, desc[UR10][R4.64] ;  /* 0x0000000a04097981 */ /* 0x000f28000c1e1500 */
[----:B--2---:R-:W-:Y:S04]  /*f770*/  STL [R1+0x292c], R2 ;  /* 0x00292c0201007387 */ /* 0x004fe80000100800 */
[----:B------:R-:W2:Y:S04]  /*f780*/  LDL.64 R20, [R1+0xe08] ;  /* 0x000e080001147983 */ /* 0x000ea80000100a00 */
[----:B------:R-:W2:Y:S04]  /*f790*/  LDL.64 R16, [R1+0xe00] ;  /* 0x000e000001107983 */ /* 0x000ea80000100a00 */
[----:B------:R-:W2:Y:S04]  /*f7a0*/  LDL.64 R14, [R1+0xef0] ;  /* 0x000ef000010e7983 */ /* 0x000ea80000100a00 */
[----:B---3--:R-:W-:Y:S04]  /*f7b0*/  STL [R1+0x29a0], R12 ;  /* 0x0029a00c01007387 */ /* 0x008fe80000100800 */
[----:B------:R-:W-:Y:S04]  /*f7c0*/  STL [R1+0x29a4], R11 ;  /* 0x0029a40b01007387 */ /* 0x000fe80000100800 */
[----:B----4-:R0:W-:Y:S04]  /*f7d0*/  STL [R1+0x98], R3 ;  /* 0x0000980301007387 */ /* 0x0101e80000100800 */
[----:B------:R-:W3:Y:S04]  /*f7e0*/  LDL.64 R18, [R1+0xee0] ;  /* 0x000ee00001127983 */ /* 0x000ee80000100a00 */
[----:B0-----:R-:W4:Y:S04]  /*f7f0*/  LDL.64 R2, [R1+0xee8] ;  /* 0x000ee80001027983 */ /* 0x001f280000100a00 */
[----:B------:R-:W-:Y:S04]  /*f800*/  STL [R1+0x94], R29 ;  /* 0x0000941d01007387 */ /* 0x000fe80000100800 */
[----:B------:R0:W-:Y:S04]  /*f810*/  STL [R1+0x29a8], R10 ;  /* 0x0029a80a01007387 */ /* 0x0001e80000100800 */
[----:B------:R1:W-:Y:S04]  /*f820*/  STL [R1+0x90], R26 ;  /* 0x0000901a01007387 */ /* 0x0003e80000100800 */
[----:B------:R-:W3:Y:S04]  /*f830*/  LDL.64 R12, [R1+0xed8] ;  /* 0x000ed800010c7983 */ /* 0x000ee80000100a00 */
[----:B------:R-:W-:Y:S04]  /*f840*/  STL [R1+0x29ac], R9 ;  /* 0x0029ac0901007387 */ /* 0x000fe80000100800 */
[----:B0-----:R-:W3:Y:S01]  /*f850*/  LDL.64 R10, [R1+0xe78] ;  /* 0x000e7800010a7983 */ /* 0x001ee20000100a00 */
[----:B--2---:R-:W-:-:S05]  /*f860*/  IMAD.WIDE R4, R0, 0x2, R20 ;  /* 0x0000000200047825 */ /* 0x004fca00078e0214 */
[----:B------:R0:W2:Y:S02]  /*f870*/  LDG.E.U16 R8, desc[UR10][R4.64] ;  /* 0x0000000a04087981 */ /* 0x0000a4000c1e1500 */
[C---:B0-----:R-:W-:Y:S02]  /*f880*/  IMAD.WIDE R4, R0.reuse, 0x2, R16 ;  /* 0x0000000200047825 */ /* 0x041fe400078e0210 */
[----:B------:R-:W2:Y:S04]  /*f890*/  LDL.64 R16, [R1+0xe70] ;  /* 0x000e700001107983 */ /* 0x000ea80000100a00 */
[----:B------:R0:W2:Y:S02]  /*f8a0*/  LDG.E.U16 R7, desc[UR10][R4.64] ;  /* 0x0000000a04077981 */ /* 0x0000a4000c1e1500 */
[----:B0-----:R-:W-:-:S02]  /*f8b0*/  IMAD.WIDE R4, R0, 0x2, R14 ;  /* 0x0000000200047825 */ /* 0x001fc400078e020e */
[----:B------:R-:W2:Y:S04]  /*f8c0*/  LDL.64 R14, [R1+0xdf8] ;  /* 0x000df800010e7983 */ /* 0x000ea80000100a00 */
[----:B-1----:R4:W2:Y:S04]  /*f8d0*/  LDG.E.U16 R26, desc[UR10][R4.64] ;  /* 0x0000000a041a7981 */ /* 0x0028a8000c1e1500 */
[----:B------:R0:W-:Y:S04]  /*f8e0*/  STL [R1+0x7c], R28 ;  /* 0x00007c1c01007387 */ /* 0x0001e80000100800 */
[----:B------:R-:W-:Y:S01]  /*f8f0*/  STL [R1+0x80], R27 ;  /* 0x0000801b01007387 */ /* 0x000fe20000100800 */
[----:B----4-:R-:W-:-:S03]  /*f900*/  IMAD.WIDE R4, R0, 0x2, R2 ;  /* 0x0000000200047825 */ /* 0x010fc600078e0202 */
[----:B------:R-:W4:Y:S04]  /*f910*/  LDL.64 R2, [R1+0xdf0] ;  /* 0x000df00001027983 */ /* 0x000f280000100a00 */
[----:B------:R3:W4:Y:S02]  /*f920*/  LDG.E.U16 R23, desc[UR10][R4.64] ;  /* 0x0000000a04177981 */ /* 0x000724000c1e1500 */
[C---:B---3--:R-:W-:Y:S02]  /*f930*/  IMAD.WIDE R4, R0.reuse, 0x2, R18 ;  /* 0x0000000200047825 */ /* 0x048fe400078e0212 */
[----:B------:R-:W3:Y:S04]  /*f940*/  LDL.64 R18, [R1+0xed0] ;  /* 0x000ed00001127983 */ /* 0x000ee80000100a00 */
[----:B------:R1:W3:Y:S02]  /*f950*/  LDG.E.U16 R22, desc[UR10][R4.64] ;  /* 0x0000000a04167981 */ /* 0x0002e4000c1e1500 */
[----:B-1----:R-:W-:-:S02]  /*f960*/  IMAD.WIDE R4, R0, 0x2, R12 ;  /* 0x0000000200047825 */ /* 0x002fc400078e020c */
[----:B------:R-:W3:Y:S04]  /*f970*/  LDL.64 R12, [R1+0xe68] ;  /* 0x000e6800010c7983 */ /* 0x000ee80000100a00 */
[----:B------:R1:W3:Y:S02]  /*f980*/  LDG.E.U16 R25, desc[UR10][R4.64] ;  /* 0x0000000a04197981 */ /* 0x0002e4000c1e1500 */
[C---:B-1----:R-:W-:Y:S02]  /*f990*/  IMAD.WIDE R4, R0.reuse, 0x2, R10 ;  /* 0x0000000200047825 */ /* 0x042fe400078e020a */
[----:B------:R-:W3:Y:S04]  /*f9a0*/  LDL.64 R10, [R1+0xe60] ;  /* 0x000e6000010a7983 */ /* 0x000ee80000100a00 */
[----:B0-----:R2:W3:Y:S04]  /*f9b0*/  LDG.E.U16 R28, desc[UR10][R4.64] ;  /* 0x0000000a041c7981 */ /* 0x0014e8000c1e1500 */
[----:B------:R0:W-:Y:S01]  /*f9c0*/  STL [R1+0x84], R6 ;  /* 0x0000840601007387 */ /* 0x0001e20000100800 */
[----:B--2---:R-:W-:-:S03]  /*f9d0*/  IMAD.WIDE R4, R0, 0x2, R16 ;  /* 0x0000000200047825 */ /* 0x004fc600078e0210 */
[----:B------:R-:W2:Y:S04]  /*f9e0*/  LDL.64 R16, [R1+0xde8] ;  /* 0x000de80001107983 */ /* 0x000ea80000100a00 */
[----:B------:R1:W2:Y:S02]  /*f9f0*/  LDG.E.U16 R24, desc[UR10][R4.64] ;  /* 0x0000000a04187981 */ /* 0x0002a4000c1e1500 */
[C---:B-1----:R-:W-:Y:S02]  /*fa00*/  IMAD.WIDE R4, R0.reuse, 0x2, R14 ;  /* 0x0000000200047825 */ /* 0x042fe400078e020e */
[----:B------:R-:W2:Y:S04]  /*fa10*/  LDL.64 R14, [R1+0xde0] ;  /* 0x000de000010e7983 */ /* 0x000ea80000100a00 */
[----:B------:R4:W2:Y:S02]  /*fa20*/  LDG.E.U16 R9, desc[UR10][R4.64] ;  /* 0x0000000a04097981 */ /* 0x0008a4000c1e1500 */
[----:B----4-:R-:W-:-:S02]  /*fa30*/  IMAD.WIDE R4, R0, 0x2, R2 ;  /* 0x0000000200047825 */ /* 0x010fc400078e0202 */
[----:B------:R-:W4:Y:S04]  /*fa40*/  LDL.64 R2, [R1+0xec8] ;  /* 0x000ec80001027983 */ /* 0x000f280000100a00 */
[----:B0-----:R3:W4:Y:S02]  /*fa50*/  LDG.E.U16 R6, desc[UR10][R4.64] ;  /* 0x0000000a04067981 */ /* 0x001724000c1e1500 */
[C---:B---3--:R-:W-:Y:S02]  /*fa60*/  IMAD.WIDE R4, R0.reuse, 0x2, R18 ;  /* 0x0000000200047825 */ /* 0x048fe400078e0212 */
[----:B------:R-:W3:Y:S04]  /*fa70*/  LDL.64 R18, [R1+0xec0] ;  /* 0x000ec00001127983 */ /* 0x000ee80000100a00 */
[----:B------:R0:W3:Y:S02]  /*fa80*/  LDG.E.U16 R27, desc[UR10][R4.64] ;  /* 0x0000000a041b7981 */ /* 0x0000e4000c1e1500 */
[----:B0-----:R-:W-:-:S02]  /*fa90*/  IMAD.WIDE R4, R0, 0x2, R12 ;  /* 0x0000000200047825 */ /* 0x001fc400078e020c */
[----:B------:R-:W3:Y:S04]  /*faa0*/  LDL.64 R12, [R1+0xe58] ;  /* 0x000e5800010c7983 */ /* 0x000ee80000100a00 */
[----:B------:R0:W3:Y:S02]  /*fab0*/  LDG.E.U16 R20, desc[UR10][R4.64] ;  /* 0x0000000a04147981 */ /* 0x0000e4000c1e1500 */
[C---:B0-----:R-:W-:Y:S02]  /*fac0*/  IMAD.WIDE R4, R0.reuse, 0x2, R10 ;  /* 0x0000000200047825 */ /* 0x041fe400078e020a */
[----:B------:R-:W3:Y:S04]  /*fad0*/  LDL.64 R10, [R1+0xe50] ;  /* 0x000e5000010a7983 */ /* 0x000ee80000100a00 */
[----:B------:R2:W3:Y:S04]  /*fae0*/  LDG.E.U16 R21, desc[UR10][R4.64] ;  /* 0x0000000a04157981 */ /* 0x0004e8000c1e1500 */
[----:B------:R0:W-:Y:S01]  /*faf0*/  STL [R1+0x74], R26 ;  /* 0x0000741a01007387 */ /* 0x0001e20000100800 */
[----:B--2---:R-:W-:-:S03]  /*fb00*/  IMAD.WIDE R4, R0, 0x2, R16 ;  /* 0x0000000200047825 */ /* 0x004fc600078e0210 */
[----:B------:R-:W2:Y:S04]  /*fb10*/  LDL.64 R16, [R1+0xdd8] ;  /* 0x000dd80001107983 */ /* 0x000ea80000100a00 */
[----:B0-----:R0:W2:Y:S04]  /*fb20*/  LDG.E.U16 R26, desc[UR10][R4.64] ;  /* 0x0000000a041a7981 */ /* 0x0010a8000c1e1500 */
[----:B------:R1:W-:Y:S01]  /*fb30*/  STL [R1+0x6c], R23 ;  /* 0x00006c1701007387 */ /* 0x0003e20000100800 */
[----:B0-----:R-:W-:-:S03]  /*fb40*/  IMAD.WIDE R4, R0, 0x2, R14 ;  /* 0x0000000200047825 */ /* 0x001fc600078e020e */
[----:B------:R-:W2:Y:S04]  /*fb50*/  LDL.64 R14, [R1+0xdd0] ;  /* 0x000dd000010e7983 */ /* 0x000ea80000100a00 */
[----:B-1----:R4:W2:Y:S04]  /*fb60*/  LDG.E.U16 R23, desc[UR10][R4.64] ;  /* 0x0000000a04177981 */ /* 0x0028a8000c1e1500 */
[----:B------:R0:W-:Y:S01]  /*fb70*/  STL [R1+0x68], R22 ;  /* 0x0000681601007387 */ /* 0x0001e20000100800 */
[----:B----4-:R-:W-:-:S03]  /*fb80*/  IMAD.WIDE R4, R0, 0x2, R2 ;  /* 0x0000000200047825 */ /* 0x010fc600078e0202 */
[----:B------:R-:W4:Y:S04]  /*fb90*/  LDL.64 R2, [R1+0xeb8] ;  /* 0x000eb80001027983 */ /* 0x000f280000100a00 */
[----:B0-----:R3:W4:Y:S04]  /*fba0*/  LDG.E.U16 R22, desc[UR10][R4.64] ;  /* 0x0000000a04167981 */ /* 0x001728000c1e1500 */
[----:B------:R0:W-:Y:S01]  /*fbb0*/  STL [R1+0x64], R25 ;  /* 0x0000641901007387 */ /* 0x0001e20000100800 */
[----:B---3--:R-:W-:-:S03]  /*fbc0*/  IMAD.WIDE R4, R0, 0x2, R18 ;  /* 0x0000000200047825 */ /* 0x008fc600078e0212 */
[----:B------:R-:W3:Y:S04]  /*fbd0*/  LDL.64 R18, [R1+0xe48] ;  /* 0x000e480001127983 */ /* 0x000ee80000100a00 */
[----:B0-----:R0:W3:Y:S04]  /*fbe0*/  LDG.E.U16 R25, desc[UR10][R4.64] ;  /* 0x0000000a04197981 */ /* 0x0010e8000c1e1500 */
[----:B------:R1:W-:Y:S01]  /*fbf0*/  STL [R1+0x60], R28 ;  /* 0x0000601c01007387 */ /* 0x0003e20000100800 */
[----:B0-----:R-:W-:-:S03]  /*fc00*/  IMAD.WIDE R4, R0, 0x2, R12 ;  /* 0x0000000200047825 */ /* 0x001fc600078e020c */
[----:B------:R-:W3:Y:S04]  /*fc10*/  LDL.64 R12, [R1+0xe40] ;  /* 0x000e4000010c7983 */ /* 0x000ee80000100a00 */
[----:B-1----:R0:W3:Y:S04]  /*fc20*/  LDG.E.U16 R28, desc[UR10][R4.64] ;  /* 0x0000000a041c7981 */ /* 0x0020e8000c1e1500 */
[----:B------:R1:W-:Y:S01]  /*fc30*/  STL [R1+0x5c], R24 ;  /* 0x00005c1801007387 */ /* 0x0003e20000100800 */
[----:B0-----:R-:W-:-:S03]  /*fc40*/  IMAD.WIDE R4, R0, 0x2, R10 ;  /* 0x0000000200047825 */ /* 0x001fc600078e020a */
[----:B------:R-:W3:Y:S04]  /*fc50*/  LDL.64 R10, [R1+0xdc8] ;  /* 0x000dc800010a7983 */ /* 0x000ee80000100a00 */
[----:B-1----:R2:W3:Y:S04]  /*fc60*/  LDG.E.U16 R24, desc[UR10][R4.64] ;  /* 0x0000000a04187981 */ /* 0x0024e8000c1e1500 */
        /* <DEDUP_REMOVED lines=8> */
[----:B------:R-:W-:Y:S01]  /*fcf0*/  STL [R1+0x50], R27 ;  /* 0x0000501b01007387 */ /* 0x000fe20000100800 */
[----:B----4-:R-:W-:-:S03]  /*fd00*/  IMAD.WIDE R4, R0, 0x2, R2 ;  /* 0x0000000200047825 */ /* 0x010fc600078e0202 */
[----:B------:R-:W4:Y:S04]  /*fd10*/  LDL.64 R2, [R1+0xea8] ;  /* 0x000ea80001027983 */ /* 0x000f280000100a00 */
[----:B------:R-:W-:Y:S04]  /*fd20*/  STL [R1+0x4c], R20 ;  /* 0x00004c1401007387 */ /* 0x000fe80000100800 */
[----:B------:R0:W-:Y:S04]  /*fd30*/  STL [R1+0x48], R21 ;  /* 0x0000481501007387 */ /* 0x0001e80000100800 */
[----:B------:R3:W4:Y:S04]  /*fd40*/  LDG.E.U16 R29, desc[UR10][R4.64] ;  /* 0x0000000a041d7981 */ /* 0x000728000c1e1500 */
[----:B0-----:R-:W4:Y:S01]  /*fd50*/  LDL.64 R20, [R1+0xe38] ;  /* 0x000e380001147983 */ /* 0x001f220000100a00 */
[----:B---3--:R-:W-:-:S05]  /*fd60*/  IMAD.WIDE R4, R0, 0x2, R18 ;  /* 0x0000000200047825 */ /* 0x008fca00078e0212 */
[----:B------:R0:W3:Y:S04]  /*fd70*/  LDG.E.U16 R27, desc[UR10][R4.64] ;  /* 0x0000000a041b7981 */ /* 0x0000e8000c1e1500 */
        /* <DEDUP_REMOVED lines=8> */
[----:B------:R0:W-:Y:S04]  /*fe00*/  STL [R1+0x3c], R22 ;  /* 0x00003c1601007387 */ /* 0x0001e80000100800 */
[----:B------:R-:W3:Y:S01]  /*fe10*/  LDL.64 R18, [R1+0xdb0] ;  /* 0x000db00001127983 */ /* 0x000ee20000100a00 */
[----:B--2---:R-:W-:-:S03]  /*fe20*/  IMAD.WIDE R4, R0, 0x2, R16 ;  /* 0x0000000200047825 */ /* 0x004fc600078e0210 */
[----:B------:R-:W2:Y:S04]  /*fe30*/  LDL.64 R16, [R1+0xea0] ;  /* 0x000ea00001107983 */ /* 0x000ea80000100a00 */
[----:B0-----:R0:W2:Y:S04]  /*fe40*/  LDG.E.U16 R22, desc[UR10][R4.64] ;  /* 0x0000000a04167981 */ /* 0x0010a8000c1e1500 */
[----:B------:R1:W-:Y:S01]  /*fe50*/  STL [R1+0x38], R25 ;  /* 0x0000381901007387 */ /* 0x0003e20000100800 */
[----:B0-----:R-:W-:-:S03]  /*fe60*/  IMAD.WIDE R4, R0, 0x2, R14 ;  /* 0x0000000200047825 */ /* 0x001fc600078e020e */
[----:B------:R-:W2:Y:S04]  /*fe70*/  LDL.64 R14, [R1+0xe28] ;  /* 0x000e2800010e7983 */ /* 0x000ea80000100a00 */
[----:B-1----:R4:W2:Y:S02]  /*fe80*/  LDG.E.U16 R25, desc[UR10][R4.64] ;  /* 0x0000000a04197981 */ /* 0x0028a4000c1e1500 */
[----:B----4-:R-:W-:-:S05]  /*fe90*/  IMAD.WIDE R4, R0, 0x2, R2 ;  /* 0x0000000200047825 */ /* 0x010fca00078e0202 */
[----:B------:R0:W4:Y:S04]  /*fea0*/  LDG.E.U16 R2, desc[UR10][R4.64] ;  /* 0x0000000a04027981 */ /* 0x000128000c1e1500 */
[----:B------:R1:W-:Y:S01]  /*feb0*/  STL [R1+0x34], R28 ;  /* 0x0000341c01007387 */ /* 0x0003e20000100800 */
[----:B0-----:R-:W-:-:S05]  /*fec0*/  IMAD.WIDE R4, R0, 0x2, R20 ;  /* 0x0000000200047825 */ /* 0x001fca00078e0214 */
[----:B-1----:R3:W2:Y:S02]  /*fed0*/  LDG.E.U16 R28, desc[UR10][R4.64] ;  /* 0x0000000a041c7981 */ /* 0x0026a4000c1e1500 */
[C---:B---3--:R-:W-:Y:S02]  /*fee0*/  IMAD.WIDE R4, R0.reuse, 0x2, R12 ;  /* 0x0000000200047825 */ /* 0x048fe400078e020c */
[----:B----4-:R-:W-:Y:S04]  /*fef0*/  STL [R1+0x293c], R2 ;  /* 0x00293c0201007387 */ /* 0x010fe80000100800 */
[----:B------:R0:W-:Y:S04]  /*ff00*/  STL [R1+0x30], R24 ;  /* 0x0000301801007387 */ /* 0x0001e80000100800 */
[----:B0-----:R0:W3:Y:S04]  /*ff10*/  LDG.E.U16 R24, desc[UR10][R4.64] ;  /* 0x0000000a04187981 */ /* 0x0010e8000c1e1500 */
[----:B--2---:R-:W-:Y:S04]  /*ff20*/  STL [R1+0x2968], R28 ;  /* 0x0029681c01007387 */ /* 0x004fe80000100800 */
[----:B------:R-:W2:Y:S01]  /*ff30*/  LDL.64 R12, [R1+0xe20] ;  /* 0x000e2000010c7983 */ /* 0x000ea20000100a00 */
[----:B0-----:R-:W-:-:S03]  /*ff40*/  IMAD.WIDE R4, R0, 0x2, R10 ;  /* 0x0000000200047825 */ /* 0x001fc600078e020a */
[----:B------:R0:W-:Y:S04]  /*ff50*/  STL [R1+0x2c], R9 ;  /* 0x00002c0901007387 */ /* 0x0001e80000100800 */
[----:B------:R-:W4:Y:S04]  /*ff60*/  LDL.64 R10, [R1+0xda8] ;  /* 0x000da800010a7983 */ /* 0x000f280000100a00 */
[----:B0-----:R0:W3:Y:S04]  /*ff70*/  LDG.E.U16 R9, desc[UR10][R4.64] ;  /* 0x0000000a04097981 */ /* 0x0010e8000c1e1500 */
[----:B------:R1:W-:Y:S01]  /*ff80*/  STL [R1+0x28], R6 ;  /* 0x0000280601007387 */ /* 0x0003e20000100800 */
[----:B0-----:R-:W-:-:S05]  /*ff90*/  IMAD.WIDE R4, R0, 0x2, R18 ;  /* 0x0000000200047825 */ /* 0x001fca00078e0212 */
[----:B-1----:R0:W3:Y:S02]  /*ffa0*/  LDG.E.U16 R6, desc[UR10][R4.64] ;  /* 0x0000000a04067981 */ /* 0x0020e4000c1e1500 */
[----:B0-----:R-:W-:-:S06]  /*ffb0*/  IMAD.WIDE R4, R0, 0x2, R16 ;  /* 0x0000000200047825 */ /* 0x001fcc00078e0210 */
[----:B------:R-:W4:Y:S01]  /*ffc0*/  LDG.E.U16 R5, desc[UR10][R4.64] ;  /* 0x0000000a04057981 */ /* 0x000f22000c1e1500 */
[----:B------:R-:W-:-:S05]  /*ffd0*/  IMAD.WIDE R14, R0, 0x2, R14 ;  /* 0x00000002000e7825 */ /* 0x000fca00078e020e */
[----:B------:R2:W4:Y:S04]  /*ffe0*/  LDG.E.U16 R3, desc[UR10][R14.64] ;  /* 0x0000000a0e037981 */ /* 0x000528000c1e1500 */
[----:B------:R-:W-:Y:S01]  /*fff0*/  STL [R1+0x24], R29 ;  /* 0x0000241d01007387 */ /* 0x000fe20000100800 */
[----:B--2---:R-:W-:-:S05]  /*10000*/  IMAD.WIDE R14, R0, 0x2, R12 ;  /* 0x00000002000e7825 */ /* 0x004fca00078e020c */
[----:B------:R0:W2:Y:S04]  /*10010*/  LDG.E.U16 R4, desc[UR10][R14.64] ;  /* 0x0000000a0e047981 */ /* 0x0000a8000c1e1500 */
[----:B---3--:R-:W-:Y:S04]  /*10020*/  STL [R1+0x2960], R6 ;  /* 0x0029600601007387 */ /* 0x008fe80000100800 */
[----:B------:R-:W-:Y:S04]  /*10030*/  STL [R1+0x20], R27 ;  /* 0x0000201b01007387 */ /* 0x000fe80000100800 */
[----:B------:R-:W3:Y:S04]  /*10040*/  LDL.64 R16, [R1+0xda0] ;  /* 0x000da00001107983 */ /* 0x000ee80000100a00 */
[----:B----4-:R-:W-:Y:S04]  /*10050*/  STL [R1+0x2940], R5 ;  /* 0x0029400501007387 */ /* 0x010fe80000100800 */
[----:B------:R-:W-:Y:S04]  /*10060*/  STL [R1+0x1c], R26 ;  /* 0x00001c1a01007387 */ /* 0x000fe80000100800 */
[----:B------:R-:W4:Y:S01]  /*10070*/  LDL.64 R18, [R1+0xe98] ;  /* 0x000e980001127983 */ /* 0x000f220000100a00 */
[----:B0-----:R-:W-:-:S03]  /*10080*/  IMAD.WIDE R14, R0, 0x2, R10 ;  /* 0x00000002000e7825 */ /* 0x001fc600078e020a */
[----:B------:R-:W4:Y:S04]  /*10090*/  LDL.64 R20, [R1+0xe90] ;  /* 0x000e900001147983 */ /* 0x000f280000100a00 */
[----:B------:R-:W-:Y:S04]  /*100a0*/  STL [R1+0x18], R23 ;  /* 0x0000181701007387 */ /* 0x000fe80000100800 */
[----:B------:R-:W-:Y:S04]  /*100b0*/  STL [R1+0x2944], R3 ;  /* 0x0029440301007387 */ /* 0x000fe80000100800 */
[----:B------:R0:W-:Y:S04]  /*100c0*/  STL [R1+0x14], R22 ;  /* 0x0000141601007387 */ /* 0x0001e80000100800 */
[----:B------:R3:W4:Y:S04]  /*100d0*/  LDG.E.U16 R13, desc[UR10][R14.64] ;  /* 0x0000000a0e0d7981 */ /* 0x000728000c1e1500 */
[----:B0-----:R-:W4:Y:S04]  /*100e0*/  LDL.64 R22, [R1+0xe18] ;  /* 0x000e180001167983 */ /* 0x001f280000100a00 */
[----:B--2---:R0:W-:Y:S04]  /*100f0*/  STL [R1+0x2948], R4 ;  /* 0x0029480401007387 */ /* 0x0041e80000100800 */
[----:B------:R-:W-:Y:S04]  /*10100*/  STL [R1+0x10], R25 ;  /* 0x0000101901007387 */ /* 0x000fe80000100800 */
[----:B------:R-:W2:Y:S04]  /*10110*/  LDL.64 R10, [R1+0xe10] ;  /* 0x000e1000010a7983 */ /* 0x000ea80000100a00 */
[----:B0-----:R-:W2:Y:S01]  /*10120*/  LDL.64 R4, [R1+0xd98] ;  /* 0x000d980001047983 */ /* 0x001ea20000100a00 */
[----:B---3--:R-:W-:-:S05]  /*10130*/  IMAD.WIDE R14, R0, 0x2, R16 ;  /* 0x00000002000e7825 */ /* 0x008fca00078e0210 */
[----:B------:R4:W3:Y:S02]  /*10140*/  LDG.E.U16 R17, desc[UR10][R14.64] ;  /* 0x0000000a0e117981 */ /* 0x0008e4000c1e1500 */
[----:B----4-:R-:W-:-:S05]  /*10150*/  IMAD.WIDE R14, R0, 0x2, R18 ;  /* 0x00000002000e7825 */ /* 0x010fca00078e0212 */
[----:B------:R0:W4:Y:S02]  /*10160*/  LDG.E.U16 R19, desc[UR10][R14.64] ;  /* 0x0000000a0e137981 */ /* 0x000124000c1e1500 */
[----:B0-----:R-:W-:-:S05]  /*10170*/  IMAD.WIDE R14, R0, 0x2, R20 ;  /* 0x00000002000e7825 */ /* 0x001fca00078e0214 */
[----:B------:R0:W4:Y:S04]  /*10180*/  LDG.E.U16 R21, desc[UR10][R14.64] ;  /* 0x0000000a0e157981 */ /* 0x000128000c1e1500 */
[----:B------:R-:W-:Y:S04]  /*10190*/  STL [R1+0x294c], R13 ;  /* 0x00294c0d01007387 */ /* 0x000fe80000100800 */
[----:B------:R-:W4:Y:S01]  /*101a0*/  LDL.64 R2, [R1+0xd90] ;  /* 0x000d900001027983 */ /* 0x000f220000100a00 */
[----:B0-----:R-:W-:-:S05]  /*101b0*/  IMAD.WIDE R14, R0, 0x2, R22 ;  /* 0x00000002000e7825 */ /* 0x001fca00078e0216 */
[----:B------:R2:W4:Y:S02]  /*101c0*/  LDG.E.U16 R23, desc[UR10][R14.64] ;  /* 0x0000000a0e177981 */ /* 0x000524000c1e1500 */
[C---:B--2---:R-:W-:Y:S02]  /*101d0*/  IMAD.WIDE R14, R0.reuse, 0x2, R10 ;  /* 0x00000002000e7825 */ /* 0x044fe400078e020a */
[----:B---3--:R-:W-:Y:S04]  /*101e0*/  STL [R1+0x2950], R17 ;  /* 0x0029501101007387 */ /* 0x008fe80000100800 */
[----:B------:R0:W-:Y:S04]  /*101f0*/  STL [R1+0x4], R24 ;  /* 0x0000041801007387 */ /* 0x0001e80000100800 */
[----:B0-----:R0:W2:Y:S02]  /*10200*/  LDG.E.U16 R24, desc[UR10][R14.64] ;  /* 0x0000000a0e187981 */ /* 0x0010a4000c1e1500 */
[----:B0-----:R-:W-:-:S05]  /*10210*/  IMAD.WIDE R14, R0, 0x2, R4 ;  /* 0x00000002000e7825 */ /* 0x001fca00078e0204 */
[----:B------:R4:W3:Y:S02]  /*10220*/  LDG.E.U16 R25, desc[UR10][R14.64] ;  /* 0x0000000a0e197981 */ /* 0x0008e4000c1e1500 */
[----:B----4-:R-:W-:Y:S02]  /*10230*/  IMAD.WIDE R14, R0, 0x2, R2 ;  /* 0x00000002000e7825 */ /* 0x010fe400078e0202 */
[----:B------:R-:W-:Y:S04]  /*10240*/  STL [R1+0x2930], R19 ;  /* 0x0029301301007387 */ /* 0x000fe80000100800 */
[----:B------:R-:W4:Y:S04]  /*10250*/  LDG.E.U16 R14, desc[UR10][R14.64] ;  /* 0x0000000a0e0e7981 */ /* 0x000f28000c1e1500 */
[----:B------:R-:W-:Y:S04]  /*10260*/  STL [R1], R9 ;  /* 0x0000000901007387 */ /* 0x000fe80000100800 */
[----:B------:R-:W-:Y:S04]  /*10270*/  STL [R1+0x2934], R21 ;  /* 0x0029341501007387 */ /* 0x000fe80000100800 */
[----:B------:R-:W-:Y:S01]  /*10280*/  STL [R1+0x2938], R23 ;  /* 0x0029381701007387 */ /* 0x000fe20000100800 */
[----:B------:R-:W0:Y:S01]  /*10290*/  S2R R29, SR_TID.X ;  /* 0x00000000001d7919 */ /* 0x000e220000002100 */
[----:B------:R-:W-:Y:S06]  /*102a0*/  BAR.SYNC.DEFER_BLOCKING 0x0 ;  /* 0x0000000000007b1d */ /* 0x000fec0000010000 */
[----:B--2---:R1:W-:Y:S04]  /*102b0*/  STL [R1+0x2954], R24 ;  /* 0x0029541801007387 */ /* 0x0043e80000100800 */
[----:B---3--:R-:W-:Y:S04]  /*102c0*/  STL [R1+0x2958], R25 ;  /* 0x0029581901007387 */ /* 0x008fe80000100800 */
[----:B------:R-:W2:Y:S04]  /*102d0*/  LDL.LU R10, [R1+0x354] ;  /* 0x00035400010a7983 */ /* 0x000ea80000300800 */
[----:B------:R-:W3:Y:S04]  /*102e0*/  LDL.LU R11, [R1+0x348] ;  /* 0x00034800010b7983 */ /* 0x000ee80000300800 */
[----:B------:R-:W3:Y:S04]  /*102f0*/  LDL.LU R12, [R1+0x488] ;  /* 0x00048800010c7983 */ /* 0x000ee80000300800 */
[----:B------:R-:W3:Y:S04]  /*10300*/  LDL.LU R16, [R1+0x484] ;  /* 0x0004840001107983 */ /* 0x000ee80000300800 */
[----:B------:R-:W3:Y:S04]  /*10310*/  LDL.LU R18, [R1+0x340] ;  /* 0x0003400001127983 */ /* 0x000ee80000300800 */
[----:B------:R-:W3:Y:S04]  /*10320*/  LDL.LU R20, [R1+0x33c] ;  /* 0x00033c0001147983 */ /* 0x000ee80000300800 */
[----:B------:R-:W3:Y:S04]  /*10330*/  LDL.LU R22, [R1+0x27c] ;  /* 0x00027c0001167983 */ /* 0x000ee80000300800 */
[----:B-1----:R-:W3:Y:S04]  /*10340*/  LDL.LU R24, [R1+0x200] ;  /* 0x0002000001187983 */ /* 0x002ee80000300800 */
[----:B------:R-:W3:Y:S04]  /*10350*/  LDL.LU R23, [R1+0x1e4] ;  /* 0x0001e40001177983 */ /* 0x000ee80000300800 */
        /* <DEDUP_REMOVED lines=10> */
[----:B------:R1:W-:Y:S02]  /*10400*/  STL [R1+0x158c], R0 ;  /* 0x00158c0001007387 */ /* 0x0003e40000100800 */
[----:B-1----:R-:W1:Y:S01]  /*10410*/  S2R R0, SR_TID.X ;  /* 0x0000000000007919 */ /* 0x002e620000002100 */
[----:B0-----:R-:W-:Y:S01]  /*10420*/  LOP3.LUT R29, R29, 0x7f, RZ, 0xc0, !PT ;  /* 0x0000007f1d1d7812 */ /* 0x001fe200078ec0ff */
[----:B----4-:R0:W-:Y:S04]  /*10430*/  STL [R1+0x295c], R14 ;  /* 0x00295c0e01007387 */ /* 0x0101e80000100800 */
[----:B0-----:R-:W4:Y:S01]  /*10440*/  LDL.LU R14, [R1+0x23c] ;  /* 0x00023c00010e7983 */ /* 0x001f220000300800 */
[----:B-1----:R-:W-:-:S02]  /*10450*/  SHF.L.U32 R27, R0, 0x3, RZ ;  /* 0x00000003001b7819 */ /* 0x002fc400000006ff */
[C---:B------:R-:W-:Y:S02]  /*10460*/  LOP3.LUT R26, R0.reuse, 0x7, RZ, 0xc0, !PT ;  /* 0x00000007001a7812 */ /* 0x040fe400078ec0ff */
[----:B------:R-:W-:Y:S02]  /*10470*/  LOP3.LUT R9, R27, 0x30, RZ, 0xc0, !PT ;  /* 0x000000301b097812 */ /* 0x000fe400078ec0ff */
[C---:B------:R-:W-:Y:S02]  /*10480*/  LOP3.LUT R27, R0.reuse, 0x60, RZ, 0xc0, !PT ;  /* 0x00000060001b7812 */ /* 0x040fe400078ec0ff */
[----:B------:R-:W-:Y:S02]  /*10490*/  SHF.L.U32 R25, R0, 0x1, RZ ;  /* 0x0000000100197819 */ /* 0x000fe400000006ff */
[C---:B------:R-:W-:Y:S01]  /*104a0*/  SHF.L.U32 R15, R26.reuse, 0x4, RZ ;  /* 0x000000041a0f7819 */ /* 0x040fe200000006ff */
[----:B------:R-:W-:-:S03]  /*104b0*/  IMAD R27, R26, 0x4, R27 ;  /* 0x000000041a1b7824 */ /* 0x000fc600078e021b */
[----:B------:R-:W-:Y:S02]  /*104c0*/  LOP3.LUT R15, R15, 0x30, R25, 0x78, !PT ;  /* 0x000000300f0f7812 */ /* 0x000fe400078e7819 */
[----:B------:R-:W-:Y:S02]  /*104d0*/  LEA R26, R26, R9, 0x6 ;  /* 0x000000091a1a7211 */ /* 0x000fe400078e30ff */
[----:B------:R-:W-:Y:S01]  /*104e0*/  LEA R15, R27, R15, 0x7 ;  /* 0x0000000f1b0f7211 */ /* 0x000fe200078e38ff */
[----:B------:R-:W4:Y:S04]  /*104f0*/  LDL.LU R9, [R1+0x29ac] ;  /* 0x0029ac0001097983 */ /* 0x000f280000300800 */
[----:B------:R-:W4:Y:S04]  /*10500*/  LDL.LU R27, [R1+0x240] ;  /* 0x00024000011b7983 */ /* 0x000f280000300800 */
[----:B------:R0:W-:Y:S04]  /*10510*/  STL [R1+0x140], R15 ;  /* 0x0001400f01007387 */ /* 0x0001e80000100800 */
[----:B------:R1:W-:Y:S01]  /*10520*/  STL [R1+0x2964], R29 ;  /* 0x0029641d01007387 */ /* 0x0003e20000100800 */
[----:B0-----:R-:W-:-:S03]  /*10530*/  SHF.L.U32 R15, R29, 0x1, RZ ;  /* 0x000000011d0f7819 */ /* 0x001fc600000006ff */
[----:B-1----:R-:W4:Y:S04]  /*10540*/  LDL.LU R29, [R1+0x278] ;  /* 0x00027800011d7983 */ /* 0x002f280000300800 */
[----:B--2---:R0:W-:Y:S04]  /*10550*/  STS.U16 [R15+UR6], R10 ;  /* 0x0000000a0f007988 */ /* 0x0041e80008000406 */
[----:B---3--:R1:W-:Y:S04]  /*10560*/  STS.U16 [R15+UR6+0x100], R11 ;  /* 0x0001000b0f007988 */ /* 0x0083e80008000406 */
[----:B------:R2:W-:Y:S04]  /*10570*/  STS.U16 [R15+UR6+0x1000], R12 ;  /* 0x0010000c0f007988 */ /* 0x0005e80008000406 */
[----:B0-----:R-:W3:Y:S04]  /*10580*/  LDL.LU R10, [R1+0x29a8] ;  /* 0x0029a800010a7983 */ /* 0x001ee80000300800 */
[----:B-1----:R-:W3:Y:S04]  /*10590*/  LDL.LU R11, [R1+0x29a4] ;  /* 0x0029a400010b7983 */ /* 0x002ee80000300800 */
[----:B--2---:R-:W2:Y:S04]  /*105a0*/  LDL.LU R12, [R1+0x29a0] ;  /* 0x0029a000010c7983 */ /* 0x004ea80000300800 */
[----:B------:R0:W-:Y:S04]  /*105b0*/  STS.U16 [R15+UR6+0x1100], R16 ;  /* 0x001100100f007988 */ /* 0x0001e80008000406 */
[----:B------:R1:W-:Y:S04]  /*105c0*/  STS.U16 [R15+UR6+0x2000], R18 ;  /* 0x002000120f007988 */ /* 0x0003e80008000406 */
[----:B------:R1:W-:Y:S04]  /*105d0*/  STS.U16 [R15+UR6+0x2100], R20 ;  /* 0x002100140f007988 */ /* 0x0003e80008000406 */
[----:B0-----:R-:W2:Y:S04]  /*105e0*/  LDL.LU R16, [R1+0x299c] ;  /* 0x00299c0001107983 */ /* 0x001ea80000300800 */
[----:B-1----:R-:W2:Y:S04]  /*105f0*/  LDL.LU R18, [R1+0x2998] ;  /* 0x0029980001127983 */ /* 0x002ea80000300800 */
[----:B------:R-:W2:Y:S04]  /*10600*/  LDL.LU R20, [R1+0x2994] ;  /* 0x0029940001147983 */ /* 0x000ea80000300800 */
[----:B------:R0:W-:Y:S04]  /*10610*/  STS.U16 [R15+UR6+0x3000], R22 ;  /* 0x003000160f007988 */ /* 0x0001e80008000406 */
[----:B0-----:R-:W2:Y:S04]  /*10620*/  LDL.LU R22, [R1+0x2990] ;  /* 0x0029900001167983 */ /* 0x001ea80000300800 */
[----:B------:R0:W-:Y:S04]  /*10630*/  STS.U16 [R15+UR6+0x6100], R19 ;  /* 0x006100130f007988 */ /* 0x0001e80008000406 */
[----:B------:R1:W-:Y:S04]  /*10640*/  STS.U16 [R15+UR6+0x7000], R17 ;  /* 0x007000110f007988 */ /* 0x0003e80008000406 */
[----:B------:R1:W-:Y:S04]  /*10650*/  STS.U16 [R15+UR6+0x7100], R13 ;  /* 0x0071000d0f007988 */ /* 0x0003e80008000406 */
[----:B0-----:R-:W2:Y:S04]  /*10660*/  LDL.LU R19, [R1+0x80] ;  /* 0x0000800001137983 */ /* 0x001ea80000300800 */
[----:B-1----:R-:W2:Y:S04]  /*10670*/  LDL.LU R17, [R1+0x7c] ;  /* 0x00007c0001117983 */ /* 0x002ea80000300800 */
[----:B------:R0:W-:Y:S04]  /*10680*/  STS.U16 [R15+UR6+0x8000], R4 ;  /* 0x008000040f007988 */ /* 0x0001e80008000406 */
[----:B------:R-:W2:Y:S04]  /*10690*/  LDL.LU R13, [R1+0x480] ;  /* 0x00048000010d7983 */ /* 0x000ea80000300800 */
[----:B------:R1:W-:Y:S04]  /*106a0*/  STS.U16 [R15+UR6+0x8100], R3 ;  /* 0x008100030f007988 */ /* 0x0003e80008000406 */
[----:B0-----:R-:W2:Y:S04]  /*106b0*/  LDL.LU R4, [R1+0x398] ;  /* 0x0003980001047983 */ /* 0x001ea80000300800 */
[----:B------:R0:W-:Y:S04]  /*106c0*/  STS.U16 [R15+UR6+0xa000], R28 ;  /* 0x00a0001c0f007988 */ /* 0x0001e80008000406 */
[----:B-1----:R-:W2:Y:S04]  /*106d0*/  LDL.LU R3, [R1+0x338] ;  /* 0x0003380001037983 */ /* 0x002ea80000300800 */
[----:B0-----:R-:W2:Y:S04]  /*106e0*/  LDL.LU R28, [R1+0x2bc] ;  /* 0x0002bc00011c7983 */ /* 0x001ea80000300800 */
[----:B------:R0:W-:Y:S04]  /*106f0*/  STS.U16 [R15+UR6+0xa100], R2 ;  /* 0x00a100020f007988 */ /* 0x0001e80008000406 */
[----:B------:R1:W-:Y:S04]  /*10700*/  STS.U16 [R15+UR6+0x9100], R6 ;  /* 0x009100060f007988 */ /* 0x0003e80008000406 */
[----:B------:R1:W-:Y:S04]  /*10710*/  STS.U16 [R15+UR6+0x9000], R5 ;  /* 0x009000050f007988 */ /* 0x0003e80008000406 */
[----:B0-----:R-:W2:Y:S04]  /*10720*/  LDL.LU R2, [R1+0x2b0] ;  /* 0x0002b00001027983 */ /* 0x001ea80000300800 */
[----:B-1----:R-:W2:Y:S04]  /*10730*/  LDL.LU R6, [R1+0x220] ;  /* 0x0002200001067983 */ /* 0x002ea80000300800 */
[----:B------:R-:W2:Y:S04]  /*10740*/  LDL.LU R5, [R1+0x1b8] ;  /* 0x0001b80001057983 */ /* 0x000ea80000300800 */
[----:B----4-:R-:W-:Y:S04]  /*10750*/  STS.U16 [R15+UR6+0xe100], R9 ;  /* 0x00e100090f007988 */ /* 0x010fe80008000406 */
[----:B---3--:R-:W-:Y:S04]  /*10760*/  STS.U16 [R15+UR6+0xe000], R10 ;  /* 0x00e0000a0f007988 */ /* 0x008fe80008000406 */
[----:B------:R-:W-:Y:S04]  /*10770*/  STS.U16 [R15+UR6+0xd100], R11 ;  /* 0x00d1000b0f007988 */ /* 0x000fe80008000406 */
[----:B--2---:R-:W-:Y:S04]  /*10780*/  STS.U16 [R15+UR6+0xd000], R12 ;  /* 0x00d0000c0f007988 */ /* 0x004fe80008000406 */
[----:B------:R-:W-:Y:S04]  /*10790*/  STS.U16 [R15+UR6+0xc100], R16 ;  /* 0x00c100100f007988 */ /* 0x000fe80008000406 */
[----:B------:R-:W-:Y:S04]  /*107a0*/  STS.U16 [R15+UR6+0xc000], R18 ;  /* 0x00c000120f007988 */ /* 0x000fe80008000406 */
[----:B------:R-:W-:Y:S04]  /*107b0*/  STS.U16 [R15+UR6+0xb100], R20 ;  /* 0x00b100140f007988 */ /* 0x000fe80008000406 */
[----:B------:R0:W-:Y:S04]  /*107c0*/  STS.U16 [R15+UR6+0xb000], R22 ;  /* 0x00b000160f007988 */ /* 0x0001e80008000406 */
[----:B0-----:R-:W2:Y:S04]  /*107d0*/  LDL.LU R22, [R1+0x1ec] ;  /* 0x0001ec0001167983 */ /* 0x001ea80000300800 */
[----:B------:R-:W3:Y:S04]  /*107e0*/  LDL.LU R20, [R1+0x1f0] ;  /* 0x0001f00001147983 */ /* 0x000ee80000300800 */
[----:B------:R-:W4:Y:S04]  /*107f0*/  LDL.LU R18, [R1+0x224] ;  /* 0x0002240001127983 */ /* 0x000f280000300800 */
[----:B------:R-:W2:Y:S04]  /*10800*/  LDL.LU R16, [R1+0x25c] ;  /* 0x00025c0001107983 */ /* 0x000ea80000300800 */
[----:B------:R-:W2:Y:S04]  /*10810*/  LDL.LU R12, [R1+0x280] ;  /* 0x00028000010c7983 */ /* 0x000ea80000300800 */
[----:B------:R-:W2:Y:S04]  /*10820*/  LDL.LU R11, [R1+0x2b4] ;  /* 0x0002b400010b7983 */ /* 0x000ea80000300800 */
[----:B------:R-:W2:Y:S04]  /*10830*/  LDL.LU R10, [R1+0x2b8] ;  /* 0x0002b800010a7983 */ /* 0x000ea80000300800 */
[----:B------:R-:W2:Y:S04]  /*10840*/  LDL.LU R9, [R1+0x330] ;  /* 0x0003300001097983 */ /* 0x000ea80000300800 */
[----:B------:R0:W-:Y:S04]  /*10850*/  STS.U16 [R15+UR6+0x3100], R29 ;  /* 0x0031001d0f007988 */ /* 0x0001e80008000406 */
[----:B------:R1:W-:Y:S04]  /*10860*/  STS.U16 [R15+UR6+0xf100], R7 ;  /* 0x00f100070f007988 */ /* 0x0003e80008000406 */
[----:B------:R1:W-:Y:S04]  /*10870*/  STS.U16 [R15+UR6+0x4000], R27 ;  /* 0x0040001b0f007988 */ /* 0x0003e80008000406 */
[----:B0-----:R-:W3:Y:S01]  /*10880*/  LDL.LU R29, [R1+0x1b4] ;  /* 0x0001b400011d7983 */ /* 0x001ee20000300800 */
[----:B-1----:R-:W-:-:S03]  /*10890*/  LOP3.LUT R7, R15, 0x10, RZ, 0x3c, !PT ;  /* 0x000000100f077812 */ /* 0x002fc600078e3cff */
[----:B------:R0:W-:Y:S04]  /*108a0*/  STS.U16 [R15+UR6+0x4100], R14 ;  /* 0x0041000e0f007988 */ /* 0x0001e80008000406 */
[----:B------:R-:W3:Y:S04]  /*108b0*/  LDL.LU R27, [R1+0x17c] ;  /* 0x00017c00011b7983 */ /* 0x000ee80000300800 */
[----:B------:R1:W-:Y:S04]  /*108c0*/  STS.U16 [R15+UR6+0x5000], R24 ;  /* 0x005000180f007988 */ /* 0x0003e80008000406 */
[----:B0-----:R-:W3:Y:S04]  /*108d0*/  LDL.LU R14, [R1+0x178] ;  /* 0x00017800010e7983 */ /* 0x001ee80000300800 */
[----:B------:R0:W-:Y:S04]  /*108e0*/  STS.U16 [R15+UR6+0x5100], R23 ;  /* 0x005100170f007988 */ /* 0x0001e80008000406 */
[----:B-1----:R-:W3:Y:S04]  /*108f0*/  LDL.LU R24, [R1+0x13c] ;  /* 0x00013c0001187983 */ /* 0x002ee80000300800 */
[----:B------:R1:W-:Y:S04]  /*10900*/  STS.U16 [R15+UR6+0x6000], R21 ;  /* 0x006000150f007988 */ /* 0x0003e80008000406 */
[----:B------:R-:W-:Y:S04]  /*10910*/  STS.U16 [R15+UR6+0xf000], R8 ;  /* 0x00f000080f007988 */ /* 0x000fe80008000406 */
[----:B0-----:R-:W3:Y:S04]  /*10920*/  LDL.LU R23, [R1+0x138] ;  /* 0x0001380001177983 */ /* 0x001ee80000300800 */
[----:B------:R0:W-:Y:S04]  /*10930*/  STS.U16 [R7+UR6+0x200], R19 ;  /* 0x0002001307007988 */ /* 0x0001e80008000406 */
[----:B-1----:R-:W3:Y:S04]  /*10940*/  LDL.LU R21, [R1+0xfc] ;  /* 0x0000fc0001157983 */ /* 0x002ee80000300800 */
[----:B------:R1:W-:Y:S04]  /*10950*/  STS.U16 [R7+UR6+0x300], R17 ;  /* 0x0003001107007988 */ /* 0x0003e80008000406 */
        /* <DEDUP_REMOVED lines=9> */
[----:B-1----:R-:W3:Y:S04]  /*109f0*/  LDL.LU R28, [R1+0x60] ;  /* 0x00006000011c7983 */ /* 0x002ee80000300800 */
[----:B------:R0:W-:Y:S04]  /*10a00*/  STS.U16 [R7+UR6+0x4300], R2 ;  /* 0x0043000207007988 */ /* 0x0001e80008000406 */
[----:B------:R1:W-:Y:S04]  /*10a10*/  STS.U16 [R7+UR6+0x6300], R6 ;  /* 0x0063000607007988 */ /* 0x0003e80008000406 */
[----:B0-----:R-:W3:Y:S04]  /*10a20*/  LDL.LU R2, [R1+0x5c] ;  /* 0x00005c0001027983 */ /* 0x001ee80000300800 */
[----:B-1----:R-:W3:Y:S04]  /*10a30*/  LDL.LU R6, [R1+0x58] ;  /* 0x0000580001067983 */ /* 0x002ee80000300800 */
[----:B------:R0:W-:Y:S01]  /*10a40*/  STS.U16 [R7+UR6+0x8200], R5 ;  /* 0x0082000507007988 */ /* 0x0001e20008000406 */
[----:B------:R-:W-:-:S03]  /*10a50*/  LOP3.LUT R8, R26, 0x10, R25, 0x78, !PT ;  /* 0x000000101a087812 */ /* 0x000fc600078e7819 */
[----:B0-----:R-:W3:Y:S04]  /*10a60*/  LDL.LU R5, [R1+0x54] ;  /* 0x0000540001057983 */ /* 0x001ee80000300800 */
[----:B------:R-:W-:Y:S04]  /*10a70*/  STL [R1+0x296c], R0 ;  /* 0x00296c0001007387 */ /* 0x000fe80000100800 */
[----:B--2---:R0:W-:Y:S02]  /*10a80*/  STS.U16 [R7+UR6+0x2300], R9 ;  /* 0x0023000907007988 */ /* 0x0041e40008000406 */
[----:B0-----:R-:W-:-:S05]  /*10a90*/  LOP3.LUT R9, R0, 0x10, RZ, 0xc0, !PT ;  /* 0x0000001000097812 */ /* 0x001fca00078ec0ff */
[----:B------:R-:W-:Y:S01]  /*10aa0*/  IMAD R0, R9, 0x20, R8 ;  /* 0x0000002009007824 */ /* 0x000fe200078e0208 */
[----:B------:R-:W-:-:S04]  /*10ab0*/  LOP3.LUT R8, R15, 0x20, RZ, 0x3c, !PT ;  /* 0x000000200f087812 */ /* 0x000fc800078e3cff */
[----:B------:R-:W-:Y:S04]  /*10ac0*/  STL [R1+0x144], R0 ;  /* 0x0001440001007387 */ /* 0x000fe80000100800 */
[----:B------:R0:W-:Y:S04]  /*10ad0*/  STL [R1+0x298c], R15 ;  /* 0x00298c0f01007387 */ /* 0x0001e80000100800 */
[----:B0-----:R-:W2:Y:S04]  /*10ae0*/  LDL.LU R15, [R1+0x4b4] ;  /* 0x0004b400010f7983 */ /* 0x001ea80000300800 */
[----:B------:R-:W2:Y:S04]  /*10af0*/  LDL.LU R9, [R1+0x39c] ;  /* 0x00039c0001097983 */ /* 0x000ea80000300800 */
[----:B------:R-:W-:Y:S04]  /*10b00*/  STS.U16 [R7+UR6+0x3300], R10 ;  /* 0x0033000a07007988 */ /* 0x000fe80008000406 */
[----:B------:R-:W-:Y:S04]  /*10b10*/  STS.U16 [R7+UR6+0x4200], R11 ;  /* 0x0042000b07007988 */ /* 0x000fe80008000406 */
[----:B------:R-:W-:Y:S04]  /*10b20*/  STS.U16 [R7+UR6+0x5200], R12 ;  /* 0x0052000c07007988 */ /* 0x000fe80008000406 */
[----:B------:R-:W-:Y:S04]  /*10b30*/  STS.U16 [R7+UR6+0x5300], R16 ;  /* 0x0053001007007988 */ /* 0x000fe80008000406 */
[----:B----4-:R-:W-:Y:S04]  /*10b40*/  STS.U16 [R7+UR6+0x6200], R18 ;  /* 0x0062001207007988 */ /* 0x010fe80008000406 */
[----:B---3--:R-:W-:Y:S04]  /*10b50*/  STS.U16 [R7+UR6+0x7200], R20 ;  /* 0x0072001407007988 */ /* 0x008fe80008000406 */
[----:B------:R-:W-:Y:S04]  /*10b60*/  STS.U16 [R7+UR6+0x7300], R22 ;  /* 0x0073001607007988 */ /* 0x000fe80008000406 */
        /* <DEDUP_REMOVED lines=8> */
[----:B------:R0:W-:Y:S04]  /*10bf0*/  STS.U16 [R7+UR6+0xe200], R28 ;  /* 0x00e2001c07007988 */ /* 0x0001e80008000406 */
[----:B0-----:R-:W3:Y:S04]  /*10c00*/  LDL.LU R28, [R1+0x394] ;  /* 0x00039400011c7983 */ /* 0x001ee80000300800 */
[----:B------:R-:W4:Y:S04]  /*10c10*/  LDL.LU R0, [R1+0x334] ;  /* 0x0003340001007983 */ /* 0x000f280000300800 */
[----:B------:R-:W4:Y:S04]  /*10c20*/  LDL.LU R26, [R1+0x32c] ;  /* 0x00032c00011a7983 */ /* 0x000f280000300800 */
[----:B------:R0:W-:Y:S04]  /*10c30*/  STS.U16 [R7+UR6+0xe300], R2 ;  /* 0x00e3000207007988 */ /* 0x0001e80008000406 */
[----:B------:R-:W4:Y:S04]  /*10c40*/  LDL.LU R10, [R1+0x300] ;  /* 0x00030000010a7983 */ /* 0x000f280000300800 */
[----:B------:R1:W-:Y:S04]  /*10c50*/  STS.U16 [R7+UR6+0xf200], R6 ;  /* 0x00f2000607007988 */ /* 0x0003e80008000406 */
[----:B0-----:R-:W4:Y:S04]  /*10c60*/  LDL.LU R2, [R1+0x2e8] ;  /* 0x0002e80001027983 */ /* 0x001f280000300800 */
[----:B------:R-:W4:Y:S04]  /*10c70*/  LDL.LU R11, [R1+0x2d0] ;  /* 0x0002d000010b7983 */ /* 0x000f280000300800 */
[----:B------:R-:W4:Y:S04]  /*10c80*/  LDL.LU R12, [R1+0x2a0] ;  /* 0x0002a000010c7983 */ /* 0x000f280000300800 */
[----:B------:R-:W-:Y:S04]  /*10c90*/  STS.U16 [R7+UR6+0xc300], R13 ;  /* 0x00c3000d07007988 */ /* 0x000fe80008000406 */
[----:B------:R-:W-:Y:S04]  /*10ca0*/  STS.U16 [R7+UR6+0xd200], R4 ;  /* 0x00d2000407007988 */ /* 0x000fe80008000406 */
[----:B------:R-:W-:Y:S04]  /*10cb0*/  STS.U16 [R7+UR6+0xd300], R3 ;  /* 0x00d3000307007988 */ /* 0x000fe80008000406 */
[----:B-1----:R-:W4:Y:S04]  /*10cc0*/  LDL.LU R6, [R1+0x26c] ;  /* 0x00026c0001067983 */ /* 0x002f280000300800 */
[----:B------:R0:W-:Y:S04]  /*10cd0*/  STS.U16 [R7+UR6+0xf300], R5 ;  /* 0x00f3000507007988 */ /* 0x0001e80008000406 */
[----:B0-----:R-:W4:Y:S04]  /*10ce0*/  LDL.LU R7, [R1+0x4b0] ;  /* 0x0004b00001077983 */ /* 0x001f280000300800 */
[----:B------:R-:W4:Y:S04]  /*10cf0*/  LDL.LU R16, [R1+0x268] ;  /* 0x0002680001107983 */ /* 0x000f280000300800 */
        /* <DEDUP_REMOVED lines=16> */
[----:B--2---:R0:W-:Y:S04]  /*10e00*/  STS.U16 [R8+UR6+0x400], R15 ;  /* 0x0004000f08007988 */ /* 0x0041e80008000406 */
[----:B0-----:R-:W2:Y:S04]  /*10e10*/  LDL.LU R15, [R1+0x298c] ;  /* 0x00298c00010f7983 */ /* 0x001ea80000300800 */
[----:B---3--:R0:W-:Y:S04]  /*10e20*/  STS.U16 [R8+UR6+0x1500], R28 ;  /* 0x0015001c08007988 */ /* 0x0081e80008000406 */
[----:B0-----:R-:W3:Y:S04]  /*10e30*/  LDL.LU R28, [R1+0x4c] ;  /* 0x00004c00011c7983 */ /* 0x001ee80000300800 */
[----:B----4-:R0:W-:Y:S04]  /*10e40*/  STS.U16 [R8+UR6+0x3500], R2 ;  /* 0x0035000208007988 */ /* 0x0101e80008000406 */
[----:B0-----:R-:W4:Y:S04]  /*10e50*/  LDL.LU R2, [R1+0x48] ;  /* 0x0000480001027983 */ /* 0x001f280000300800 */
[----:B------:R0:W-:Y:S04]  /*10e60*/  STS.U16 [R8+UR6+0x5400], R6 ;  /* 0x0054000608007988 */ /* 0x0001e80008000406 */
[----:B0-----:R-:W4:Y:S04]  /*10e70*/  LDL.LU R6, [R1+0x44] ;  /* 0x0000440001067983 */ /* 0x001f280000300800 */
[----:B------:R2:W-:Y:S02]  /*10e80*/  STS.U16 [R8+UR6+0x500], R7 ;  /* 0x0005000708007988 */ /* 0x0005e40008000406 */
[----:B--2---:R-:W-:-:S05]  /*10e90*/  LOP3.LUT R7, R15, 0x30, RZ, 0x3c, !PT ;  /* 0x000000300f077812 */ /* 0x004fca00078e3cff */
[----:B------:R0:W-:Y:S04]  /*10ea0*/  STL [R1+0x2988], R7 ;  /* 0x0029880701007387 */ /* 0x0001e80000100800 */
[----:B0-----:R-:W2:Y:S04]  /*10eb0*/  LDL.LU R7, [R1+0x40] ;  /* 0x0000400001077983 */ /* 0x001ea80000300800 */
[----:B------:R0:W-:Y:S04]  /*10ec0*/  STL [R1+0x2984], R15 ;  /* 0x0029840f01007387 */ /* 0x0001e80000100800 */
[----:B------:R1:W-:Y:S04]  /*10ed0*/  STS.U16 [R8+UR6+0x1400], R9 ;  /* 0x0014000908007988 */ /* 0x0003e80008000406 */
[----:B------:R1:W-:Y:S04]  /*10ee0*/  STS.U16 [R8+UR6+0x2400], R0 ;  /* 0x0024000008007988 */ /* 0x0003e80008000406 */
[----:B0-----:R-:W2:Y:S04]  /*10ef0*/  LDL.LU R15, [R1+0x4ac] ;  /* 0x0004ac00010f7983 */ /* 0x001ea80000300800 */
[----:B-1----:R-:W2:Y:S04]  /*10f00*/  LDL.LU R9, [R1+0x390] ;  /* 0x0003900001097983 */ /* 0x002ea80000300800 */
[----:B------:R-:W2:Y:S04]  /*10f10*/  LDL.LU R0, [R1+0x36c] ;  /* 0x00036c0001007983 */ /* 0x000ea80000300800 */
        /* <DEDUP_REMOVED lines=8> */
[----:B---3--:R0:W-:Y:S04]  /*10fa0*/  STS.U16 [R8+UR6+0xe400], R28 ;  /* 0x00e4001c08007988 */ /* 0x0081e80008000406 */
[----:B0-----:R-:W3:Y:S04]  /*10fb0*/  LDL.LU R28, [R1+0x328] ;  /* 0x00032800011c7983 */ /* 0x001ee80000300800 */
[----:B------:R-:W3:Y:S04]  /*10fc0*/  LDL.LU R26, [R1+0x324] ;  /* 0x00032400011a7983 */ /* 0x000ee80000300800 */
[----:B------:R-:W3:Y:S04]  /*10fd0*/  LDL.LU R10, [R1+0x2f4] ;  /* 0x0002f400010a7983 */ /* 0x000ee80000300800 */
[----:B----4-:R0:W-:Y:S04]  /*10fe0*/  STS.U16 [R8+UR6+0xe500], R2 ;  /* 0x00e5000208007988 */ /* 0x0101e80008000406 */
[----:B------:R1:W-:Y:S04]  /*10ff0*/  STS.U16 [R8+UR6+0x7500], R29 ;  /* 0x0075001d08007988 */ /* 0x0003e80008000406 */
[----:B0-----:R-:W4:Y:S04]  /*11000*/  LDL.LU R2, [R1+0x2f0] ;  /* 0x0002f00001027983 */ /* 0x001f280000300800 */
[----:B------:R-:W3:Y:S04]  /*11010*/  LDL.LU R11, [R1+0x2a8] ;  /* 0x0002a800010b7983 */ /* 0x000ee80000300800 */
[----:B------:R-:W3:Y:S04]  /*11020*/  LDL.LU R12, [R1+0x2a4] ;  /* 0x0002a400010c7983 */ /* 0x000ee80000300800 */
[----:B------:R-:W3:Y:S04]  /*11030*/  LDL.LU R16, [R1+0x274] ;  /* 0x0002740001107983 */ /* 0x000ee80000300800 */
[----:B------:R-:W3:Y:S04]  /*11040*/  LDL.LU R18, [R1+0x270] ;  /* 0x0002700001127983 */ /* 0x000ee80000300800 */
[----:B------:R-:W3:Y:S04]  /*11050*/  LDL.LU R20, [R1+0x238] ;  /* 0x0002380001147983 */ /* 0x000ee80000300800 */
[----:B------:R-:W3:Y:S04]  /*11060*/  LDL.LU R22, [R1+0x22c] ;  /* 0x00022c0001167983 */ /* 0x000ee80000300800 */
        /* <DEDUP_REMOVED lines=26> */
[----:B0-----:R-:W3:Y:S04]  /*11210*/  LDL.LU R6, [R1+0x50] ;  /* 0x0000500001067983 */ /* 0x001ee80000300800 */
[----:B--2---:R0:W-:Y:S04]  /*11220*/  STS.U16 [R8+UR6+0xf500], R7 ;  /* 0x00f5000708007988 */ /* 0x0041e80008000406 */
[----:B0-----:R-:W2:Y:S04]  /*11230*/  LDL.LU R7, [R1+0x2988] ;  /* 0x0029880001077983 */ /* 0x001ea80000300800 */
[----:B------:R-:W3:Y:S04]  /*11240*/  LDL.LU R8, [R1+0x358] ;  /* 0x0003580001087983 */ /* 0x000ee80000300800 */
[----:B--2---:R0:W-:Y:S04]  /*11250*/  STS.U16 [R7+UR6+0x600], R15 ;  /* 0x0006000f07007988 */ /* 0x0041e80008000406 */
[----:B0-----:R-:W2:Y:S04]  /*11260*/  LDL.LU R15, [R1+0x2984] ;  /* 0x00298400010f7983 */ /* 0x001ea80000300800 */
[----:B---3--:R-:W-:Y:S04]  /*11270*/  STS.U16 [R7+UR6+0x700], R8 ;  /* 0x0007000807007988 */ /* 0x008fe80008000406 */
[----:B------:R0:W-:Y:S04]  /*11280*/  STS.U16 [R7+UR6+0x2600], R28 ;  /* 0x0026001c07007988 */ /* 0x0001e80008000406 */
[----:B----4-:R1:W-:Y:S04]  /*11290*/  STS.U16 [R7+UR6+0x3700], R2 ;  /* 0x0037000207007988 */ /* 0x0103e80008000406 */
[----:B0-----:R-:W3:Y:S04]  /*112a0*/  LDL.LU R28, [R1+0x34] ;  /* 0x00003400011c7983 */ /* 0x001ee80000300800 */
[----:B-1----:R-:W4:Y:S01]  /*112b0*/  LDL.LU R2, [R1+0x30] ;  /* 0x0000300001027983 */ /* 0x002f220000300800 */
[----:B--2---:R-:W-:-:S05]  /*112c0*/  LOP3.LUT R8, R15, 0x40, RZ, 0x3c, !PT ;  /* 0x000000400f087812 */ /* 0x004fca00078e3cff */
[----:B------:R0:W-:Y:S04]  /*112d0*/  STL [R1+0x297c], R8 ;  /* 0x00297c0801007387 */ /* 0x0001e80000100800 */
[----:B0-----:R-:W2:Y:S04]  /*112e0*/  LDL.LU R8, [R1+0x28] ;  /* 0x0000280001087983 */ /* 0x001ea80000300800 */
[----:B------:R-:W-:Y:S04]  /*112f0*/  STS.U16 [R7+UR6+0x1600], R9 ;  /* 0x0016000907007988 */ /* 0x000fe80008000406 */
[----:B---3--:R-:W-:Y:S04]  /*11300*/  STS.U16 [R7+UR6+0xe600], R28 ;  /* 0x00e6001c07007988 */ /* 0x008fe80008000406 */
[----:B------:R-:W-:Y:S04]  /*11310*/  STS.U16 [R7+UR6+0x1700], R0 ;  /* 0x0017000007007988 */ /* 0x000fe80008000406 */
[----:B------:R-:W-:Y:S04]  /*11320*/  STS.U16 [R7+UR6+0x2700], R26 ;  /* 0x0027001a07007988 */ /* 0x000fe80008000406 */
[----:B------:R-:W-:Y:S04]  /*11330*/  STS.U16 [R7+UR6+0x3600], R10 ;  /* 0x0036000a07007988 */ /* 0x000fe80008000406 */
[----:B--2---:R0:W-:Y:S04]  /*11340*/  STL [R1+0x2980], R8 ;  /* 0x0029800801007387 */ /* 0x0041e80000100800 */
[----:B0-----:R-:W2:Y:S04]  /*11350*/  LDL.LU R8, [R1+0x2c] ;  /* 0x00002c0001087983 */ /* 0x001ea80000300800 */
[----:B------:R0:W-:Y:S04]  /*11360*/  STL [R1+0x2978], R15 ;  /* 0x0029780f01007387 */ /* 0x0001e80000100800 */
[----:B------:R1:W-:Y:S04]  /*11370*/  STS.U16 [R7+UR6+0x4600], R11 ;  /* 0x0046000b07007988 */ /* 0x0003e80008000406 */
[----:B0-----:R-:W3:Y:S04]  /*11380*/  LDL.LU R15, [R1+0x4a8] ;  /* 0x0004a800010f7983 */ /* 0x001ee80000300800 */
        /* <DEDUP_REMOVED lines=43> */
[----:B----4-:R1:W-:Y:S04]  /*11640*/  STS.U16 [R7+UR6+0xe700], R2 ;  /* 0x00e7000207007988 */ /* 0x0103e80008000406 */
[----:B0-----:R-:W4:Y:S04]  /*11650*/  LDL.LU R6, [R1+0x3c] ;  /* 0x00003c0001067983 */ /* 0x001f280000300800 */
[----:B-1----:R-:W3:Y:S04]  /*11660*/  LDL.LU R2, [R1+0x38] ;  /* 0x0000380001027983 */ /* 0x002ee80000300800 */
[----:B--2---:R0:W-:Y:S04]  /*11670*/  STS.U16 [R7+UR6+0xf600], R8 ;  /* 0x00f6000807007988 */ /* 0x0041e80008000406 */
[----:B0-----:R-:W2:Y:S04]  /*11680*/  LDL.LU R8, [R1+0x2980] ;  /* 0x0029800001087983 */ /* 0x001ea80000300800 */
[----:B--2---:R0:W-:Y:S04]  /*11690*/  STS.U16 [R7+UR6+0xf700], R8 ;  /* 0x00f7000807007988 */ /* 0x0041e80008000406 */
[----:B0-----:R-:W3:Y:S04]  /*116a0*/  LDL.LU R8, [R1+0x297c] ;  /* 0x00297c0001087983 */ /* 0x001ee80000300800 */
[----:B------:R-:W2:Y:S04]  /*116b0*/  LDL.LU R7, [R1+0x4a4] ;  /* 0x0004a40001077983 */ /* 0x000ea80000300800 */
[----:B---3--:R0:W-:Y:S04]  /*116c0*/  STS.U16 [R8+UR6+0x800], R15 ;  /* 0x0008000f08007988 */ /* 0x0081e80008000406 */
[----:B0-----:R-:W3:Y:S04]  /*116d0*/  LDL.LU R15, [R1+0x2978] ;  /* 0x00297800010f7983 */ /* 0x001ee80000300800 */
[----:B------:R0:W-:Y:S04]  /*116e0*/  STS.U16 [R8+UR6+0x1900], R28 ;  /* 0x0019001c08007988 */ /* 0x0001e80008000406 */
[----:B0-----:R-:W4:Y:S04]  /*116f0*/  LDL.LU R28, [R1+0x20] ;  /* 0x00002000011c7983 */ /* 0x001f280000300800 */
[----:B--2---:R-:W-:Y:S04]  /*11700*/  STS.U16 [R8+UR6+0x900], R7 ;  /* 0x0009000708007988 */ /* 0x004fe80008000406 */
[----:B------:R0:W-:Y:S04]  /*11710*/  STS.U16 [R8+UR6+0xc900], R5 ;  /* 0x00c9000508007988 */ /* 0x0001e80008000406 */
[----:B------:R1:W-:Y:S04]  /*11720*/  STS.U16 [R8+UR6+0xd900], R2 ;  /* 0x00d9000208007988 */ /* 0x0003e80008000406 */
[----:B0-----:R-:W2:Y:S04]  /*11730*/  LDL.LU R5, [R1+0x1c] ;  /* 0x00001c0001057983 */ /* 0x001ea80000300800 */
[----:B-1----:R-:W2:Y:S01]  /*11740*/  LDL.LU R2, [R1+0x18] ;  /* 0x0000180001027983 */ /* 0x002ea20000300800 */
[----:B---3--:R-:W-:-:S05]  /*11750*/  LOP3.LUT R7, R15, 0x50, RZ, 0x3c, !PT ;  /* 0x000000500f077812 */ /* 0x008fca00078e3cff */
[----:B------:R0:W-:Y:S04]  /*11760*/  STL [R1+0x2974], R7 ;  /* 0x0029740701007387 */ /* 0x0001e80000100800 */
[----:B0-----:R-:W3:Y:S04]  /*11770*/  LDL.LU R7, [R1+0x14] ;  /* 0x0000140001077983 */ /* 0x001ee80000300800 */
[----:B------:R0:W-:Y:S04]  /*11780*/  STL [R1+0x2970], R15 ;  /* 0x0029700f01007387 */ /* 0x0001e80000100800 */
[----:B------:R1:W-:Y:S04]  /*11790*/  STS.U16 [R8+UR6+0x2800], R0 ;  /* 0x0028000008007988 */ /* 0x0003e80008000406 */
[----:B----4-:R4:W-:Y:S04]  /*117a0*/  STS.U16 [R8+UR6+0xe800], R28 ;  /* 0x00e8001c08007988 */ /* 0x0109e80008000406 */
[----:B0-----:R-:W3:Y:S04]  /*117b0*/  LDL.LU R15, [R1+0x4a0] ;  /* 0x0004a000010f7983 */ /* 0x001ee80000300800 */
[----:B-1----:R-:W3:Y:S04]  /*117c0*/  LDL.LU R0, [R1+0x49c] ;  /* 0x00049c0001007983 */ /* 0x002ee80000300800 */
[----:B------:R0:W-:Y:S04]  /*117d0*/  STS.U16 [R8+UR6+0x1800], R9 ;  /* 0x0018000908007988 */ /* 0x0001e80008000406 */
[----:B----4-:R-:W4:Y:S04]  /*117e0*/  LDL.LU R28, [R1+0x360] ;  /* 0x00036000011c7983 */ /* 0x010f280000300800 */
[----:B------:R1:W-:Y:S04]  /*117f0*/  STS.U16 [R8+UR6+0x2900], R26 ;  /* 0x0029001a08007988 */ /* 0x0003e80008000406 */
[----:B0-----:R-:W4:Y:S04]  /*11800*/  LDL.LU R9, [R1+0x318] ;  /* 0x0003180001097983 */ /* 0x001f280000300800 */
[----:B------:R0:W-:Y:S04]  /*11810*/  STS.U16 [R8+UR6+0x3800], R10 ;  /* 0x0038000a08007988 */ /* 0x0001e80008000406 */
[----:B-1----:R-:W4:Y:S04]  /*11820*/  LDL.LU R26, [R1+0x314] ;  /* 0x00031400011a7983 */ /* 0x002f280000300800 */
        /* <DEDUP_REMOVED lines=38> */
[----:B--2---:R0:W-:Y:S04]  /*11a90*/  STS.U16 [R8+UR6+0xe900], R5 ;  /* 0x00e9000508007988 */ /* 0x0041e80008000406 */
[----:B-1----:R-:W2:Y:S04]  /*11aa0*/  LDL.LU R3, [R1+0x98] ;  /* 0x0000980001037983 */ /* 0x002ea80000300800 */
[----:B------:R1:W-:Y:S04]  /*11ab0*/  STS.U16 [R8+UR6+0xf800], R2 ;  /* 0x00f8000208007988 */ /* 0x0003e80008000406 */
[----:B0-----:R-:W2:Y:S04]  /*11ac0*/  LDL.LU R5, [R1+0x24] ;  /* 0x0000240001057983 */ /* 0x001ea80000300800 */
[----:B-1----:R-:W2:Y:S04]  /*11ad0*/  LDL.LU R2, [R1+0x10] ;  /* 0x0000100001027983 */ /* 0x002ea80000300800 */
[----:B---3--:R0:W-:Y:S04]  /*11ae0*/  STS.U16 [R8+UR6+0xf900], R7 ;  /* 0x00f9000708007988 */ /* 0x0081e80008000406 */
[----:B0-----:R-:W3:Y:S04]  /*11af0*/  LDL.LU R7, [R1+0x2974] ;  /* 0x0029740001077983 */ /* 0x001ee80000300800 */
[----:B------:R-:W2:Y:S04]  /*11b00*/  LDL.LU R8, [R1+0x4b8] ;  /* 0x0004b80001087983 */ /* 0x000ea80000300800 */
[----:B---3--:R0:W-:Y:S04]  /*11b10*/  STS.U16 [R7+UR6+0xa00], R15 ;  /* 0x000a000f07007988 */ /* 0x0081e80008000406 */
[----:B------:R1:W-:Y:S04]  /*11b20*/  STS.U16 [R7+UR6+0xb00], R0 ;  /* 0x000b000007007988 */ /* 0x0003e80008000406 */
[----:B----4-:R3:W-:Y:S04]  /*11b30*/  STS.U16 [R7+UR6+0x1a00], R28 ;  /* 0x001a001c07007988 */ /* 0x0107e80008000406 */
[----:B0-----:R-:W4:Y:S04]  /*11b40*/  LDL.LU R15, [R1+0x2970] ;  /* 0x00297000010f7983 */ /* 0x001f280000300800 */
[----:B-1----:R-:W4:Y:S04]  /*11b50*/  LDL.LU R0, [R1+0x296c] ;  /* 0x00296c0001007983 */ /* 0x002f280000300800 */
[----:B---3--:R-:W3:Y:S04]  /*11b60*/  LDL.LU R28, [R1+0x2968] ;  /* 0x00296800011c7983 */ /* 0x008ee80000300800 */
[----:B------:R0:W-:Y:S04]  /*11b70*/  STS.U16 [R7+UR6+0x6b00], R29 ;  /* 0x006b001d07007988 */ /* 0x0001e80008000406 */
[----:B------:R1:W-:Y:S04]  /*11b80*/  STS.U16 [R7+UR6+0xca00], R6 ;  /* 0x00ca000607007988 */ /* 0x0003e80008000406 */
[----:B0-----:R-:W3:Y:S04]  /*11b90*/  LDL.LU R29, [R1+0x4] ;  /* 0x00000400011d7983 */ /* 0x001ee80000300800 */
[----:B-1----:R-:W3:Y:S04]  /*11ba0*/  LDL.LU R6, [R1] ;  /* 0x0000000001067983 */ /* 0x002ee80000300800 */
[----:B------:R0:W-:Y:S04]  /*11bb0*/  STS.U16 [R7+UR6+0x7b00], R14 ;  /* 0x007b000e07007988 */ /* 0x0001e80008000406 */
[----:B------:R1:W-:Y:S04]  /*11bc0*/  STS.U16 [R7+UR6+0x8a00], R25 ;  /* 0x008a001907007988 */ /* 0x0003e80008000406 */
[----:B------:R2:W-:Y:S04]  /*11bd0*/  STS.U16 [R7+UR6+0x8b00], R24 ;  /* 0x008b001807007988 */ /* 0x0005e80008000406 */
[----:B0-----:R-:W3:Y:S04]  /*11be0*/  LDL.LU R14, [R1+0x498] ;  /* 0x00049800010e7983 */ /* 0x001ee80000300800 */
[----:B-1----:R-:W3:Y:S04]  /*11bf0*/  LDL.LU R25, [R1+0x494] ;  /* 0x0004940001197983 */ /* 0x002ee80000300800 */
[----:B------:R0:W-:Y:S04]  /*11c00*/  STS.U16 [R7+UR6+0xab00], R17 ;  /* 0x00ab001107007988 */ /* 0x0001e80008000406 */
[----:B--2---:R-:W2:Y:S04]  /*11c10*/  LDL.LU R24, [R1+0x35c] ;  /* 0x00035c0001187983 */ /* 0x004ea80000300800 */
[----:B------:R1:W-:Y:S04]  /*11c20*/  STS.U16 [R7+UR6+0xba00], R13 ;  /* 0x00ba000d07007988 */ /* 0x0003e80008000406 */
[----:B0-----:R-:W2:Y:S04]  /*11c30*/  LDL.LU R17, [R1+0x350] ;  /* 0x0003500001117983 */ /* 0x001ea80000300800 */
[----:B------:R0:W-:Y:S04]  /*11c40*/  STS.U16 [R7+UR6+0xbb00], R4 ;  /* 0x00bb000407007988 */ /* 0x0001e80008000406 */
[----:B-1----:R-:W2:Y:S04]  /*11c50*/  LDL.LU R13, [R1+0x310] ;  /* 0x00031000010d7983 */ /* 0x002ea80000300800 */
        /* <DEDUP_REMOVED lines=30> */
[----:B------:R-:W-:Y:S04]  /*11e40*/  STS.U16 [R7+UR6+0x1b00], R8 ;  /* 0x001b000807007988 */ /* 0x000fe80008000406 */
[----:B------:R0:W-:Y:S04]  /*11e50*/  STS.U16 [R7+UR6+0xaa00], R19 ;  /* 0x00aa001307007988 */ /* 0x0001e80008000406 */
[----:B-1----:R-:W2:Y:S04]  /*11e60*/  LDL.LU R21, [R1+0xd0] ;  /* 0x0000d00001157983 */ /* 0x002ea80000300800 */
[----:B0-----:R-:W2:Y:S01]  /*11e70*/  LDL.LU R19, [R1+0x94] ;  /* 0x0000940001137983 */ /* 0x001ea20000300800 */
[----:B----4-:R-:W-:-:S03]  /*11e80*/  LOP3.LUT R8, R15, 0x60, RZ, 0x3c, !PT ;  /* 0x000000600f087812 */ /* 0x010fc600078e3cff */
[----:B------:R-:W4:Y:S04]  /*11e90*/  LDL.LU R15, [R1+0x244] ;  /* 0x00024400010f7983 */ /* 0x000f280000300800 */
[----:B---3--:R0:W-:Y:S04]  /*11ea0*/  STS.U16 [R7+UR6+0xea00], R28 ;  /* 0x00ea001c07007988 */ /* 0x0081e80008000406 */
[----:B0-----:R-:W3:Y:S04]  /*11eb0*/  LDL.LU R28, [R1+0x90] ;  /* 0x00009000011c7983 */ /* 0x001ee80000300800 */
[----:B------:R0:W-:Y:S04]  /*11ec0*/  STS.U16 [R7+UR6+0xeb00], R29 ;  /* 0x00eb001d07007988 */ /* 0x0001e80008000406 */
[----:B------:R1:W-:Y:S04]  /*11ed0*/  STS.U16 [R7+UR6+0xfa00], R6 ;  /* 0x00fa000607007988 */ /* 0x0003e80008000406 */
[----:B0-----:R-:W2:Y:S04]  /*11ee0*/  LDL.LU R29, [R1+0x2964] ;  /* 0x00296400011d7983 */ /* 0x001ea80000300800 */
[----:B-1----:R-:W2:Y:S04]  /*11ef0*/  LDL.LU R6, [R1+0x2960] ;  /* 0x0029600001067983 */ /* 0x002ea80000300800 */
[----:B--2---:R0:W-:Y:S04]  /*11f00*/  STS.U16 [R7+UR6+0xfb00], R6 ;  /* 0x00fb000607007988 */ /* 0x0041e80008000406 */
[----:B------:R1:W-:Y:S04]  /*11f10*/  STS.U16 [R8+UR6+0xc00], R14 ;  /* 0x000c000e08007988 */ /* 0x0003e80008000406 */
[----:B------:R2:W-:Y:S04]  /*11f20*/  STS.U16 [R8+UR6+0xd00], R25 ;  /* 0x000d001908007988 */ /* 0x0005e80008000406 */
[----:B0-----:R-:W4:Y:S04]  /*11f30*/  LDL.LU R6, [R1+0x298] ;  /* 0x0002980001067983 */ /* 0x001f280000300800 */
[----:B------:R-:W4:Y:S04]  /*11f40*/  LDL.LU R7, [R1+0x258] ;  /* 0x0002580001077983 */ /* 0x000f280000300800 */
[----:B-1----:R-:W4:Y:S04]  /*11f50*/  LDL.LU R14, [R1+0x295c] ;  /* 0x00295c00010e7983 */ /* 0x002f280000300800 */
[----:B--2---:R-:W2:Y:S04]  /*11f60*/  LDL.LU R25, [R1+0x2958] ;  /* 0x0029580001197983 */ /* 0x004ea80000300800 */
[----:B------:R0:W-:Y:S04]  /*11f70*/  STS.U16 [R8+UR6+0x1c00], R24 ;  /* 0x001c001808007988 */ /* 0x0001e80008000406 */
[----:B------:R1:W-:Y:S04]  /*11f80*/  STS.U16 [R8+UR6+0x1d00], R17 ;  /* 0x001d001108007988 */ /* 0x0003e80008000406 */
[----:B------:R3:W-:Y:S04]  /*11f90*/  STS.U16 [R8+UR6+0x2c00], R13 ;  /* 0x002c000d08007988 */ /* 0x0007e80008000406 */
[----:B0-----:R-:W2:Y:S04]  /*11fa0*/  LDL.LU R24, [R1+0x2954] ;  /* 0x0029540001187983 */ /* 0x001ea80000300800 */
[----:B-1----:R-:W2:Y:S04]  /*11fb0*/  LDL.LU R17, [R1+0x2950] ;  /* 0x0029500001117983 */ /* 0x002ea80000300800 */
[----:B---3--:R-:W3:Y:S04]  /*11fc0*/  LDL.LU R13, [R1+0x294c] ;  /* 0x00294c00010d7983 */ /* 0x008ee80000300800 */
        /* <DEDUP_REMOVED lines=9> */
[----:B------:R-:W-:Y:S04]  /*12060*/  STL [R1+0x1f94], R29 ;  /* 0x001f941d01007387 */ /* 0x000fe80000100800 */
[----:B0-----:R-:W3:Y:S04]  /*12070*/  LDL.LU R23, [R1+0x490] ;  /* 0x0004900001177983 */ /* 0x001ee80000300800 */
[----:B------:R0:W-:Y:S04]  /*12080*/  STS.U16 [R8+UR6+0xbd00], R21 ;  /* 0x00bd001508007988 */ /* 0x0001e80008000406 */
[----:B------:R1:W-:Y:S04]  /*12090*/  STS.U16 [R8+UR6+0xcc00], R19 ;  /* 0x00cc001308007988 */ /* 0x0003e80008000406 */
[----:B0-----:R-:W3:Y:S04]  /*120a0*/  LDL.LU R21, [R1+0x48c] ;  /* 0x00048c0001157983 */ /* 0x001ee80000300800 */
[----:B-1----:R-:W3:Y:S04]  /*120b0*/  LDL.LU R19, [R1+0x34c] ;  /* 0x00034c0001137983 */ /* 0x002ee80000300800 */
[----:B------:R-:W-:Y:S04]  /*120c0*/  STS.U16 [R8+UR6+0xcd00], R28 ;  /* 0x00cd001c08007988 */ /* 0x000fe80008000406 */
[----:B----4-:R-:W-:Y:S04]  /*120d0*/  STS.U16 [R8+UR6+0x5d00], R15 ;  /* 0x005d000f08007988 */ /* 0x010fe80008000406 */
        /* <DEDUP_REMOVED lines=10> */
[----:B------:R0:W-:Y:S02]  /*12180*/  STS.U16 [R8+UR6+0x4d00], R6 ;  /* 0x004d000608007988 */ /* 0x0001e40008000406 */
[----:B0-----:R-:W-:-:S02]  /*12190*/  SHF.L.U32 R6, R29, 0x1, RZ ;  /* 0x000000011d067819 */ /* 0x001fc400000006ff */
[----:B------:R-:W4:Y:S04]  /*121a0*/  LDL.LU R29, [R1+0x344] ;  /* 0x00034400011d7983 */ /* 0x000f280000300800 */
[----:B------:R-:W-:Y:S04]  /*121b0*/  STS.U16 [R8+UR6+0x5c00], R7 ;  /* 0x005c000708007988 */ /* 0x000fe80008000406 */
[----:B--2---:R0:W-:Y:S04]  /*121c0*/  STS.U16 [R8+UR6+0xdc00], R2 ;  /* 0x00dc000208007988 */ /* 0x0041e80008000406 */
[----:B0-----:R-:W2:Y:S04]  /*121d0*/  LDL.LU R2, [R1+0x308] ;  /* 0x0003080001027983 */ /* 0x001ea80000300800 */
[----:B------:R-:W2:Y:S04]  /*121e0*/  LDL.LU R28, [R1+0x304] ;  /* 0x00030400011c7983 */ /* 0x000ea80000300800 */
        /* <DEDUP_REMOVED lines=8> */
[----:B------:R-:W2:Y:S01]  /*12270*/  LDL.LU R18, [R1+0x108] ;  /* 0x0001080001127983 */ /* 0x000ea20000300800 */
[----:B------:R-:W-:-:S03]  /*12280*/  LOP3.LUT R6, R6, 0x70, RZ, 0x3c, !PT ;  /* 0x0000007006067812 */ /* 0x000fc600078e3cff */
[----:B------:R-:W2:Y:S04]  /*12290*/  LDL.LU R20, [R1+0x104] ;  /* 0x0001040001147983 */ /* 0x000ea80000300800 */
[----:B------:R-:W2:Y:S04]  /*122a0*/  LDL.LU R22, [R1+0xcc] ;  /* 0x0000cc0001167983 */ /* 0x000ea80000300800 */
[----:B------:R-:W2:Y:S04]  /*122b0*/  LDL.LU R27, [R1+0xc8] ;  /* 0x0000c800011b7983 */ /* 0x000ea80000300800 */
        /* <DEDUP_REMOVED lines=9> */
[----:B0-----:R-:W3:Y:S04]  /*12350*/  LDL.LU R13, [R1+0x28c] ;  /* 0x00028c00010d7983 */ /* 0x001ee80000300800 */
[----:B-1----:R-:W3:Y:S04]  /*12360*/  LDL.LU R17, [R1+0x2e4] ;  /* 0x0002e40001117983 */ /* 0x002ee80000300800 */
[----:B------:R-:W3:Y:S04]  /*12370*/  LDL.LU R8, [R1+0x2d4] ;  /* 0x0002d40001087983 */ /* 0x000ee80000300800 */
[----:B------:R-:W3:Y:S04]  /*12380*/  LDL.LU R23, [R1+0x2938] ;  /* 0x0029380001177983 */ /* 0x000ee80000300800 */
[----:B------:R0:W-:Y:S04]  /*12390*/  STS.U16 [R6+UR6+0xf00], R21 ;  /* 0x000f001506007988 */ /* 0x0001e80008000406 */
[----:B------:R1:W-:Y:S04]  /*123a0*/  STS.U16 [R6+UR6+0x1e00], R19 ;  /* 0x001e001306007988 */ /* 0x0003e80008000406 */
[----:B0-----:R-:W3:Y:S04]  /*123b0*/  LDL.LU R21, [R1+0x2934] ;  /* 0x0029340001157983 */ /* 0x001ee80000300800 */
[----:B-1----:R-:W3:Y:S04]  /*123c0*/  LDL.LU R19, [R1+0x2930] ;  /* 0x0029300001137983 */ /* 0x002ee80000300800 */
[----:B----4-:R0:W-:Y:S04]  /*123d0*/  STS.U16 [R6+UR6+0x1f00], R29 ;  /* 0x001f001d06007988 */ /* 0x0101e80008000406 */
[----:B0-----:R-:W4:Y:S04]  /*123e0*/  LDL.LU R29, [R1+0x140] ;  /* 0x00014000011d7983 */ /* 0x001f280000300800 */
[----:B--2---:R0:W-:Y:S04]  /*123f0*/  STS.U16 [R6+UR6+0x2e00], R2 ;  /* 0x002e000206007988 */ /* 0x0041e80008000406 */
[----:B------:R1:W-:Y:S04]  /*12400*/  STS.U16 [R6+UR6+0x2f00], R28 ;  /* 0x002f001c06007988 */ /* 0x0003e80008000406 */
[----:B0-----:R-:W2:Y:S04]  /*12410*/  LDL.LU R2, [R1+0x292c] ;  /* 0x00292c0001027983 */ /* 0x001ea80000300800 */
[----:B-1----:R-:W4:Y:S04]  /*12420*/  LDL.LU R28, [R1+0x2928] ;  /* 0x00292800011c7983 */ /* 0x002f280000300800 */
[----:B---3--:R0:W-:Y:S04]  /*12430*/  STS.U16 [R6+UR6+0xee00], R23 ;  /* 0x00ee001706007988 */ /* 0x0081e80008000406 */
[----:B0-----:R-:W3:Y:S04]  /*12440*/  LDL R23, [R1+0x144] ;  /* 0x0001440001177983 */ /* 0x001ee80000100800 */
        /* <DEDUP_REMOVED lines=23> */
[----:B--2---:R-:W-:Y:S04]  /*125c0*/  STS.U16 [R6+UR6+0xcf00], R2 ;  /* 0x00cf000206007988 */ /* 0x004fe80008000406 */
[----:B----4-:R-:W-:Y:S01]  /*125d0*/  STS.U16 [R6+UR6+0xce00], R28 ;  /* 0x00ce001c06007988 */ /* 0x010fe20008000406 */
[----:B------:R-:W-:Y:S06]  /*125e0*/  BAR.SYNC.DEFER_BLOCKING 0x0 ;  /* 0x0000000000007b1d */ /* 0x000fec0000010000 */
[----:B------:R-:W0:Y:S04]  /*125f0*/  LDSM.16.M88.4 R24, [R29+UR6] ;  /* 0x000000061d18783b */ /* 0x000e280008000200 */
[----:B------:R-:W1:Y:S04]  /*12600*/  LDSM.16.M88.4 R12, [R29+UR6+0x4000] ;  /* 0x004000061d0c783b */ /* 0x000e680008000200 */
[----:B------:R-:W2:Y:S04]  /*12610*/  LDSM.16.M88.4 R4, [R29+UR6+0x8000] ;  /* 0x008000061d04783b */ /* 0x000ea80008000200 */
[----:B0-----:R-:W-:Y:S04]  /*12620*/  STL [R1+0x28dc], R26 ;  /* 0x0028dc1a01007387 */ /* 0x001fe80000100800 */
[----:B------:R-:W-:Y:S04]  /*12630*/  STL [R1+0x28d8], R27 ;  /* 0x0028d81b01007387 */ /* 0x000fe80000100800 */
[----:B-1----:R-:W-:Y:S01]  /*12640*/  STL.64 [R1], R12 ;  /* 0x0000000c01007387 */ /* 0x002fe20000100a00 */
[----:B--2---:R-:W-:-:S03]  /*12650*/  MOV R3, R4 ;  /* 0x0000000400037202 */ /* 0x004fc60000000f00 */
[----:B------:R-:W-:Y:S01]  /*12660*/  STL.64 [R1+0x8], R14 ;  /* 0x0000080e01007387 */ /* 0x000fe20000100a00 */
[----:B------:R-:W-:-:S03]  /*12670*/  MOV R2, R5 ;  /* 0x0000000500027202 */ /* 0x000fc60000000f00 */
[----:B------:R-:W-:Y:S04]  /*12680*/  STL.64 [R1+0x20], R4 ;  /* 0x0000200401007387 */ /* 0x000fe80000100a00 */
[----:B------:R-:W-:Y:S04]  /*12690*/  STL.64 [R1+0x28], R6 ;  /* 0x0000280601007387 */ /* 0x000fe80000100a00 */
[----:B------:R-:W0:Y:S01]  /*126a0*/  LDSM.16.M88.4 R4, [R29+UR6+0xc000] ;  /* 0x00c000061d04783b */ /* 0x000e220008000200 */
[----:B---3--:R-:W-:-:S03]  /*126b0*/  LOP3.LUT R28, R23, 0x20, RZ, 0x3c, !PT ;  /* 0x00000020171c7812 */ /* 0x008fc600078e3cff */
[----:B------:R-:W-:Y:S04]  /*126c0*/  LDSM.16.MT88.4 R16, [R23+UR6+0x10400] ;  /* 0x010400061710783b */ /* 0x000fe80008004200 */
[----:B------:R-:W1:Y:S04]  /*126d0*/  LDSM.16.MT88.4 R12, [R28+UR6+0x10000] ;  /* 0x010000061c0c783b */ /* 0x000e680008004200 */
[----:B------:R-:W2:Y:S04]  /*126e0*/  LDSM.16.MT88.4 R8, [R23+UR6+0x10000] ;  /* 0x010000061708783b */ /* 0x000ea80008004200 */
[----:B0-----:R-:W-:Y:S04]  /*126f0*/  STL.64 [R1+0x10], R4 ;  /* 0x0000100401007387 */ /* 0x001fe80000100a00 */
[----:B------:R-:W-:Y:S04]  /*12700*/  STL [R1+0x148], R28 ;  /* 0x0001481c01007387 */ /* 0x000fe80000100800 */
[----:B-1----:R-:W-:Y:S04]  /*12710*/  STL.64 [R1+0x2918], R14 ;  /* 0x0029180e01007387 */ /* 0x002fe80000100a00 */
[----:B------:R0:W-:Y:S04]  /*12720*/  STL.64 [R1+0x2910], R12 ;  /* 0x0029100c01007387 */ /* 0x0001e80000100a00 */
[----:B0-----:R-:W3:Y:S01]  /*12730*/  LDL.LU.64 R12, [R1+0x10] ;  /* 0x00001000010c7983 */ /* 0x001ee20000300a00 */
[----:B------:R-:W-:Y:S01]  /*12740*/  IMAD.MOV.U32 R21, RZ, RZ, R6 ;  /* 0x000000ffff157224 */ /* 0x000fe200078e0006 */
[----:B------:R-:W-:-:S02]  /*12750*/  MOV R20, R7 ;  /* 0x0000000700147202 */ /* 0x000fc40000000f00 */
[----:B------:R-:W0:Y:S04]  /*12760*/  LDSM.16.MT88.4 R4, [R28+UR6+0x10400] ;  /* 0x010400061c04783b */ /* 0x000e280008004200 */
[----:B---3--:R-:W-:Y:S04]  /*12770*/  STL.64 [R1+0x2920], R12 ;  /* 0x0029200c01007387 */ /* 0x008fe80000100a00 */
[----:B------:R-:W-:Y:S04]  /*12780*/  STL [R1+0x28ec], R16 ;  /* 0x0028ec1001007387 */ /* 0x000fe80000100800 */
[----:B------:R1:W-:Y:S04]  /*12790*/  STL [R1+0x28e8], R17 ;  /* 0x0028e81101007387 */ /* 0x0003e80000100800 */
[----:B------:R-:W-:Y:S04]  /*127a0*/  STL [R1+0x28e4], R18 ;  /* 0x0028e41201007387 */ /* 0x000fe80000100800 */
[----:B------:R-:W-:Y:S04]  /*127b0*/  STL [R1+0x28e0], R19 ;  /* 0x0028e01301007387 */ /* 0x000fe80000100800 */
[----:B-1----:R-:W3:Y:S01]  /*127c0*/  LDL.64 R16, [R1] ;  /* 0x0000000001107983 */ /* 0x002ee20000100a00 */
[----:B--2---:R-:W-:Y:S03]  /*127d0*/  HMMA.16816.F32 R12, R8, R24, RZ ;  /* 0x00000018080c723c */ /* 0x004fe600000018ff */
[----:B0-----:R-:W-:-:S15]  /*127e0*/  STL.64 [R1+0x2898], R6 ;  /* 0x0028980601007387 */ /* 0x001fde0000100a00 */
[----:B------:R-:W-:Y:S01]  /*127f0*/  NOP ;  /* 0x0000000000007918 */ /* 0x000fe20000000000 */
[----:B------:R-:W-:Y:S04]  /*12800*/  STL.64 [R1+0x70], R12 ;  /* 0x0000700c01007387 */ /* 0x000fe80000100a00 */
[----:B------:R3:W-:Y:S04]  /*12810*/  STL.64 [R1+0x78], R14 ;  /* 0x0000780e01007387 */ /* 0x0007e80000100a00 */
[----:B------:R-:W-:Y:S01]  /*12820*/  STL.64 [R1+0x2890], R4 ;  /* 0x0028900401007387 */ /* 0x000fe20000100a00 */
[----:B---3--:R-:W-:-:S15]  /*12830*/  HMMA.16816.F32 R12, R8, R16, RZ ;  /* 0x00000010080c723c */ /* 0x008fde00000018ff */
[----:B------:R-:W-:-:S04]  /*12840*/  NOP ;  /* 0x0000000000007918 */ /* 0x000fc80000000000 */
[----:B------:R-:W-:Y:S01]  /*12850*/  MOV R16, R13 ;  /* 0x0000000d00107202 */ /* 0x000fe20000000f00 */
[----:B------:R0:W-:Y:S04]  /*12860*/  STL [R1+0x60], R12 ;  /* 0x0000600c01007387 */ /* 0x0001e80000100800 */
[----:B0-----:R-:W2:Y:S01]  /*12870*/  LDL.LU.64 R12, [R1+0x2920] ;  /* 0x00292000010c7983 */ /* 0x001ea20000300a00 */
[----:B------:R-:W-:Y:S02]  /*12880*/  MOV R4, R3 ;  /* 0x0000000300047202 */ /* 0x000fe40000000f00 */
[----:B------:R-:W-:-:S07]  /*12890*/  MOV R5, R2 ;  /* 0x0000000200057202 */ /* 0x000fce0000000f00 */
[----:B------:R-:W-:Y:S01]  /*128a0*/  HMMA.16816.F32 R4, R8, R4, RZ ;  /* 0x000000040804723c */ /* 0x000fe200000018ff */
[----:B------:R-:W-:Y:S01]  /*128b0*/  IMAD.MOV.U32 R2, RZ, RZ, R17 ;  /* 0x000000ffff027224 */ /* 0x000fe200078e0011 */
[----:B------:R-:W-:-:S15]  /*128c0*/  MOV R17, R14 ;  /* 0x0000000e00117202 */ /* 0x000fde0000000f00 */
[----:B------:R-:W-:Y:S02]  /*128d0*/  NOP ;  /* 0x0000000000007918 */ /* 0x000fe40000000000 */
[----:B------:R-:W-:Y:S01]  /*128e0*/  IMAD.MOV.U32 R26, RZ, RZ, R4 ;  /* 0x000000ffff1a7224 */ /* 0x000fe200078e0004 */
[----:B------:R2:W-:Y:S01]  /*128f0*/  STL.64 [R1+0x58], R6 ;  /* 0x0000580601007387 */ /* 0x0005e20000100a00 */
[----:B------:R-:W-:Y:S02]  /*12900*/  MOV R27, R5 ;  /* 0x00000005001b7202 */ /* 0x000fe40000000f00 */
[----:B------:R-:W-:Y:S02]  /*12910*/  MOV R18, R15 ;  /* 0x0000000f00127202 */ /* 0x000fe40000000f00 */
[----:B------:R-:W3:Y:S01]  /*12920*/  LDL.LU.64 R14, [R1+0x2918] ;  /* 0x00291800010e7983 */ /* 0x000ee20000300a00 */
[----:B--2---:R-:W-:Y:S01]  /*12930*/  HMMA.16816.F32 R4, R8, R12, RZ ;  /* 0x0000000c0804723c */ /* 0x004fe200000018ff */
[----:B------:R-:W-:Y:S02]  /*12940*/  MOV R22, R12 ;  /* 0x0000000c00167202 */ /* 0x000fe40000000f00 */
[----:B------:R-:W0:Y:S01]  /*12950*/  LDSM.16.MT88.4 R8, [R23+UR6+0x10800] ;  /* 0x010800061708783b */ /* 0x000e220008004200 */
[----:B------:R-:W-:-:S03]  /*12960*/  MOV R19, R13 ;  /* 0x0000000d00137202 */ /* 0x000fc60000000f00 */
[----:B------:R-:W3:-:S12]  /*12970*/  LDL.LU.64 R12, [R1+0x2910] ;  /* 0x00291000010c7983 */ /* 0x000ed80000300a00 */
[----:B------:R-:W-:Y:S04]  /*12980*/  STL.64 [R1+0x28a8], R6 ;  /* 0x0028a80601007387 */ /* 0x000fe80000100a00 */
[----:B------:R1:W-:Y:S04]  /*12990*/  STL.64 [R1+0x28a0], R4 ;  /* 0x0028a00401007387 */ /* 0x0003e80000100a00 */
[----:B-1----:R-:W2:Y:S04]  /*129a0*/  LDL.LU.64 R4, [R1+0x20] ;  /* 0x0000200001047983 */ /* 0x002ea80000300a00 */
[----:B------:R-:W4:Y:S01]  /*129b0*/  LDL.LU.64 R6, [R1+0x28] ;  /* 0x0000280001067983 */ /* 0x000f220000300a00 */
[----:B------:R-:W-:-:S03]  /*129c0*/  LOP3.LUT R3, R29, 0x40, RZ, 0x3c, !PT ;  /* 0x000000401d037812 */ /* 0x000fc600078e3cff */
[----:B----4-:R-:W-:Y:S04]  /*129d0*/  STL.64 [R1+0x28f8], R6 ;  /* 0x0028f80601007387 */ /* 0x010fe80000100a00 */
[----:B--2---:R-:W-:Y:S04]  /*129e0*/  STL.64 [R1+0x28f0], R4 ;  /* 0x0028f00401007387 */ /* 0x004fe80000100a00 */
[----:B------:R-:W-:Y:S04]  /*129f0*/  STL [R1+0x27f0], R29 ;  /* 0x0027f01d01007387 */ /* 0x000fe80000100800 */
[----:B0-----:R0:W-:Y:S04]  /*12a00*/  STL.64 [R1+0x2858], R10 ;  /* 0x0028580a01007387 */ /* 0x0011e80000100a00 */
[----:B------:R1:W-:Y:S04]  /*12a10*/  STL.64 [R1+0x2850], R8 ;  /* 0x0028500801007387 */ /* 0x0003e80000100a00 */
[----:B------:R-:W2:Y:S01]  /*12a20*/  LDSM.16.M88.4 R4, [R3+UR6] ;  /* 0x000000060304783b */ /* 0x000ea20008000200 */
[----:B0-----:R-:W-:-:S02]  /*12a30*/  MOV R10, R21 ;  /* 0x00000015000a7202 */ /* 0x001fc40000000f00 */
[----:B------:R-:W-:Y:S01]  /*12a40*/  MOV R11, R20 ;  /* 0x00000014000b7202 */ /* 0x000fe20000000f00 */
[----:B-1----:R-:W-:Y:S02]  /*12a50*/  IMAD.MOV.U32 R8, RZ, RZ, R22 ;  /* 0x000000ffff087224 */ /* 0x002fe400078e0016 */
[----:B------:R-:W0:Y:S01]  /*12a60*/  LDSM.16.M88.4 R20, [R3+UR6+0x4000] ;  /* 0x004000060314783b */ /* 0x000e220008000200 */
[----:B------:R-:W-:-:S03]  /*12a70*/  MOV R9, R19 ;  /* 0x0000001300097202 */ /* 0x000fc60000000f00 */
[----:B------:R-:W-:Y:S04]  /*12a80*/  STL.64 [R1+0x2908], R10 ;  /* 0x0029080a01007387 */ /* 0x000fe80000100a00 */
[----:B------:R3:W-:Y:S02]  /*12a90*/  STL.64 [R1+0x2900], R8 ;  /* 0x0029000801007387 */ /* 0x0007e40000100a00 */
[----:B---3--:R-:W-:Y:S02]  /*12aa0*/  HMMA.16816.F32 R8, R12, R24, RZ ;  /* 0x000000180c08723c */ /* 0x008fe400000018ff */
[----:B--2---:R1:W-:Y:S04]  /*12ab0*/  STL.64 [R1+0xd0], R4 ;  /* 0x0000d00401007387 */ /* 0x0043e80000100a00 */
[----:B------:R-:W-:-:S13]  /*12ac0*/  STL.64 [R1+0xd8], R6 ;  /* 0x0000d80601007387 */ /* 0x000fda0000100a00 */
[----:B------:R-:W-:Y:S01]  /*12ad0*/  MOV R19, R10 ;  /* 0x0000000a00137202 */ /* 0x000fe20000000f00 */
[----:B0-----:R0:W-:Y:S01]  /*12ae0*/  STL.64 [R1+0xe0], R20 ;  /* 0x0000e01401007387 */ /* 0x0011e20000100a00 */
[----:B------:R-:W-:Y:S01]  /*12af0*/  MOV R29, R11 ;  /* 0x0000000b001d7202 */ /* 0x000fe20000000f00 */
[----:B-1----:R-:W-:Y:S01]  /*12b00*/  IMAD.MOV.U32 R4, RZ, RZ, R9 ;  /* 0x000000ffff047224 */ /* 0x002fe200078e0009 */
[----:B0-----:R-:W-:Y:S02]  /*12b10*/  MOV R20, R8 ;  /* 0x0000000800147202 */ /* 0x001fe40000000f00 */
[----:B------:R-:W0:Y:S01]  /*12b20*/  LDSM.16.M88.4 R8, [R3+UR6+0x8000] ;  /* 0x008000060308783b */ /* 0x000e220008000200 */
[----:B------:R-:W-:-:S03]  /*12b30*/  IMAD.MOV.U32 R25, RZ, RZ, R2 ;  /* 0x000000ffff197224 */ /* 0x000fc600078e0002 */
[----:B------:R-:W-:Y:S01]  /*12b40*/  STL.64 [R1+0xe8], R22 ;  /* 0x0000e81601007387 */ /* 0x000fe20000100a00 */
[----:B0-----:R-:W-:-:S03]  /*12b50*/  MOV R2, R11 ;  /* 0x0000000b00027202 */ /* 0x001fc60000000f00 */
[----:B------:R-:W-:Y:S04]  /*12b60*/  STL.64 [R1+0xf0], R8 ;  /* 0x0000f00801007387 */ /* 0x000fe80000100a00 */
[----:B------:R0:W-:Y:S04]  /*12b70*/  STL [R1+0xf8], R10 ;  /* 0x0000f80a01007387 */ /* 0x0001e80000100800 */
[----:B0-----:R-:W2:Y:S04]  /*12b80*/  LDL.LU.64 R10, [R1+0x2908] ;  /* 0x00290800010a7983 */ /* 0x001ea80000300a00 */
[----:B------:R-:W3:Y:S04]  /*12b90*/  LDL.LU.64 R8, [R1+0x2900] ;  /* 0x0029000001087983 */ /* 0x000ee80000300a00 */
[----:B------:R0:W-:Y:S02]  /*12ba0*/  STL [R1+0x27f4], R2 ;  /* 0x0027f40201007387 */ /* 0x0001e40000100800 */
[----:B0-----:R-:W-:-:S02]  /*12bb0*/  MOV R2, R4 ;  /* 0x0000000400027202 */ /* 0x001fc40000000f00 */
[----:B------:R-:W0:Y:S04]  /*12bc0*/  LDSM.16.M88.4 R4, [R3+UR6+0xc000] ;  /* 0x00c000060304783b */ /* 0x000e280008000200 */
[----:B0-----:R-:W-:Y:S04]  /*12bd0*/  STL.64 [R1+0x100], R4 ;  /* 0x0001000401007387 */ /* 0x001fe80000100a00 */
[----:B------:R0:W-:Y:S04]  /*12be0*/  STL.64 [R1+0x108], R6 ;  /* 0x0001080601007387 */ /* 0x0001e80000100a00 */
[----:B0-----:R-:W4:Y:S04]  /*12bf0*/  LDL.LU.64 R6, [R1+0x28f8] ;  /* 0x0028f80001067983 */ /* 0x001f280000300a00 */
[----:B------:R-:W2:Y:S04]  /*12c00*/  LDL.LU.64 R4, [R1+0x28f0] ;  /* 0x0028f00001047983 */ /* 0x000ea80000300a00 */
[----:B------:R0:W-:Y:S02]  /*12c10*/  STL [R1+0x26d8], R3 ;  /* 0x0026d80301007387 */ /* 0x0001e40000100800 */
[----:B0-----:R-:W-:-:S02]  /*12c20*/  MOV R3, R20 ;  /* 0x0000001400037202 */ /* 0x001fc40000000f00 */
[----:B------:R-:W0:Y:S04]  /*12c30*/  LDSM.16.MT88.4 R20, [R28+UR6+0x10800] ;  /* 0x010800061c14783b */ /* 0x000e280008004200 */
[----:B------:R-:W-:Y:S04]  /*12c40*/  STL [R1+0x2878], R28 ;  /* 0x0028781c01007387 */ /* 0x000fe80000100800 */
[----:B0-----:R-:W-:Y:S04]  /*12c50*/  STL [R1+0x2800], R21 ;  /* 0x0028001501007387 */ /* 0x001fe80000100800 */
[----:B------:R-:W-:Y:S04]  /*12c60*/  STL [R1+0x27fc], R22 ;  /* 0x0027fc1601007387 */ /* 0x000fe80000100800 */
[----:B------:R-:W-:Y:S04]  /*12c70*/  STL [R1+0x27f8], R23 ;  /* 0x0027f81701007387 */ /* 0x000fe80000100800 */
[----:B------:R0:W-:Y:S04]  /*12c80*/  STL [R1+0x2860], R20 ;  /* 0x0028601401007387 */ /* 0x0001e80000100800 */
[----:B0-----:R-:W2:Y:S01]  /*12c90*/  LDL.LU R20, [R1] ;  /* 0x0000000001147983 */ /* 0x001ea20000300800 */
[----:B------:R-:W-:-:S07]  /*12ca0*/  IMAD.MOV.U32 R21, RZ, RZ, R25 ;  /* 0x000000ffff157224 */ /* 0x000fce00078e0019 */
[----:B--2---:R-:W-:-:S15]  /*12cb0*/  HMMA.16816.F32 R20, R12, R20, RZ ;  /* 0x000000140c14723c */ /* 0x004fde00000018ff */
[----:B------:R-:W-:-:S04]  /*12cc0*/  NOP ;  /* 0x0000000000007918 */ /* 0x000fc80000000000 */
[----:B------:R-:W-:Y:S04]  /*12cd0*/  STL.64 [R1+0x80], R20 ;  /* 0x0000801401007387 */ /* 0x000fe80000100a00 */
[----:B------:R0:W-:Y:S02]  /*12ce0*/  STL.64 [R1+0x88], R22 ;  /* 0x0000881601007387 */ /* 0x0001e40000100a00 */
[----:B0-----:R-:W-:-:S15]  /*12cf0*/  HMMA.16816.F32 R20, R12, R4, RZ ;  /* 0x000000040c14723c */ /* 0x001fde00000018ff */
[----:B------:R-:W-:-:S04]  /*12d00*/  NOP ;  /* 0x0000000000007918 */ /* 0x000fc80000000000 */
[----:B------:R-:W-:Y:S04]  /*12d10*/  STL.64 [R1+0xc0], R20 ;  /* 0x0000c01401007387 */ /* 0x000fe80000100a00 */
[----:B----4-:R0:W-:Y:S04]  /*12d20*/  STL.64 [R1+0x28c0], R6 ;  /* 0x0028c00601007387 */ /* 0x0101e80000100a00 */
[----:B------:R-:W2:Y:S01]  /*12d30*/  LDL.LU R4, [R1+0x60] ;  /* 0x0000600001047983 */ /* 0x000ea20000300800 */
[----:B------:R-:W-:-:S03]  /*12d40*/  MOV R5, R16 ;  /* 0x0000001000057202 */ /* 0x000fc60000000f00 */
[----:B------:R-:W4:Y:S01]  /*12d50*/  LDL.LU R16, [R1+0x28ec] ;  /* 0x0028ec0001107983 */ /* 0x000f220000300800 */
[----:B0-----:R-:W-:Y:S01]  /*12d60*/  IMAD.MOV.U32 R6, RZ, RZ, R17 ;  /* 0x000000ffff067224 */ /* 0x001fe200078e0011 */
[----:B------:R-:W-:Y:S02]  /*12d70*/  MOV R7, R18 ;  /* 0x0000001200077202 */ /* 0x000fe40000000f00 */
[----:B------:R-:W4:Y:S04]  /*12d80*/  LDL.LU R17, [R1+0x28e8] ;  /* 0x0028e80001117983 */ /* 0x000f280000300800 */
[----:B------:R-:W4:Y:S04]  /*12d90*/  LDL.LU R18, [R1+0x28e4] ;  /* 0x0028e40001127983 */ /* 0x000f280000300800 */
[----:B------:R-:W-:Y:S01]  /*12da0*/  STL.64 [R1+0x28d0], R6 ;  /* 0x0028d00601007387 */ /* 0x000fe20000100a00 */
[----:B------:R-:W-:-:S02]  /*12db0*/  MOV R25, R22 ;  /* 0x0000001600197202 */ /* 0x000fc40000000f00 */
[----:B------:R-:W-:Y:S02]  /*12dc0*/  MOV R24, R23 ;  /* 0x0000001700187202 */ /* 0x000fe40000000f00 */
[----:B---3--:R-:W-:Y:S01]  /*12dd0*/  HMMA.16816.F32 R20, R12, R8, RZ ;  /* 0x000000080c14723c */ /* 0x008fe200000018ff */
[----:B--2---:R0:W-:Y:S04]  /*12de0*/  STL.64 [R1+0x28c8], R4 ;  /* 0x0028c80401007387 */ /* 0x0041e80000100a00 */
[----:B0-----:R-:W4:Y:S04]  /*12df0*/  LDL.LU R4, [R1+0x70] ;  /* 0x0000700001047983 */ /* 0x001f280000300800 */
[----:B------:R-:W4:Y:S04]  /*12e00*/  LDL.LU R5, [R1+0x74] ;  /* 0x0000740001057983 */ /* 0x000f280000300800 */
[----:B------:R-:W4:Y:S04]  /*12e10*/  LDL.LU R6, [R1+0x78] ;  /* 0x0000780001067983 */ /* 0x000f280000300800 */
[----:B------:R-:W4:Y:S04]  /*12e20*/  LDL.LU R7, [R1+0x7c] ;  /* 0x00007c0001077983 */ /* 0x000f280000300800 */
[----:B------:R-:W2:Y:S01]  /*12e30*/  LDL R15, [R1+0x144] ;  /* 0x00014400010f7983 */ /* 0x000ea20000100800 */
[----:B------:R-:W-:Y:S01]  /*12e40*/  IMAD.MOV.U32 R14, RZ, RZ, R19 ;  /* 0x000000ffff0e7224 */ /* 0x000fe200078e0013 */
[----:B------:R-:W-:-:S02]  /*12e50*/  MOV R12, R3 ;  /* 0x00000003000c7202 */ /* 0x000fc40000000f00 */
[----:B------:R-:W-:Y:S01]  /*12e60*/  MOV R13, R2 ;  /* 0x00000002000d7202 */ /* 0x000fe20000000f00 */
[----:B--2---:R0:W-:Y:S04]  /*12e70*/  STL [R1+0x2888], R15 ;  /* 0x0028880f01007387 */ /* 0x0041e80000100800 */
[----:B------:R-:W4:Y:S01]  /*12e80*/  LDL.LU R19, [R1+0x28e0] ;  /* 0x0028e00001137983 */ /* 0x000f220000300800 */
[----:B0-----:R-:W-:-:S05]  /*12e90*/  MOV R15, R29 ;  /* 0x0000001d000f7202 */ /* 0x001fca0000000f00 */
[----:B------:R-:W-:Y:S04]  /*12ea0*/  STL.64 [R1+0x28b8], R14 ;  /* 0x0028b80e01007387 */ /* 0x000fe80000100a00 */
[----:B------:R0:W-:Y:S02]  /*12eb0*/  STL.64 [R1+0x28b0], R12 ;  /* 0x0028b00c01007387 */ /* 0x0001e40000100a00 */
[----:B0-----:R-:W-:Y:S02]  /*12ec0*/  MOV R12, R26 ;  /* 0x0000001a000c7202 */ /* 0x001fe40000000f00 */
[----:B------:R-:W4:Y:S01]  /*12ed0*/  LDL.LU R26, [R1+0x28dc] ;  /* 0x0028dc00011a7983 */ /* 0x000f220000300800 */
[----:B------:R-:W-:-:S03]  /*12ee0*/  MOV R13, R27 ;  /* 0x0000001b000d7202 */ /* 0x000fc60000000f00 */
[----:B------:R-:W4:Y:S04]  /*12ef0*/  LDL.LU R27, [R1+0x28d8] ;  /* 0x0028d800011b7983 */ /* 0x000f280000300800 */
[----:B------:R-:W2:Y:S04]  /*12f00*/  LDL.LU R14, [R1+0x58] ;  /* 0x00005800010e7983 */ /* 0x000ea80000300800 */
[----:B------:R-:W2:Y:S04]  /*12f10*/  LDL.LU R15, [R1+0x5c] ;  /* 0x00005c00010f7983 */ /* 0x000ea80000300800 */
[----:B------:R0:W-:Y:S04]  /*12f20*/  STL.64 [R1+0x2870], R22 ;  /* 0x0028701601007387 */ /* 0x0001e80000100a00 */
[----:B------:R-:W-:Y:S04]  /*12f30*/  STL.64 [R1+0x2868], R20 ;  /* 0x0028681401007387 */ /* 0x000fe80000100a00 */
[----:B0-----:R-:W3:Y:S04]  /*12f40*/  LDL.LU R22, [R1+0x8] ;  /* 0x0000080001167983 */ /* 0x001ee80000300800 */
[----:B------:R-:W3:Y:S01]  /*12f50*/  LDL.LU R23, [R1+0xc] ;  /* 0x00000c0001177983 */ /* 0x000ee20000300800 */
[----:B----4-:R-:W-:-:S15]  /*12f60*/  HMMA.16816.F32 R4, R16, R26, R4 ;  /* 0x0000001a1004723c */ /* 0x010fde0000001804 */
[----:B------:R-:W-:-:S04]  /*12f70*/  NOP ;  /* 0x0000000000007918 */ /* 0x000fc80000000000 */
[----:B------:R-:W-:Y:S01]  /*12f80*/  MOV R9, R6 ;  /* 0x0000000600097202 */ /* 0x000fe20000000f00 */
[----:B------:R0:W-:Y:S01]  /*12f90*/  STL [R1+0xa0], R4 ;  /* 0x0000a00401007387 */ /* 0x0001e20000100800 */
[----:B------:R-:W-:Y:S01]  /*12fa0*/  MOV R8, R7 ;  /* 0x0000000700087202 */ /* 0x000fe20000000f00 */
[----:B------:R-:W-:Y:S02]  /*12fb0*/  IMAD.MOV.U32 R29, RZ, RZ, R5 ;  /* 0x000000ffff1d7224 */ /* 0x000fe400078e0005 */
[----:B------:R-:W3:Y:S04]  /*12fc0*/  LDL.LU.64 R6, [R1+0x28d0] ;  /* 0x0028d00001067983 */ /* 0x000ee80000300a00 */
[----:B0-----:R-:W3:Y:S04]  /*12fd0*/  LDL.LU.64 R4, [R1+0x28c8] ;  /* 0x0028c80001047983 */ /* 0x001ee80000300a00 */
[----:B------:R-:W-:Y:S04]  /*12fe0*/  STL [R1+0x2884], R8 ;  /* 0x0028840801007387 */ /* 0x000fe80000100800 */
[----:B------:R-:W-:Y:S04]  /*12ff0*/  STL [R1+0x2880], R9 ;  /* 0x0028800901007387 */ /* 0x000fe80000100800 */
[----:B------:R-:W-:Y:S01]  /*13000*/  STL [R1+0x287c], R29 ;  /* 0x00287c1d01007387 */ /* 0x000fe20000100800 */
[----:B---3--:R-:W-:-:S15]  /*13010*/  HMMA.16816.F32 R4, R16, R22, R4 ;  /* 0x000000161004723c */ /* 0x008fde0000001804 */
[----:B------:R-:W-:-:S04]  /*13020*/  NOP ;  /* 0x0000000000007918 */ /* 0x000fc80000000000 */
[----:B------:R-:W-:Y:S04]  /*13030*/  STL [R1+0x90], R4 ;  /* 0x0000900401007387 */ /* 0x000fe80000100800 */
[----:B------:R0:W-:Y:S04]  /*13040*/  STL.64 [R1+0x98], R6 ;  /* 0x0000980601007387 */ /* 0x0001e80000100a00 */
[----:B0-----:R-:W2:Y:S01]  /*13050*/  LDL.LU.64 R6, [R1+0x28c0] ;  /* 0x0028c00001067983 */ /* 0x001ea20000300a00 */
[----:B------:R-:W-:Y:S01]  /*13060*/  MOV R28, R5 ;  /* 0x00000005001c7202 */ /* 0x000fe20000000f00 */
[----:B--2---:R-:W-:Y:S01]  /*13070*/  HMMA.16816.F32 R12, R16, R6, R12 ;  /* 0x00000006100c723c */ /* 0x004fe2000000180c */
[----:B------:R-:W-:Y:S01]  /*13080*/  MOV R3, R6 ;  /* 0x0000000600037202 */ /* 0x000fe20000000f00 */
[----:B------:R-:W-:-:S15]  /*13090*/  IMAD.MOV.U32 R2, RZ, RZ, R7 ;  /* 0x000000ffff027224 */ /* 0x000fde00078e0007 */
[----:B------:R-:W-:Y:S02]  /*130a0*/  NOP ;  /* 0x0000000000007918 */ /* 0x000fe40000000000 */
[----:B------:R-:W-:Y:S01]  /*130b0*/  MOV R9, R14 ;  /* 0x0000000e00097202 */ /* 0x000fe20000000f00 */
[----:B------:R0:W-:Y:S01]  /*130c0*/  STL [R1+0x70], R12 ;  /* 0x0000700c01007387 */ /* 0x0001e20000100800 */
[----:B------:R-:W-:Y:S01]  /*130d0*/  MOV R29, R15 ;  /* 0x0000000f001d7202 */ /* 0x000fe20000000f00 */
[----:B------:R-:W-:Y:S02]  /*130e0*/  IMAD.MOV.U32 R8, RZ, RZ, R13 ;  /* 0x000000ffff087224 */ /* 0x000fe400078e000d */
[----:B------:R-:W2:Y:S04]  /*130f0*/  LDL.LU.64 R14, [R1+0x28b8] ;  /* 0x0028b800010e7983 */ /* 0x000ea80000300a00 */
[----:B0-----:R-:W2:Y:S04]  /*13100*/  LDL.LU.64 R12, [R1+0x28b0] ;  /* 0x0028b000010c7983 */ /* 0x001ea80000300a00 */
[----:B------:R-:W3:Y:S04]  /*13110*/  LDL.LU.64 R6, [R1+0x28a8] ;  /* 0x0028a80001067983 */ /* 0x000ee80000300a00 */
[----:B------:R-:W3:Y:S02]  /*13120*/  LDL.LU.64 R4, [R1+0x28a0] ;  /* 0x0028a00001047983 */ /* 0x000ee40000300a00 */
[----:B---3--:R-:W-:-:S15]  /*13130*/  HMMA.16816.F32 R4, R16, R10, R4 ;  /* 0x0000000a1004723c */ /* 0x008fde0000001804 */
[----:B------:R-:W-:-:S04]  /*13140*/  NOP ;  /* 0x0000000000007918 */ /* 0x000fc80000000000 */
[----:B------:R-:W-:Y:S01]  /*13150*/  MOV R17, R6 ;  /* 0x0000000600117202 */ /* 0x000fe20000000f00 */
[----:B------:R-:W-:Y:S01]  /*13160*/  IMAD.MOV.U32 R16, RZ, RZ, R7 ;  /* 0x000000ffff107224 */ /* 0x000fe200078e0007 */
[----:B------:R-:W-:Y:S01]  /*13170*/  MOV R19, R4 ;  /* 0x0000000400137202 */ /* 0x000fe20000000f00 */
[----:B------:R-:W2:Y:S01]  /*13180*/  LDL.LU.64 R6, [R1+0x2898] ;  /* 0x0028980001067983 */ /* 0x000ea20000300a00 */
[----:B------:R-:W-:-:S03]  /*13190*/  MOV R18, R5 ;  /* 0x0000000500127202 */ /* 0x000fc60000000f00 */
[----:B------:R-:W2:Y:S02]  /*131a0*/  LDL.LU.64 R4, [R1+0x2890] ;  /* 0x0028900001047983 */ /* 0x000ea40000300a00 */
[----:B--2---:R-:W-:-:S15]  /*131b0*/  HMMA.16816.F32 R12, R4, R26, R12 ;  /* 0x0000001a040c723c */ /* 0x004fde000000180c */
[----:B------:R-:W-:-:S04]  /*131c0*/  NOP ;  /* 0x0000000000007918 */ /* 0x000fc80000000000 */
[----:B------:R-:W-:Y:S04]  /*131d0*/  STL.64 [R1+0x30], R12 ;  /* 0x0000300c01007387 */ /* 0x000fe80000100a00 */
[----:B------:R0:W-:Y:S04]  /*131e0*/  STL.64 [R1+0x38], R14 ;  /* 0x0000380e01007387 */ /* 0x0001e80000100a00 */
[----:B0-----:R-:W2:Y:S04]  /*131f0*/  LDL.LU R15, [R1+0x2888] ;  /* 0x00288800010f7983 */ /* 0x001ea80000300800 */
[----:B--2---:R-:W0:Y:S04]  /*13200*/  LDSM.16.MT88.4 R12, [R15+UR6+0x10c00] ;  /* 0x010c00060f0c783b */ /* 0x004e280008004200 */
[----:B0-----:R-:W-:Y:S04]  /*13210*/  STL.64 [R1+0x27b8], R14 ;  /* 0x0027b80e01007387 */ /* 0x001fe80000100a00 */
[----:B------:R0:W-:Y:S04]  /*13220*/  STL.64 [R1+0x27b0], R12 ;  /* 0x0027b00c01007387 */ /* 0x0001e80000100a00 */
[----:B0-----:R-:W2:Y:S04]  /*13230*/  LDL.LU R12, [R1+0x100] ;  /* 0x00010000010c7983 */ /* 0x001ea80000300800 */
[----:B------:R-:W2:Y:S04]  /*13240*/  LDL.LU R13, [R1+0x104] ;  /* 0x00010400010d7983 */ /* 0x000ea80000300800 */
[----:B--2---:R0:W-:Y:S04]  /*13250*/  STL.64 [R1+0x2848], R12 ;  /* 0x0028480c01007387 */ /* 0x0041e80000100a00 */
[----:B0-----:R-:W2:Y:S04]  /*13260*/  LDL.LU R12, [R1+0x80] ;  /* 0x00008000010c7983 */ /* 0x001ea80000300800 */
[----:B------:R-:W2:Y:S04]  /*13270*/  LDL.LU R13, [R1+0x84] ;  /* 0x00008400010d7983 */ /* 0x000ea80000300800 */
[----:B------:R-:W2:Y:S04]  /*13280*/  LDL.LU R14, [R1+0x88] ;  /* 0x00008800010e7983 */ /* 0x000ea80000300800 */
[----:B------:R-:W2:Y:S01]  /*13290*/  LDL.LU R15, [R1+0x8c] ;  /* 0x00008c00010f7983 */ /* 0x000ea20000300800 */
[----:B------:R-:W-:-:S02]  /*132a0*/  MOV R26, R17 ;  /* 0x00000011001a7202 */ /* 0x000fc40000000f00 */
[----:B------:R-:W-:Y:S01]  /*132b0*/  MOV R27, R16 ;  /* 0x00000010001b7202 */ /* 0x000fe20000000f00 */
[----:B------:R-:W3:Y:S01]  /*132c0*/  LDL.LU R20, [R1+0xc0] ;  /* 0x0000c00001147983 */ /* 0x000ee20000300800 */
[----:B--2---:R-:W-:Y:S01]  /*132d0*/  HMMA.16816.F32 R12, R4, R22, R12 ;  /* 0x00000016040c723c */ /* 0x004fe2000000180c */
[----:B------:R-:W-:Y:S01]  /*132e0*/  MOV R22, R25 ;  /* 0x0000001900167202 */ /* 0x000fe20000000f00 */
[----:B------:R-:W-:Y:S01]  /*132f0*/  IMAD.MOV.U32 R25, RZ, RZ, R18 ;  /* 0x000000ffff197224 */ /* 0x000fe200078e0012 */
[----:B------:R-:W-:Y:S02]  /*13300*/  MOV R23, R24 ;  /* 0x0000001800177202 */ /* 0x000fe40000000f00 */
[----:B------:R-:W-:-:S14]  /*13310*/  MOV R24, R19 ;  /* 0x0000001300187202 */ /* 0x000fdc0000000f00 */
[----:B------:R0:W-:Y:S04]  /*13320*/  STL.64 [R1+0x60], R12 ;  /* 0x0000600c01007387 */ /* 0x0001e80000100a00 */
[----:B------:R-:W-:Y:S04]  /*13330*/  STL.64 [R1+0x68], R14 ;  /* 0x0000680e01007387 */ /* 0x000fe80000100a00 */
[----:B------:R-:W3:Y:S04]  /*13340*/  LDL.LU R21, [R1+0xc4] ;  /* 0x0000c40001157983 */ /* 0x000ee80000300800 */
[----:B0-----:R-:W2:Y:S04]  /*13350*/  LDL.LU.64 R12, [R1+0xd0] ;  /* 0x0000d000010c7983 */ /* 0x001ea80000300a00 */
[----:B------:R-:W-:Y:S04]  /*13360*/  STL.64 [R1+0x2810], R26 ;  /* 0x0028101a01007387 */ /* 0x000fe80000100a00 */
[----:B------:R0:W-:Y:S04]  /*13370*/  STL.64 [R1+0x2808], R24 ;  /* 0x0028081801007387 */ /* 0x0001e80000100a00 */
[----:B0-----:R-:W4:Y:S01]  /*13380*/  LDL.LU R24, [R1+0x70] ;  /* 0x0000700001187983 */ /* 0x001f220000300800 */
[----:B------:R-:W-:Y:S01]  /*13390*/  IMAD.MOV.U32 R26, RZ, RZ, R9 ;  /* 0x000000ffff1a7224 */ /* 0x000fe200078e0009 */
[----:B------:R-:W-:-:S02]  /*133a0*/  MOV R27, R29 ;  /* 0x0000001d001b7202 */ /* 0x000fc40000000f00 */
[----:B------:R-:W-:Y:S02]  /*133b0*/  MOV R25, R8 ;  /* 0x0000000800197202 */ /* 0x000fe40000000f00 */
[----:B------:R-:W2:Y:S04]  /*133c0*/  LDL.LU R8, [R1+0x2884] ;  /* 0x0028840001087983 */ /* 0x000ea80000300800 */
[----:B------:R-:W2:Y:S04]  /*133d0*/  LDL.LU R9, [R1+0x2880] ;  /* 0x0028800001097983 */ /* 0x000ea80000300800 */
[----:B------:R-:W2:Y:S04]  /*133e0*/  LDL.LU R29, [R1+0x287c] ;  /* 0x00287c00011d7983 */ /* 0x000ea80000300800 */
[----:B------:R-:W-:Y:S04]  /*133f0*/  STL.64 [R1+0x2828], R26 ;  /* 0x0028281a01007387 */ /* 0x000fe80000100a00 */
[----:B----4-:R0:W-:Y:S04]  /*13400*/  STL.64 [R1+0x2820], R24 ;  /* 0x0028201801007387 */ /* 0x0101e80000100a00 */
[----:B0-----:R-:W4:Y:S01]  /*13410*/  LDL.LU R24, [R1+0x90] ;  /* 0x0000900001187983 */ /* 0x001f220000300800 */
[----:B------:R-:W-:-:S03]  /*13420*/  MOV R25, R28 ;  /* 0x0000001c00197202 */ /* 0x000fc60000000f00 */
[----:B------:R-:W2:Y:S04]  /*13430*/  LDL.LU R28, [R1+0x2878] ;  /* 0x00287800011c7983 */ /* 0x000ea80000300800 */
[----:B------:R-:W3:Y:S04]  /*13440*/  LDL.LU R26, [R1+0x98] ;  /* 0x00009800011a7983 */ /* 0x000ee80000300800 */
[----:B------:R-:W3:Y:S04]  /*13450*/  LDL.LU R27, [R1+0x9c] ;  /* 0x00009c00011b7983 */ /* 0x000ee80000300800 */
[----:B--2---:R-:W0:Y:S04]  /*13460*/  LDSM.16.MT88.4 R16, [R28+UR6+0x10c00] ;  /* 0x010c00061c10783b */ /* 0x004e280008004200 */
[----:B---3--:R-:W-:Y:S04]  /*13470*/  STL.64 [R1+0x2840], R26 ;  /* 0x0028401a01007387 */ /* 0x008fe80000100a00 */
[----:B----4-:R1:W-:Y:S04]  /*13480*/  STL.64 [R1+0x2838], R24 ;  /* 0x0028381801007387 */ /* 0x0103e80000100a00 */
[----:B-1----:R-:W2:Y:S04]  /*13490*/  LDL.LU R24, [R1+0xa0] ;  /* 0x0000a00001187983 */ /* 0x002ea80000300800 */
[----:B0-----:R-:W-:Y:S04]  /*134a0*/  STL [R1+0x27cc], R16 ;  /* 0x0027cc1001007387 */ /* 0x001fe80000100800 */
[----:B------:R-:W-:Y:S04]  /*134b0*/  STL [R1+0x27c8], R17 ;  /* 0x0027c81101007387 */ /* 0x000fe80000100800 */
[----:B------:R0:W-:Y:S04]  /*134c0*/  STL [R1+0x2760], R18 ;  /* 0x0027601201007387 */ /* 0x0001e80000100800 */
[----:B------:R1:W-:Y:S01]  /*134d0*/  STL [R1+0x275c], R19 ;  /* 0x00275c1301007387 */ /* 0x0003e20000100800 */
[----:B0-----:R-:W-:-:S02]  /*134e0*/  MOV R18, R3 ;  /* 0x0000000300127202 */ /* 0x001fc40000000f00 */
[----:B-1----:R-:W-:-:S07]  /*134f0*/  MOV R19, R2 ;  /* 0x0000000200137202 */ /* 0x002fce0000000f00 */
[----:B------:R-:W-:Y:S01]  /*13500*/  HMMA.16816.F32 R16, R4, R18, R20 ;  /* 0x000000120410723c */ /* 0x000fe20000001814 */
[----:B------:R-:W3:Y:S04]  /*13510*/  LDL.LU.64 R22, [R1+0x2870] ;  /* 0x0028700001167983 */ /* 0x000ee80000300a00 */
[----:B------:R-:W3:Y:S01]  /*13520*/  LDL.LU.64 R20, [R1+0x2868] ;  /* 0x0028680001147983 */ /* 0x000ee20000300a00 */
[----:B------:R-:W-:Y:S01]  /*13530*/  IMAD.MOV.U32 R26, RZ, RZ, R9 ;  /* 0x000000ffff1a7224 */ /* 0x000fe200078e0009 */
[----:B------:R-:W-:-:S12]  /*13540*/  MOV R27, R8 ;  /* 0x00000008001b7202 */ /* 0x000fd80000000f00 */
[----:B------:R-:W-:Y:S01]  /*13550*/  STL [R1+0x48], R18 ;  /* 0x0000481201007387 */ /* 0x000fe20000100800 */
[----:B---3--:R-:W-:Y:S03]  /*13560*/  HMMA.16816.F32 R4, R4, R10, R20 ;  /* 0x0000000a0404723c */ /* 0x008fe60000001814 */
[----:B------:R-:W3:Y:S04]  /*13570*/  LDL.LU R20, [R1+0x2860] ;  /* 0x0028600001147983 */ /* 0x000ee80000300800 */
[----:B------:R-:W2:Y:S04]  /*13580*/  LDL.LU.64 R10, [R1+0x2858] ;  /* 0x00285800010a7983 */ /* 0x000ea80000300a00 */
[----:B------:R-:W2:Y:S08]  /*13590*/  LDL.LU.64 R8, [R1+0x2850] ;  /* 0x0028500001087983 */ /* 0x000eb00000300a00 */
[----:B------:R-:W-:Y:S04]  /*135a0*/  STL.64 [R1+0x20], R4 ;  /* 0x0000200401007387 */ /* 0x000fe80000100a00 */
[----:B------:R0:W-:Y:S04]  /*135b0*/  STL.64 [R1+0x28], R6 ;  /* 0x0000280601007387 */ /* 0x0001e80000100a00 */
[----:B0-----:R-:W4:Y:S01]  /*135c0*/  LDL R7, [R1+0x144] ;  /* 0x0001440001077983 */ /* 0x001f220000100800 */
[----:B------:R-:W-:Y:S01]  /*135d0*/  MOV R25, R29 ;  /* 0x0000001d00197202 */ /* 0x000fe20000000f00 */
[----:B------:R-:W-:Y:S01]  /*135e0*/  IMAD.MOV.U32 R22, RZ, RZ, R13 ;  /* 0x000000ffff167224 */ /* 0x000fe200078e000d */
[----:B------:R-:W-:-:S02]  /*135f0*/  MOV R21, R12 ;  /* 0x0000000c00157202 */ /* 0x000fc40000000f00 */
[----:B------:R-:W-:-:S03]  /*13600*/  MOV R18, R19 ;  /* 0x0000001300127202 */ /* 0x000fc60000000f00 */
[----:B--2---:R-:W-:-:S15]  /*13610*/  HMMA.16816.F32 R24, R8, R12, R24 ;  /* 0x0000000c0818723c */ /* 0x004fde0000001818 */
[----:B------:R-:W-:-:S04]  /*13620*/  NOP ;  /* 0x0000000000007918 */ /* 0x000fc80000000000 */
[----:B------:R-:W-:Y:S01]  /*13630*/  MOV R14, R26 ;  /* 0x0000001a000e7202 */ /* 0x000fe20000000f00 */
[----:B------:R-:W-:Y:S01]  /*13640*/  IMAD.MOV.U32 R3, RZ, RZ, R27 ;  /* 0x000000ffff037224 */ /* 0x000fe200078e001b */
[----:B------:R-:W-:Y:S02]  /*13650*/  MOV R19, R24 ;  /* 0x0000001800137202 */ /* 0x000fe40000000f00 */
[----:B------:R-:W-:Y:S01]  /*13660*/  MOV R15, R25 ;  /* 0x00000019000f7202 */ /* 0x000fe20000000f00 */
[----:B----4-:R-:W-:Y:S04]  /*13670*/  STL [R1+0x2830], R7 ;  /* 0x0028300701007387 */ /* 0x010fe80000100800 */
[----:B------:R-:W2:Y:S04]  /*13680*/  LDL.LU.64 R4, [R1+0xe0] ;  /* 0x0000e00001047983 */ /* 0x000ea80000300a00 */
[----:B------:R-:W4:Y:S04]  /*13690*/  LDL.LU.64 R12, [R1+0x2848] ;  /* 0x00284800010c7983 */ /* 0x000f280000300a00 */
[----:B------:R-:W2:Y:S04]  /*136a0*/  LDL.LU.64 R26, [R1+0x2840] ;  /* 0x00284000011a7983 */ /* 0x000ea80000300a00 */
[----:B------:R-:W2:Y:S04]  /*136b0*/  LDL.LU.64 R24, [R1+0x2838] ;  /* 0x0028380001187983 */ /* 0x000ea80000300a00 */
[----:B------:R-:W-:Y:S04]  /*136c0*/  STL [R1+0x27dc], R3 ;  /* 0x0027dc0301007387 */ /* 0x000fe80000100800 */
[----:B------:R-:W-:Y:S04]  /*136d0*/  STL [R1+0x27d8], R14 ;  /* 0x0027d80e01007387 */ /* 0x000fe80000100800 */
[----:B------:R-:W-:Y:S01]  /*136e0*/  STL [R1+0x27d4], R15 ;  /* 0x0027d40f01007387 */ /* 0x000fe20000100800 */
[----:B------:R-:W-:Y:S01]  /*136f0*/  IMAD.MOV.U32 R2, RZ, RZ, R16 ;  /* 0x000000ffff027224 */ /* 0x000fe200078e0010 */
[----:B------:R-:W-:Y:S01]  /*13700*/  MOV R29, R17 ;  /* 0x00000011001d7202 */ /* 0x000fe20000000f00 */
[----:B--2---:R-:W-:Y:S01]  /*13710*/  HMMA.16816.F32 R24, R8, R4, R24 ;  /* 0x000000040818723c */ /* 0x004fe20000001818 */
[----:B----4-:R0:W-:Y:S04]  /*13720*/  STL.64 [R1+0x2818], R12 ;  /* 0x0028180c01007387 */ /* 0x0101e80000100a00 */
[----:B0-----:R-:W2:Y:S04]  /*13730*/  LDL.LU.64 R12, [R1+0xf0] ;  /* 0x0000f000010c7983 */ /* 0x001ea80000300a00 */
[----:B------:R-:W-:Y:S10]  /*13740*/  STL [R1+0x27d0], R19 ;  /* 0x0027d01301007387 */ /* 0x000ff40000100800 */
[----:B------:R-:W-:Y:S01]  /*13750*/  MOV R16, R26 ;  /* 0x0000001a00107202 */ /* 0x000fe20000000f00 */
[----:B------:R-:W-:Y:S01]  /*13760*/  IMAD.MOV.U32 R17, RZ, RZ, R27 ;  /* 0x000000ffff117224 */ /* 0x000fe200078e001b */
[----:B------:R-:W4:Y:S04]  /*13770*/  LDL.LU R7, [R1+0x2830] ;  /* 0x0028300001077983 */ /* 0x000f280000300800 */
[----:B------:R0:W-:Y:S04]  /*13780*/  STL.64 [R1], R24 ;  /* 0x0000001801007387 */ /* 0x0001e80000100a00 */
[----:B------:R-:W3:Y:S04]  /*13790*/  LDL.LU.64 R26, [R1+0x2828] ;  /* 0x00282800011a7983 */ /* 0x000ee80000300a00 */
[----:B0-----:R-:W3:Y:S01]  /*137a0*/  LDL.LU.64 R24, [R1+0x2820] ;  /* 0x0028200001187983 */ /* 0x001ee20000300a00 */
[----:B------:R-:W-:-:S02]  /*137b0*/  MOV R23, R4 ;  /* 0x0000000400177202 */ /* 0x000fc40000000f00 */
[----:B------:R-:W-:Y:S02]  /*137c0*/  MOV R6, R5 ;  /* 0x0000000500067202 */ /* 0x000fe40000000f00 */
[----:B--2---:R-:W-:Y:S02]  /*137d0*/  MOV R5, R12 ;  /* 0x0000000c00057202 */ /* 0x004fe40000000f00 */
[----:B------:R-:W-:Y:S01]  /*137e0*/  MOV R4, R13 ;  /* 0x0000000d00047202 */ /* 0x000fe20000000f00 */
[----:B---3--:R-:W-:Y:S01]  /*137f0*/  HMMA.16816.F32 R24, R8, R12, R24 ;  /* 0x0000000c0818723c */ /* 0x008fe20000001818 */
[----:B------:R-:W2:-:S15]  /*13800*/  LDL.LU.64 R12, [R1+0x2818] ;  /* 0x00281800010c7983 */ /* 0x000e9e0000300a00 */
[----:B------:R-:W-:-:S03]  /*13810*/  NOP ;  /* 0x0000000000007918 */ /* 0x000fc60000000000 */
[----:B------:R-:W-:Y:S01]  /*13820*/  MOV R15, R26 ;  /* 0x0000001a000f7202 */ /* 0x000fe20000000f00 */
[----:B------:R-:W-:Y:S01]  /*13830*/  IMAD.MOV.U32 R14, RZ, RZ, R25 ;  /* 0x000000ffff0e7224 */ /* 0x000fe200078e0019 */
[----:B------:R-:W-:Y:S02]  /*13840*/  MOV R19, R27 ;  /* 0x0000001b00137202 */ /* 0x000fe40000000f00 */
[----:B------:R-:W-:Y:S01]  /*13850*/  MOV R3, R24 ;  /* 0x0000001800037202 */ /* 0x000fe20000000f00 */
[----:B------:R-:W2:Y:S04]  /*13860*/  LDL.LU.64 R26, [R1+0x2810] ;  /* 0x00281000011a7983 */ /* 0x000ea80000300a00 */
[----:B------:R-:W2:Y:S02]  /*13870*/  LDL.LU.64 R24, [R1+0x2808] ;  /* 0x0028080001187983 */ /* 0x000ea40000300a00 */
[----:B--2---:R-:W-:Y:S01]  /*13880*/  HMMA.16816.F32 R24, R8, R12, R24 ;  /* 0x0000000c0818723c */ /* 0x004fe20000001818 */
[----:B------:R-:W-:Y:S01]  /*13890*/  MOV R8, R21 ;  /* 0x0000001500087202 */ /* 0x000fe20000000f00 */
[----:B------:R-:W-:Y:S01]  /*138a0*/  IMAD.MOV.U32 R9, RZ, RZ, R22 ;  /* 0x000000ffff097224 */ /* 0x000fe200078e0016 */
[----:B------:R-:W2:Y:S04]  /*138b0*/  LDL.LU R21, [R1+0x2800] ;  /* 0x0028000001157983 */ /* 0x000ea80000300800 */
[----:B------:R-:W2:Y:S04]  /*138c0*/  LDL.LU R22, [R1+0x27fc] ;  /* 0x0027fc0001167983 */ /* 0x000ea80000300800 */
[----:B------:R-:W-:Y:S04]  /*138d0*/  STL.64 [R1+0x27e8], R14 ;  /* 0x0027e80e01007387 */ /* 0x000fe80000100a00 */
[----:B------:R0:W-:Y:S02]  /*138e0*/  STL.64 [R1+0x27e0], R12 ;  /* 0x0027e00c01007387 */ /* 0x0001e40000100a00 */
[----:B0-----:R-:W-:-:S02]  /*138f0*/  MOV R12, R23 ;  /* 0x00000017000c7202 */ /* 0x001fc40000000f00 */
[----:B------:R-:W2:Y:S04]  /*13900*/  LDL.LU R23, [R1+0x27f8] ;  /* 0x0027f80001177983 */ /* 0x000ea80000300800 */
[----:B------:R-:W-:Y:S04]  /*13910*/  STL.64 [R1+0x2780], R26 ;  /* 0x0027801a01007387 */ /* 0x000fe80000100a00 */
[----:B------:R0:W-:Y:S04]  /*13920*/  STL.64 [R1+0x2778], R24 ;  /* 0x0027781801007387 */ /* 0x0001e80000100a00 */
[----:B0-----:R-:W2:Y:S04]  /*13930*/  LDL.LU R24, [R1+0x30] ;  /* 0x0000300001187983 */ /* 0x001ea80000300800 */
[----:B------:R-:W2:Y:S04]  /*13940*/  LDL.LU R25, [R1+0x34] ;  /* 0x0000340001197983 */ /* 0x000ea80000300800 */
[----:B------:R-:W2:Y:S04]  /*13950*/  LDL.LU R26, [R1+0x38] ;  /* 0x00003800011a7983 */ /* 0x000ea80000300800 */
[----:B------:R-:W2:Y:S02]  /*13960*/  LDL.LU R27, [R1+0x3c] ;  /* 0x00003c00011b7983 */ /* 0x000ea40000300800 */
[----:B--2---:R-:W-:Y:S02]  /*13970*/  HMMA.16816.F32 R24, R20, R8, R24 ;  /* 0x000000081418723c */ /* 0x004fe40000001818 */
[----:B----4-:R-:W0:-:S15]  /*13980*/  LDSM.16.MT88.4 R8, [R7+UR6+0x11000] ;  /* 0x011000060708783b */ /* 0x010e1e0008004200 */
[----:B------:R-:W-:Y:S02]  /*13990*/  NOP ;  /* 0x0000000000007918 */ /* 0x000fe40000000000 */
[----:B------:R1:W-:Y:S04]  /*139a0*/  STL.64 [R1+0x30], R24 ;  /* 0x0000301801007387 */ /* 0x0003e80000100a00 */
[----:B------:R2:W-:Y:S01]  /*139b0*/  STL.64 [R1+0x38], R26 ;  /* 0x0000381a01007387 */ /* 0x0005e20000100a00 */
[----:B-1----:R-:W-:Y:S01]  /*139c0*/  MOV R24, R2 ;  /* 0x0000000200187202 */ /* 0x002fe20000000f00 */
[----:B------:R-:W-:Y:S02]  /*139d0*/  IMAD.MOV.U32 R25, RZ, RZ, R29 ;  /* 0x000000ffff197224 */ /* 0x000fe400078e001d */
[----:B------:R-:W3:Y:S04]  /*139e0*/  LDL.LU R2, [R1+0x27f4] ;  /* 0x0027f40001027983 */ /* 0x000ee80000300800 */
[----:B------:R-:W4:Y:S01]  /*139f0*/  LDL.LU R29, [R1+0x27f0] ;  /* 0x0027f000011d7983 */ /* 0x000f220000300800 */
[----:B------:R-:W-:-:S03]  /*13a00*/  MOV R13, R6 ;  /* 0x00000006000d7202 */ /* 0x000fc60000000f00 */
[----:B--2---:R-:W2:Y:S04]  /*13a10*/  LDL.LU R26, [R1+0x48] ;  /* 0x00004800011a7983 */ /* 0x004ea80000300800 */
[----:B0-----:R0:W-:Y:S04]  /*13a20*/  STL.64 [R1+0x2720], R10 ;  /* 0x0027200a01007387 */ /* 0x0011e80000100a00 */
[----:B------:R1:W-:Y:S04]  /*13a30*/  STL.64 [R1+0x2718], R8 ;  /* 0x0027180801007387 */ /* 0x0003e80000100a00 */
[----:B0-----:R-:W2:Y:S01]  /*13a40*/  LDL.LU R10, [R1+0xf8] ;  /* 0x0000f800010a7983 */ /* 0x001ea20000300800 */
[----:B-1----:R-:W-:-:S02]  /*13a50*/  MOV R8, R5 ;  /* 0x0000000500087202 */ /* 0x002fc40000000f00 */
[----:B------:R-:W-:Y:S01]  /*13a60*/  MOV R9, R4 ;  /* 0x0000000400097202 */ /* 0x000fe20000000f00 */
[----:B------:R-:W-:Y:S04]  /*13a70*/  STL [R1+0x2608], R0 ;  /* 0x0026080001007387 */ /* 0x000fe80000100800 */
[----:B----4-:R-:W0:Y:S04]  /*13a80*/  LDSM.16.M88.4 R4, [R29+UR6+0x80] ;  /* 0x000080061d04783b */ /* 0x010e280008000200 */
[----:B0-----:R-:W-:Y:S04]  /*13a90*/  STL.64 [R1+0xa0], R4 ;  /* 0x0000a00401007387 */ /* 0x001fe80000100a00 */
[----:B------:R-:W-:Y:S04]  /*13aa0*/  STL.64 [R1+0xa8], R6 ;  /* 0x0000a80601007387 */ /* 0x000fe80000100a00 */
[----:B------:R-:W0:Y:S04]  /*13ab0*/  LDSM.16.M88.4 R4, [R29+UR6+0x4080] ;  /* 0x004080061d04783b */ /* 0x000e280008000200 */
[----:B0-----:R-:W-:Y:S04]  /*13ac0*/  STL.64 [R1+0x110], R4 ;  /* 0x0001100401007387 */ /* 0x001fe80000100a00 */
[----:B------:R-:W-:Y:S04]  /*13ad0*/  STL.64 [R1+0x118], R6 ;  /* 0x0001180601007387 */ /* 0x000fe80000100a00 */
[----:B------:R-:W0:Y:S04]  /*13ae0*/  LDSM.16.M88.4 R4, [R29+UR6+0x8080] ;  /* 0x008080061d04783b */ /* 0x000e280008000200 */
[----:B0-----:R-:W-:Y:S04]  /*13af0*/  STL.64 [R1+0x120], R4 ;  /* 0x0001200401007387 */ /* 0x001fe80000100a00 */
[----:B------:R-:W-:Y:S04]  /*13b00*/  STL.64 [R1+0x128], R6 ;  /* 0x0001280601007387 */ /* 0x000fe80000100a00 */
[----:B------:R-:W0:Y:S01]  /*13b10*/  LDSM.16.M88.4 R4, [R29+UR6+0xc080] ;  /* 0x00c080061d04783b */ /* 0x000e220008000200 */
[----:B---3--:R-:W-:Y:S01]  /*13b20*/  IMAD.MOV.U32 R11, RZ, RZ, R2 ;  /* 0x000000ffff0b7224 */ /* 0x008fe200078e0002 */
[----:B0-----:R-:W-:-:S02]  /*13b30*/  MOV R2, R7 ;  /* 0x0000000700027202 */ /* 0x001fc40000000f00 */
[----:B------:R-:W-:Y:S04]  /*13b40*/  STL.64 [R1+0x130], R4 ;  /* 0x0001300401007387 */ /* 0x000fe80000100a00 */
[----:B------:R-:W-:Y:S04]  /*13b50*/  STL [R1+0x138], R6 ;  /* 0x0001380601007387 */ /* 0x000fe80000100800 */
[----:B------:R-:W-:Y:S04]  /*13b60*/  STL [R1+0x26dc], R2 ;  /* 0x0026dc0201007387 */ /* 0x000fe80000100800 */
[----:B------:R0:W-:Y:S04]  /*13b70*/  STL [R1+0x2568], R29 ;  /* 0x0025681d01007387 */ /* 0x0001e80000100800 */
[----:B------:R-:W1:Y:S04]  /*13b80*/  LDSM.16.MT88.4 R4, [R28+UR6+0x11000] ;  /* 0x011000061c04783b */ /* 0x000e680008004200 */
[----:B0-----:R-:W3:Y:S04]  /*13b90*/  LDL R29, [R1+0x144] ;  /* 0x00014400011d7983 */ /* 0x001ee80000100800 */
[----:B---3--:R-:W-:Y:S04]  /*13ba0*/  STL [R1+0x2744], R29 ;  /* 0x0027441d01007387 */ /* 0x008fe80000100800 */
[----:B------:R-:W-:Y:S04]  /*13bb0*/  STL [R1+0x2740], R28 ;  /* 0x0027401c01007387 */ /* 0x000fe80000100800 */
[----:B-1----:R-:W-:Y:S04]  /*13bc0*/  STL.64 [R1+0x26e8], R6 ;  /* 0x0026e80601007387 */ /* 0x002fe80000100a00 */
[----:B------:R0:W-:Y:S04]  /*13bd0*/  STL.64 [R1+0x26e0], R4 ;  /* 0x0026e00401007387 */ /* 0x0001e80000100a00 */
[----:B0-----:R-:W3:Y:S04]  /*13be0*/  LDL.LU R4, [R1+0x60] ;  /* 0x0000600001047983 */ /* 0x001ee80000300800 */
[----:B------:R-:W3:Y:S04]  /*13bf0*/  LDL.LU R5, [R1+0x64] ;  /* 0x0000640001057983 */ /* 0x000ee80000300800 */
[----:B------:R-:W3:Y:S04]  /*13c00*/  LDL.LU R6, [R1+0x68] ;  /* 0x0000680001067983 */ /* 0x000ee80000300800 */
[----:B------:R-:W3:Y:S01]  /*13c10*/  LDL.LU R7, [R1+0x6c] ;  /* 0x00006c0001077983 */ /* 0x000ee20000300800 */
[----:B------:R-:W-:Y:S01]  /*13c20*/  MOV R27, R18 ;  /* 0x00000012001b7202 */ /* 0x000fe20000000f00 */
[----:B---3--:R-:W-:-:S15]  /*13c30*/  HMMA.16816.F32 R12, R20, R12, R4 ;  /* 0x0000000c140c723c */ /* 0x008fde0000001804 */
[----:B------:R-:W-:-:S04]  /*13c40*/  NOP ;  /* 0x0000000000007918 */ /* 0x000fc80000000000 */
[----:B------:R-:W-:Y:S01]  /*13c50*/  IMAD.MOV.U32 R18, RZ, RZ, R14 ;  /* 0x000000ffff127224 */ /* 0x000fe200078e000e */
[----:B------:R-:W-:Y:S02]  /*13c60*/  MOV R0, R15 ;  /* 0x0000000f00007202 */ /* 0x000fe40000000f00 */
[----:B------:R-:W3:Y:S01]  /*13c70*/  LDL.LU.64 R14, [R1+0x27e8] ;  /* 0x0027e800010e7983 */ /* 0x000ee20000300a00 */
[----:B--2---:R-:W-:Y:S01]  /*13c80*/  HMMA.16816.F32 R24, R20, R8, R24 ;  /* 0x000000081418723c */ /* 0x004fe20000001818 */
[----:B------:R-:W-:Y:S02]  /*13c90*/  MOV R4, R12 ;  /* 0x0000000c00047202 */ /* 0x000fe40000000f00 */
[----:B------:R-:W-:Y:S02]  /*13ca0*/  MOV R5, R13 ;  /* 0x0000000d00057202 */ /* 0x000fe40000000f00 */
[----:B------:R-:W2:Y:S04]  /*13cb0*/  LDL.LU.64 R12, [R1+0x27e0] ;  /* 0x0027e000010c7983 */ /* 0x000ea80000300a00 */
[----:B------:R0:W-:Y:S04]  /*13cc0*/  STL.64 [R1+0x27c0], R4 ;  /* 0x0027c00401007387 */ /* 0x0001e80000100a00 */
[----:B0-----:R-:W2:Y:S06]  /*13cd0*/  LDL.LU R4, [R1+0x20] ;  /* 0x0000200001047983 */ /* 0x001eac0000300800 */
[----:B------:R-:W-:Y:S01]  /*13ce0*/  MOV R28, R26 ;  /* 0x0000001a001c7202 */ /* 0x000fe20000000f00 */
[----:B------:R-:W2:Y:S01]  /*13cf0*/  LDL.LU R5, [R1+0x24] ;  /* 0x0000240001057983 */ /* 0x000ea20000300800 */
[----:B------:R-:W-:-:S03]  /*13d00*/  MOV R9, R27 ;  /* 0x0000001b00097202 */ /* 0x000fc60000000f00 */
[----:B------:R-:W2:Y:S01]  /*13d10*/  LDL.LU R6, [R1+0x28] ;  /* 0x0000280001067983 */ /* 0x000ea20000300800 */
[----:B------:R-:W-:-:S03]  /*13d20*/  MOV R27, R19 ;  /* 0x00000013001b7202 */ /* 0x000fc60000000f00 */
[----:B------:R-:W2:Y:S04]  /*13d30*/  LDL.LU R7, [R1+0x2c] ;  /* 0x00002c0001077983 */ /* 0x000ea80000300800 */
[----:B------:R0:W-:Y:S02]  /*13d40*/  STL.64 [R1+0x80], R24 ;  /* 0x0000801801007387 */ /* 0x0001e40000100a00 */
[----:B0-----:R-:W-:Y:S02]  /*13d50*/  IMAD.MOV.U32 R24, RZ, RZ, R3 ;  /* 0x000000ffff187224 */ /* 0x001fe400078e0003 */
[----:B------:R-:W4:Y:S01]  /*13d60*/  LDL.LU R3, [R1+0x27dc] ;  /* 0x0027dc0001037983 */ /* 0x000f220000300800 */
[----:B---3--:R-:W-:Y:S02]  /*13d70*/  MOV R26, R15 ;  /* 0x0000000f001a7202 */ /* 0x008fe40000000f00 */
[----:B------:R-:W-:-:S02]  /*13d80*/  MOV R25, R14 ;  /* 0x0000000e00197202 */ /* 0x000fc40000000f00 */
[----:B------:R-:W3:Y:S04]  /*13d90*/  LDL.LU R14, [R1+0x27d8] ;  /* 0x0027d800010e7983 */ /* 0x000ee80000300800 */
[----:B------:R-:W4:Y:S04]  /*13da0*/  LDL.LU R15, [R1+0x27d4] ;  /* 0x0027d400010f7983 */ /* 0x000f280000300800 */
[----:B------:R-:W4:Y:S04]  /*13db0*/  LDL.LU R19, [R1+0x27d0] ;  /* 0x0027d00001137983 */ /* 0x000f280000300800 */
[----:B------:R-:W-:Y:S04]  /*13dc0*/  STL.64 [R1+0x2790], R26 ;  /* 0x0027901a01007387 */ /* 0x000fe80000100a00 */
[----:B------:R0:W-:Y:S04]  /*13dd0*/  STL.64 [R1+0x2788], R24 ;  /* 0x0027881801007387 */ /* 0x0001e80000100a00 */
[----:B0-----:R-:W4:Y:S04]  /*13de0*/  LDL.LU R24, [R1] ;  /* 0x0000000001187983 */ /* 0x001f280000300800 */
[----:B------:R-:W4:Y:S01]  /*13df0*/  LDL.LU R25, [R1+0x4] ;  /* 0x0000040001197983 */ /* 0x000f220000300800 */
[----:B------:R-:W-:Y:S01]  /*13e00*/  IMAD.MOV.U32 R26, RZ, RZ, R16 ;  /* 0x000000ffff1a7224 */ /* 0x000fe200078e0010 */
[----:B------:R-:W-:-:S02]  /*13e10*/  MOV R27, R17 ;  /* 0x00000011001b7202 */ /* 0x000fc40000000f00 */
[----:B------:R-:W4:Y:S04]  /*13e20*/  LDL.LU R16, [R1+0x27cc] ;  /* 0x0027cc0001107983 */ /* 0x000f280000300800 */
[----:B------:R-:W4:Y:S04]  /*13e30*/  LDL.LU R17, [R1+0x27c8] ;  /* 0x0027c80001117983 */ /* 0x000f280000300800 */
[----:B------:R3:W-:Y:S01]  /*13e40*/  STL.64 [R1+0x27a0], R26 ;  /* 0x0027a01a01007387 */ /* 0x0007e20000100a00 */
[----:B--2---:R-:W-:Y:S01]  /*13e50*/  HMMA.16816.F32 R20, R20, R12, R4 ;  /* 0x0000000c1414723c */ /* 0x004fe20000001804 */
[----:B---3--:R-:W-:-:S02]  /*13e60*/  IMAD.MOV.U32 R26, RZ, RZ, R14 ;  /* 0x000000ffff1a7224 */ /* 0x008fc400078e000e */
[----:B----4-:R0:W-:Y:S04]  /*13e70*/  STL.64 [R1+0x2798], R24 ;  /* 0x0027981801007387 */ /* 0x0101e80000100a00 */
[----:B------:R-:W-:Y:S04]  /*13e80*/  STL [R1+0x274c], R9 ;  /* 0x00274c0901007387 */ /* 0x000fe80000100800 */
[----:B------:R1:W-:Y:S01]  /*13e90*/  STL.64 [R1+0x27a8], R10 ;  /* 0x0027a80a01007387 */ /* 0x0003e20000100a00 */
[----:B0-----:R-:W-:-:S03]  /*13ea0*/  MOV R25, R15 ;  /* 0x0000000f00197202 */ /* 0x001fc60000000f00 */
[----:B-1----:R-:W2:Y:S04]  /*13eb0*/  LDL.LU.64 R10, [R1+0xd8] ;  /* 0x0000d800010a7983 */ /* 0x002ea80000300a00 */
[----:B------:R-:W-:Y:S04]  /*13ec0*/  STL [R1+0x2748], R28 ;  /* 0x0027481c01007387 */ /* 0x000fe80000100800 */
[----:B------:R-:W3:Y:S04]  /*13ed0*/  LDL.LU.64 R4, [R1+0x27c0] ;  /* 0x0027c00001047983 */ /* 0x000ee80000300a00 */
[----:B------:R-:W2:Y:S04]  /*13ee0*/  LDL.LU.64 R14, [R1+0x27b8] ;  /* 0x0027b800010e7983 */ /* 0x000ea80000300a00 */
[----:B------:R-:W2:Y:S01]  /*13ef0*/  LDL.LU.64 R12, [R1+0x27b0] ;  /* 0x0027b000010c7983 */ /* 0x000ea20000300a00 */
[----:B------:R-:W-:-:S02]  /*13f00*/  MOV R24, R19 ;  /* 0x0000001300187202 */ /* 0x000fc40000000f00 */
[----:B------:R-:W-:Y:S01]  /*13f10*/  MOV R27, R3 ;  /* 0x00000003001b7202 */ /* 0x000fe20000000f00 */
[----:B------:R-:W-:Y:S01]  /*13f20*/  IMAD.MOV.U32 R3, RZ, RZ, R22 ;  /* 0x000000ffff037224 */ /* 0x000fe200078e0016 */
[----:B------:R-:W-:Y:S02]  /*13f30*/  MOV R2, R23 ;  /* 0x0000001700027202 */ /* 0x000fe40000000f00 */
[----:B------:R-:W-:Y:S02]  /*13f40*/  MOV R7, R20 ;  /* 0x0000001400077202 */ /* 0x000fe40000000f00 */
[----:B------:R-:W-:Y:S01]  /*13f50*/  MOV R6, R21 ;  /* 0x0000001500067202 */ /* 0x000fe20000000f00 */
[----:B------:R-:W-:Y:S04]  /*13f60*/  STL [R1+0x2754], R2 ;  /* 0x0027540201007387 */ /* 0x000fe80000100800 */
[----:B------:R-:W-:Y:S04]  /*13f70*/  STL [R1+0x2750], R3 ;  /* 0x0027500301007387 */ /* 0x000fe80000100800 */
[----:B------:R0:W-:Y:S04]  /*13f80*/  STL.64 [R1+0x2738], R6 ;  /* 0x0027380601007387 */ /* 0x0001e80000100a00 */
[----:B------:R-:W4:Y:S04]  /*13f90*/  LDL.LU R22, [R1+0xe8] ;  /* 0x0000e80001167983 */ /* 0x000f280000300800 */
[----:B------:R-:W4:Y:S01]  /*13fa0*/  LDL.LU R23, [R1+0xec] ;  /* 0x0000ec0001177983 */ /* 0x000f220000300800 */
[----:B0-----:R-:W-:Y:S01]  /*13fb0*/  MOV R6, R18 ;  /* 0x0000001200067202 */ /* 0x001fe20000000f00 */
[----:B--2---:R-:W-:Y:S02]  /*13fc0*/  HMMA.16816.F32 R24, R12, R10, R24 ;  /* 0x0000000a0c18723c */ /* 0x004fe40000001818 */
[----:B---3--:R-:W-:Y:S01]  /*13fd0*/  STL [R1+0x2758], R4 ;  /* 0x0027580401007387 */ /* 0x008fe20000100800 */
[----:B------:R-:W-:Y:S01]  /*13fe0*/  IMAD.MOV.U32 R18, RZ, RZ, R10 ;  /* 0x000000ffff127224 */ /* 0x000fe200078e000a */
[----:B------:R-:W-:-:S02]  /*13ff0*/  MOV R19, R11 ;  /* 0x0000000b00137202 */ /* 0x000fc40000000f00 */
[----:B------:R-:W2:-:S13]  /*14000*/  LDL.LU.64 R10, [R1+0x27a8] ;  /* 0x0027a800010a7983 */ /* 0x000e9a0000300a00 */
[----:B------:R-:W-:Y:S01]  /*14010*/  IMAD.MOV.U32 R21, RZ, RZ, R26 ;  /* 0x000000ffff157224 */ /* 0x000fe200078e001a */
[----:B------:R-:W-:Y:S02]  /*14020*/  MOV R20, R27 ;  /* 0x0000001b00147202 */ /* 0x000fe40000000f00 */
[----:B------:R-:W-:Y:S01]  /*14030*/  MOV R28, R24 ;  /* 0x00000018001c7202 */ /* 0x000fe20000000f00 */
[----:B------:R-:W4:Y:S01]  /*14040*/  LDL.LU.64 R26, [R1+0x27a0] ;  /* 0x0027a000011a7983 */ /* 0x000f220000300a00 */
[----:B------:R-:W-:-:S03]  /*14050*/  MOV R29, R25 ;  /* 0x00000019001d7202 */ /* 0x000fc60000000f00 */
[----:B------:R-:W4:Y:S04]  /*14060*/  LDL.LU.64 R24, [R1+0x2798] ;  /* 0x0027980001187983 */ /* 0x000f280000300a00 */
[----:B------:R0:W-:Y:S04]  /*14070*/  STL.64 [R1+0x2770], R18 ;  /* 0x0027701201007387 */ /* 0x0001e80000100a00 */
[----:B------:R-:W-:Y:S04]  /*14080*/  STL.64 [R1+0x2768], R16 ;  /* 0x0027681001007387 */ /* 0x000fe80000100a00 */
[----:B0-----:R-:W3:Y:S01]  /*14090*/  LDL.LU.64 R18, [R1+0x108] ;  /* 0x0001080001127983 */ /* 0x001ee20000300a00 */
[----:B----4-:R-:W-:-:S15]  /*140a0*/  HMMA.16816.F32 R24, R12, R22, R24 ;  /* 0x000000160c18723c */ /* 0x010fde0000001818 */
[----:B------:R-:W-:-:S04]  /*140b0*/  NOP ;  /* 0x0000000000007918 */ /* 0x000fc80000000000 */
[----:B------:R-:W-:Y:S01]  /*140c0*/  IMAD.MOV.U32 R3, RZ, RZ, R26 ;  /* 0x000000ffff037224 */ /* 0x000fe200078e001a */
[----:B------:R-:W-:Y:S02]  /*140d0*/  MOV R9, R27 ;  /* 0x0000001b00097202 */ /* 0x000fe40000000f00 */
        /* <DEDUP_REMOVED lines=8> */
[----:B0-----:R-:W2:Y:S04]  /*14160*/  LDL.LU.64 R26, [R1+0x2780] ;  /* 0x00278000011a7983 */ /* 0x001ea80000300a00 */
[----:B------:R-:W2:Y:S01]  /*14170*/  LDL.LU.64 R24, [R1+0x2778] ;  /* 0x0027780001187983 */ /* 0x000ea20000300a00 */
[----:B------:R-:W-:-:S02]  /*14180*/  MOV R7, R0 ;  /* 0x0000000000077202 */ /* 0x000fc40000000f00 */
[----:B---3--:R-:W-:Y:S02]  /*14190*/  MOV R8, R18 ;  /* 0x0000001200087202 */ /* 0x008fe40000000f00 */
[----:B------:R-:W-:Y:S01]  /*141a0*/  MOV R0, R19 ;  /* 0x0000001300007202 */ /* 0x000fe20000000f00 */
[----:B--2---:R-:W-:Y:S01]  /*141b0*/  HMMA.16816.F32 R24, R12, R18, R24 ;  /* 0x000000120c18723c */ /* 0x004fe20000001818 */
[----:B------:R-:W2:Y:S04]  /*141c0*/  LDL.LU.64 R18, [R1+0x2770] ;  /* 0x0027700001127983 */ /* 0x000ea80000300a00 */
[----:B------:R-:W3:Y:S01]  /*141d0*/  LDL.LU.64 R16, [R1+0x2768] ;  /* 0x0027680001107983 */ /* 0x000ee20000300a00 */
[----:B--2---:R-:W-:Y:S01]  /*141e0*/  IMAD.MOV.U32 R14, RZ, RZ, R18 ;  /* 0x000000ffff0e7224 */ /* 0x004fe200078e0012 */
[----:B------:R-:W-:-:S02]  /*141f0*/  MOV R15, R19 ;  /* 0x00000013000f7202 */ /* 0x000fc40000000f00 */
[----:B------:R-:W3:Y:S04]  /*14200*/  LDL.LU R18, [R1+0x2760] ;  /* 0x0027600001127983 */ /* 0x000ee80000300800 */
[----:B------:R-:W3:Y:S06]  /*14210*/  LDL.LU R19, [R1+0x275c] ;  /* 0x00275c0001137983 */ /* 0x000eec0000300800 */
[----:B------:R-:W-:Y:S04]  /*14220*/  STL.64 [R1+0x26f8], R26 ;  /* 0x0026f81a01007387 */ /* 0x000fe80000100a00 */
[----:B------:R0:W-:Y:S04]  /*14230*/  STL.64 [R1+0x26f0], R24 ;  /* 0x0026f01801007387 */ /* 0x0001e80000100a00 */
[----:B0-----:R-:W3:Y:S04]  /*14240*/  LDL.LU R24, [R1+0x30] ;  /* 0x0000300001187983 */ /* 0x001ee80000300800 */
[----:B------:R-:W3:Y:S04]  /*14250*/  LDL.LU R25, [R1+0x34] ;  /* 0x0000340001197983 */ /* 0x000ee80000300800 */
[----:B------:R-:W3:Y:S04]  /*14260*/  LDL.LU R26, [R1+0x38] ;  /* 0x00003800011a7983 */ /* 0x000ee80000300800 */
[----:B------:R-:W3:Y:S02]  /*14270*/  LDL.LU R27, [R1+0x3c] ;  /* 0x00003c00011b7983 */ /* 0x000ee40000300800 */
[----:B---3--:R-:W-:Y:S01]  /*14280*/  HMMA.16816.F32 R12, R16, R14, R24 ;  /* 0x0000000e100c723c */ /* 0x008fe20000001818 */
[----:B------:R-:W-:Y:S01]  /*14290*/  MOV R24, R4 ;  /* 0x0000000400187202 */ /* 0x000fe20000000f00 */
[----:B------:R-:W-:Y:S01]  /*142a0*/  IMAD.MOV.U32 R26, RZ, RZ, R3 ;  /* 0x000000ffff1a7224 */ /* 0x000fe200078e0003 */
[----:B------:R-:W2:Y:S01]  /*142b0*/  LDL.LU R4, [R1+0x2758] ;  /* 0x0027580001047983 */ /* 0x000ea20000300800 */
[----:B------:R-:W-:-:S02]  /*142c0*/  MOV R27, R9 ;  /* 0x00000009001b7202 */ /* 0x000fc40000000f00 */
[----:B------:R-:W-:-:S13]  /*142d0*/  MOV R25, R2 ;  /* 0x0000000200197202 */ /* 0x000fda0000000f00 */
[----:B------:R-:W-:Y:S04]  /*142e0*/  STL.64 [R1], R12 ;  /* 0x0000000c01007387 */ /* 0x000fe80000100a00 */
[----:B------:R-:W-:Y:S04]  /*142f0*/  STL.64 [R1+0x8], R14 ;  /* 0x0000080e01007387 */ /* 0x000fe80000100a00 */
[----:B------:R-:W3:Y:S04]  /*14300*/  LDL.LU R2, [R1+0x2754] ;  /* 0x0027540001027983 */ /* 0x000ee80000300800 */
[----:B------:R-:W4:Y:S04]  /*14310*/  LDL.LU R3, [R1+0x2750] ;  /* 0x0027500001037983 */ /* 0x000f280000300800 */
[----:B------:R-:W3:Y:S04]  /*14320*/  LDL.LU R9, [R1+0x274c] ;  /* 0x00274c0001097983 */ /* 0x000ee80000300800 */
[----:B------:R-:W-:Y:S04]  /*14330*/  STL.64 [R1+0x2710], R26 ;  /* 0x0027101a01007387 */ /* 0x000fe80000100a00 */
[----:B------:R0:W-:Y:S02]  /*14340*/  STL.64 [R1+0x2708], R24 ;  /* 0x0027081801007387 */ /* 0x0001e40000100a00 */
[----:B0-----:R-:W-:-:S02]  /*14350*/  MOV R24, R28 ;  /* 0x0000001c00187202 */ /* 0x001fc40000000f00 */
[----:B------:R-:W3:Y:S01]  /*14360*/  LDL.LU R28, [R1+0x2748] ;  /* 0x00274800011c7983 */ /* 0x000ee20000300800 */
[----:B------:R-:W-:-:S03]  /*14370*/  MOV R25, R29 ;  /* 0x0000001d00197202 */ /* 0x000fc60000000f00 */
[----:B------:R-:W4:Y:S01]  /*14380*/  LDL.LU R29, [R1+0x2744] ;  /* 0x00274400011d7983 */ /* 0x000f220000300800 */
[----:B------:R-:W-:Y:S01]  /*14390*/  IMAD.MOV.U32 R26, RZ, RZ, R21 ;  /* 0x000000ffff1a7224 */ /* 0x000fe200078e0015 */
[----:B------:R-:W-:-:S05]  /*143a0*/  MOV R27, R20 ;  /* 0x00000014001b7202 */ /* 0x000fca0000000f00 */
[----:B------:R-:W-:Y:S04]  /*143b0*/  STL.64 [R1+0x2730], R26 ;  /* 0x0027301a01007387 */ /* 0x000fe80000100a00 */
[----:B------:R0:W-:Y:S04]  /*143c0*/  STL.64 [R1+0x2728], R24 ;  /* 0x0027281801007387 */ /* 0x0001e80000100a00 */
[----:B0-----:R-:W4:Y:S04]  /*143d0*/  LDL.LU R24, [R1+0x80] ;  /* 0x0000800001187983 */ /* 0x001f280000300800 */
[----:B------:R-:W4:Y:S01]  /*143e0*/  LDL.LU R25, [R1+0x84] ;  /* 0x0000840001197983 */ /* 0x000f220000300800 */
[----:B--2---:R-:W-:Y:S01]  /*143f0*/  HMMA.16816.F32 R20, R16, R22, R4 ;  /* 0x000000161014723c */ /* 0x004fe20000001804 */
[----:B---3--:R-:W-:-:S02]  /*14400*/  MOV R26, R28 ;  /* 0x0000001c001a7202 */ /* 0x008fc40000000f00 */
[----:B------:R-:W2:Y:S04]  /*14410*/  LDL.LU R28, [R1+0x2740] ;  /* 0x00274000011c7983 */ /* 0x000ea80000300800 */
[----:B----4-:R-:W0:Y:S04]  /*14420*/  LDSM.16.MT88.4 R12, [R29+UR6+0x11400] ;  /* 0x011400061d0c783b */ /* 0x010e280008004200 */
[----:B0-----:R-:W-:Y:S04]  /*14430*/  STL [R1+0x26a4], R12 ;  /* 0x0026a40c01007387 */ /* 0x001fe80000100800 */
[----:B------:R-:W-:Y:S04]  /*14440*/  STL [R1+0x26a0], R13 ;  /* 0x0026a00d01007387 */ /* 0x000fe80000100800 */
[----:B------:R-:W-:Y:S04]  /*14450*/  STL [R1+0x269c], R14 ;  /* 0x00269c0e01007387 */ /* 0x000fe80000100800 */
[----:B------:R0:W-:Y:S04]  /*14460*/  STL [R1+0x2698], R15 ;  /* 0x0026980f01007387 */ /* 0x0001e80000100800 */
[----:B------:R-:W3:Y:S04]  /*14470*/  LDL.LU.64 R6, [R1+0x2738] ;  /* 0x0027380001067983 */ /* 0x000ee80000300a00 */
[----:B------:R-:W-:Y:S01]  /*14480*/  STL.64 [R1+0x60], R20 ;  /* 0x0000601401007387 */ /* 0x000fe20000100a00 */
[----:B0-----:R-:W-:-:S03]  /*14490*/  MOV R15, R0 ;  /* 0x00000000000f7202 */ /* 0x001fc60000000f00 */
[----:B------:R-:W-:Y:S01]  /*144a0*/  STL [R1+0x68], R22 ;  /* 0x0000681601007387 */ /* 0x000fe20000100800 */
[----:B------:R-:W-:-:S03]  /*144b0*/  MOV R0, R23 ;  /* 0x0000001700007202 */ /* 0x000fc60000000f00 */
[----:B------:R-:W4:Y:S01]  /*144c0*/  LDL.LU.64 R4, [R1+0x130] ;  /* 0x0001300001047983 */ /* 0x000f220000300a00 */
[----:B------:R-:W-:Y:S01]  /*144d0*/  MOV R27, R9 ;  /* 0x00000009001b7202 */ /* 0x000fe20000000f00 */
[----:B------:R-:W-:-:S06]  /*144e0*/  IMAD.MOV.U32 R14, RZ, RZ, R8 ;  /* 0x000000ffff0e7224 */ /* 0x000fcc00078e0008 */
[----:B------:R-:W-:Y:S01]  /*144f0*/  HMMA.16816.F32 R8, R16, R10, R24 ;  /* 0x0000000a1008723c */ /* 0x000fe20000001818 */
[----:B--2---:R-:W0:Y:S04]  /*14500*/  LDSM.16.MT88.4 R20, [R28+UR6+0x11400] ;  /* 0x011400061c14783b */ /* 0x004e280008004200 */
[----:B0-----:R-:W-:Y:S04]  /*14510*/  STL [R1+0x2620], R20 ;  /* 0x0026201401007387 */ /* 0x001fe80000100800 */
[----:B------:R-:W-:Y:S04]  /*14520*/  STL [R1+0x261c], R21 ;  /* 0x00261c1501007387 */ /* 0x000fe80000100800 */
[----:B------:R0:W-:Y:S04]  /*14530*/  STL [R1+0x2618], R22 ;  /* 0x0026181601007387 */ /* 0x0001e80000100800 */
[----:B------:R1:W-:Y:S04]  /*14540*/  STL [R1+0x2614], R23 ;  /* 0x0026141701007387 */ /* 0x0003e80000100800 */
[----:B------:R-:W2:Y:S01]  /*14550*/  LDL.LU.64 R26, [R1+0x2730] ;  /* 0x00273000011a7983 */ /* 0x000ea20000300a00 */
[----:B0-----:R-:W-:-:S02]  /*14560*/  MOV R22, R3 ;  /* 0x0000000300167202 */ /* 0x001fc40000000f00 */
[----:B---3--:R-:W-:Y:S01]  /*14570*/  MOV R20, R7 ;  /* 0x0000000700147202 */ /* 0x008fe20000000f00 */
[----:B------:R-:W-:Y:S01]  /*14580*/  IMAD.MOV.U32 R21, RZ, RZ, R6 ;  /* 0x000000ffff157224 */ /* 0x000fe200078e0006 */
[----:B-1----:R-:W-:Y:S01]  /*14590*/  MOV R23, R2 ;  /* 0x0000000200177202 */ /* 0x002fe20000000f00 */
[----:B------:R-:W2:Y:S06]  /*145a0*/  LDL.LU.64 R24, [R1+0x2728] ;  /* 0x0027280001187983 */ /* 0x000eac0000300a00 */
[----:B------:R-:W-:Y:S01]  /*145b0*/  HMMA.16816.F32 R16, R16, R14, R20 ;  /* 0x0000000e1010723c */ /* 0x000fe20000001814 */
[----:B------:R-:W-:Y:S01]  /*145c0*/  MOV R2, R10 ;  /* 0x0000000a00027202 */ /* 0x000fe20000000f00 */
[----:B------:R0:W-:Y:S01]  /*145d0*/  STL.64 [R1+0x70], R8 ;  /* 0x0000700801007387 */ /* 0x0001e20000100a00 */
[----:B------:R-:W-:-:S03]  /*145e0*/  IMAD.MOV.U32 R3, RZ, RZ, R11 ;  /* 0x000000ffff037224 */ /* 0x000fc600078e000b */
[----:B------:R-:W2:Y:S04]  /*145f0*/  LDL.LU.64 R10, [R1+0x2720] ;  /* 0x00272000010a7983 */ /* 0x000ea80000300a00 */
[----:B0-----:R-:W2:Y:S09]  /*14600*/  LDL.LU.64 R8, [R1+0x2718] ;  /* 0x0027180001087983 */ /* 0x001eb20000300a00 */
[----:B------:R-:W-:-:S02]  /*14610*/  MOV R14, R17 ;  /* 0x00000011000e7202 */ /* 0x000fc40000000f00 */
[----:B------:R-:W-:Y:S01]  /*14620*/  MOV R15, R18 ;  /* 0x00000012000f7202 */ /* 0x000fe20000000f00 */
[----:B------:R-:W-:Y:S01]  /*14630*/  IMAD.MOV.U32 R20, RZ, RZ, R19 ;  /* 0x000000ffff147224 */ /* 0x000fe200078e0013 */
[----:B------:R-:W-:Y:S01]  /*14640*/  MOV R13, R16 ;  /* 0x00000010000d7202 */ /* 0x000fe20000000f00 */
[----:B------:R-:W3:Y:S04]  /*14650*/  LDL R17, [R1+0x124] ;  /* 0x0001240001117983 */ /* 0x000ee80000100800 */
[----:B------:R-:W3:Y:S04]  /*14660*/  LDL R16, [R1+0x120] ;  /* 0x0001200001107983 */ /* 0x000ee80000100800 */
[----:B------:R-:W-:Y:S04]  /*14670*/  STL [R1+0x26b0], R14 ;  /* 0x0026b00e01007387 */ /* 0x000fe80000100800 */
[----:B------:R-:W-:Y:S04]  /*14680*/  STL [R1+0x26ac], R15 ;  /* 0x0026ac0f01007387 */ /* 0x000fe80000100800 */
[----:B------:R0:W-:Y:S04]  /*14690*/  STL [R1+0x2700], R13 ;  /* 0x0027000d01007387 */ /* 0x0001e80000100800 */
[----:B0-----:R-:W2:Y:S04]  /*146a0*/  LDL.LU.64 R12, [R1+0x110] ;  /* 0x00011000010c7983 */ /* 0x001ea80000300a00 */
[----:B------:R0:W-:Y:S04]  /*146b0*/  STL [R1+0x26a8], R20 ;  /* 0x0026a81401007387 */ /* 0x0001e80000100800 */
[----:B0-----:R-:W2:Y:S02]  /*146c0*/  LDL.LU.64 R20, [R1+0xa0] ;  /* 0x0000a00001147983 */ /* 0x001ea40000300a00 */
[----:B--2---:R-:W-:Y:S01]  /*146d0*/  HMMA.16816.F32 R24, R8, R20, R24 ;  /* 0x000000140818723c */ /* 0x004fe20000001818 */
[----:B------:R-:W-:-:S15]  /*146e0*/  MOV R18, R21 ;  /* 0x0000001500127202 */ /* 0x000fde0000000f00 */
[----:B------:R-:W-:-:S03]  /*146f0*/  NOP ;  /* 0x0000000000007918 */ /* 0x000fc60000000000 */
[----:B------:R-:W-:Y:S01]  /*14700*/  IMAD.MOV.U32 R22, RZ, RZ, R26 ;  /* 0x000000ffff167224 */ /* 0x000fe200078e001a */
[----:B------:R0:W-:Y:S01]  /*14710*/  STL [R1+0x20], R24 ;  /* 0x0000201801007387 */ /* 0x0001e20000100800 */
[----:B------:R-:W-:Y:S02]  /*14720*/  MOV R21, R27 ;  /* 0x0000001b00157202 */ /* 0x000fe40000000f00 */
[----:B------:R-:W-:Y:S01]  /*14730*/  MOV R23, R25 ;  /* 0x0000001900177202 */ /* 0x000fe20000000f00 */
[----:B------:R-:W2:Y:S04]  /*14740*/  LDL.LU.64 R26, [R1+0x2710] ;  /* 0x00271000011a7983 */ /* 0x000ea80000300a00 */
[----:B0-----:R-:W2:Y:S01]  /*14750*/  LDL.LU.64 R24, [R1+0x2708] ;  /* 0x0027080001187983 */ /* 0x001ea20000300a00 */
[----:B------:R-:W-:-:S02]  /*14760*/  MOV R19, R20 ;  /* 0x0000001400137202 */ /* 0x000fc40000000f00 */
[----:B------:R-:W-:Y:S02]  /*14770*/  MOV R7, R12 ;  /* 0x0000000c00077202 */ /* 0x000fe40000000f00 */
[----:B------:R-:W-:Y:S01]  /*14780*/  MOV R6, R13 ;  /* 0x0000000d00067202 */ /* 0x000fe20000000f00 */
[----:B--2---:R-:W-:Y:S01]  /*14790*/  HMMA.16816.F32 R24, R8, R12, R24 ;  /* 0x0000000c0818723c */ /* 0x004fe20000001818 */
[----:B------:R-:W2:-:S15]  /*147a0*/  LDL.LU R13, [R1+0x2700] ;  /* 0x00270000010d7983 */ /* 0x000e9e0000300800 */
[----:B------:R-:W-:-:S03]  /*147b0*/  NOP ;  /* 0x0000000000007918 */ /* 0x000fc60000000000 */
[----:B------:R-:W-:Y:S01]  /*147c0*/  MOV R20, R26 ;  /* 0x0000001a00147202 */ /* 0x000fe20000000f00 */
[----:B------:R-:W-:Y:S01]  /*147d0*/  IMAD.MOV.U32 R14, RZ, RZ, R24 ;  /* 0x000000ffff0e7224 */ /* 0x000fe200078e0018 */
[----:B------:R-:W-:Y:S02]  /*147e0*/  MOV R12, R27 ;  /* 0x0000001b000c7202 */ /* 0x000fe40000000f00 */
[----:B------:R-:W-:Y:S01]  /*147f0*/  MOV R15, R25 ;  /* 0x00000019000f7202 */ /* 0x000fe20000000f00 */
[----:B------:R-:W4:Y:S04]  /*14800*/  LDL.LU.64 R26, [R1+0x26f8] ;  /* 0x0026f800011a7983 */ /* 0x000f280000300a00 */
[----:B------:R-:W4:Y:S04]  /*14810*/  LDL.LU.64 R24, [R1+0x26f0] ;  /* 0x0026f00001187983 */ /* 0x000f280000300a00 */
[----:B------:R-:W-:Y:S04]  /*14820*/  STL.64 [R1+0x26d0], R22 ;  /* 0x0026d01601007387 */ /* 0x000fe80000100a00 */
[----:B------:R0:W-:Y:S04]  /*14830*/  STL.64 [R1+0x26c8], R20 ;  /* 0x0026c81401007387 */ /* 0x0001e80000100a00 */
[----:B0-----:R-:W3:Y:S04]  /*14840*/  LDL.LU R20, [R1+0x50] ;  /* 0x0000500001147983 */ /* 0x001ee80000300800 */
[----:B------:R-:W3:Y:S04]  /*14850*/  LDL.LU R21, [R1+0x54] ;  /* 0x0000540001157983 */ /* 0x000ee80000300800 */
[----:B------:R-:W3:Y:S04]  /*14860*/  LDL.LU R22, [R1+0x58] ;  /* 0x0000580001167983 */ /* 0x000ee80000300800 */
[----:B------:R-:W3:Y:S04]  /*14870*/  LDL.LU R23, [R1+0x5c] ;  /* 0x00005c0001177983 */ /* 0x000ee80000300800 */
[----:B------:R-:W-:Y:S04]  /*14880*/  STL.64 [R1+0x26c0], R14 ;  /* 0x0026c00e01007387 */ /* 0x000fe80000100a00 */
[----:B--2---:R0:W-:Y:S02]  /*14890*/  STL.64 [R1+0x26b8], R12 ;  /* 0x0026b80c01007387 */ /* 0x0041e40000100a00 */
[----:B0-----:R-:W-:Y:S01]  /*148a0*/  IMAD.MOV.U32 R12, RZ, RZ, R19 ;  /* 0x000000ffff0c7224 */ /* 0x001fe200078e0013 */
[----:B------:R-:W-:Y:S01]  /*148b0*/  MOV R13, R18 ;  /* 0x00000012000d7202 */ /* 0x000fe20000000f00 */
[C---:B----4-:R-:W-:Y:S08]  /*148c0*/  HMMA.16816.F32 R24, R8.reuse, R4, R24 ;  /* 0x000000040818723c */ /* 0x050ff00000001818 */
[----:B---3--:R-:W-:Y:S01]  /*148d0*/  HMMA.16816.F32 R16, R8, R16, R20 ;  /* 0x000000100810723c */ /* 0x008fe20000001814 */
[----:B------:R-:W-:-:S02]  /*148e0*/  MOV R20, R7 ;  /* 0x0000000700147202 */ /* 0x000fc40000000f00 */
[----:B------:R-:W-:-:S15]  /*148f0*/  MOV R21, R6 ;  /* 0x0000000600157202 */ /* 0x000fde0000000f00 */
[----:B------:R-:W-:Y:S01]  /*14900*/  NOP ;  /* 0x0000000000007918 */ /* 0x000fe20000000000 */
[----:B------:R0:W-:Y:S04]  /*14910*/  STL.64 [R1+0x40], R16 ;  /* 0x0000401001007387 */ /* 0x0001e80000100a00 */
[----:B------:R-:W-:Y:S04]  /*14920*/  STL.64 [R1+0x48], R18 ;  /* 0x0000481201007387 */ /* 0x000fe80000100a00 */
[----:B------:R-:W2:Y:S01]  /*14930*/  LDL.LU.64 R6, [R1+0x26e8] ;  /* 0x0026e80001067983 */ /* 0x000ea20000300a00 */
[----:B0-----:R-:W-:Y:S01]  /*14940*/  IMAD.MOV.U32 R17, RZ, RZ, R4 ;  /* 0x000000ffff117224 */ /* 0x001fe200078e0004 */
[----:B------:R-:W-:-:S02]  /*14950*/  MOV R16, R5 ;  /* 0x0000000500107202 */ /* 0x000fc40000000f00 */
[----:B------:R-:W2:Y:S04]  /*14960*/  LDL.LU.64 R4, [R1+0x26e0] ;  /* 0x0026e00001047983 */ /* 0x000ea80000300a00 */
[----:B------:R-:W2:Y:S04]  /*14970*/  LDL.LU R8, [R1] ;  /* 0x0000000001087983 */ /* 0x000ea80000300800 */
[----:B------:R-:W2:Y:S04]  /*14980*/  LDL.LU R9, [R1+0x4] ;  /* 0x0000040001097983 */ /* 0x000ea80000300800 */
[----:B------:R-:W2:Y:S04]  /*14990*/  LDL.LU R10, [R1+0x8] ;  /* 0x00000800010a7983 */ /* 0x000ea80000300800 */
[----:B------:R-:W2:Y:S04]  /*149a0*/  LDL.LU R11, [R1+0xc] ;  /* 0x00000c00010b7983 */ /* 0x000ea80000300800 */
[----:B------:R-:W-:Y:S04]  /*149b0*/  STL.64 [R1+0x2660], R26 ;  /* 0x0026601a01007387 */ /* 0x000fe80000100a00 */
[----:B------:R0:W-:Y:S01]  /*149c0*/  STL.64 [R1+0x2658], R24 ;  /* 0x0026581801007387 */ /* 0x0001e20000100a00 */
[----:B------:R-:W-:-:S02]  /*149d0*/  MOV R14, R2 ;  /* 0x00000002000e7202 */ /* 0x000fc40000000f00 */
[----:B------:R-:W-:Y:S01]  /*149e0*/  MOV R15, R3 ;  /* 0x00000003000f7202 */ /* 0x000fe20000000f00 */
[----:B--2---:R-:W-:Y:S01]  /*149f0*/  HMMA.16816.F32 R8, R4, R12, R8 ;  /* 0x0000000c0408723c */ /* 0x004fe20000001808 */
[----:B------:R-:W2:-:S15]  /*14a00*/  LDL.LU R12, [R1+0x70] ;  /* 0x00007000010c7983 */ /* 0x000e9e0000300800 */
[----:B------:R-:W-:-:S03]  /*14a10*/  NOP ;  /* 0x0000000000007918 */ /* 0x000fc60000000000 */
[----:B------:R-:W-:Y:S04]  /*14a20*/  STL.64 [R1], R8 ;  /* 0x0000000801007387 */ /* 0x000fe80000100a00 */
[----:B------:R-:W-:Y:S04]  /*14a30*/  STL.64 [R1+0x8], R10 ;  /* 0x0000080a01007387 */ /* 0x000fe80000100a00 */
[----:B------:R-:W2:Y:S04]  /*14a40*/  LDL.LU R13, [R1+0x74] ;  /* 0x00007400010d7983 */ /* 0x000ea80000300800 */
[----:B------:R-:W3:Y:S04]  /*14a50*/  LDL.LU R2, [R1+0x26dc] ;  /* 0x0026dc0001027983 */ /* 0x000ee80000300800 */
[----:B------:R-:W4:Y:S04]  /*14a60*/  LDL.LU R3, [R1+0x26d8] ;  /* 0x0026d80001037983 */ /* 0x000f280000300800 */
[----:B------:R-:W1:Y:S04]  /*14a70*/  LDSM.16.MT88.4 R8, [R29+UR6+0x11800] ;  /* 0x011800061d08783b */ /* 0x000e680008004200 */
[----:B0-----:R-:W2:Y:S04]  /*14a80*/  LDL.LU.64 R24, [R1+0x120] ;  /* 0x0001200001187983 */ /* 0x001ea80000300a00 */
[----:B------:R-:W2:Y:S04]  /*14a90*/  LDL.LU.64 R26, [R1+0x128] ;  /* 0x00012800011a7983 */ /* 0x000ea80000300a00 */
[----:B------:R-:W-:Y:S04]  /*14aa0*/  STL [R1+0x2610], R29 ;  /* 0x0026101d01007387 */ /* 0x000fe80000100800 */
[----:B-1----:R0:W-:Y:S04]  /*14ab0*/  STL.64 [R1+0x25c0], R10 ;  /* 0x0025c00a01007387 */ /* 0x0021e80000100a00 */
[----:B------:R1:W-:Y:S04]  /*14ac0*/  STL.64 [R1+0x25b8], R8 ;  /* 0x0025b80801007387 */ /* 0x0003e80000100a00 */
[----:B0-----:R-:W2:Y:S01]  /*14ad0*/  LDL.LU R10, [R1+0x138] ;  /* 0x00013800010a7983 */ /* 0x001ea20000300800 */
[----:B-1----:R-:W-:Y:S01]  /*14ae0*/  IMAD.MOV.U32 R8, RZ, RZ, R17 ;  /* 0x000000ffff087224 */ /* 0x002fe200078e0011 */
[----:B------:R-:W-:-:S02]  /*14af0*/  MOV R9, R16 ;  /* 0x0000001000097202 */ /* 0x000fc40000000f00 */
[----:B----4-:R-:W0:Y:S04]  /*14b00*/  LDSM.16.M88.4 R16, [R3+UR6+0x80] ;  /* 0x000080060310783b */ /* 0x010e280008000200 */
[----:B0-----:R-:W-:Y:S04]  /*14b10*/  STL.64 [R1+0x90], R16 ;  /* 0x0000901001007387 */ /* 0x001fe80000100a00 */
[----:B------:R-:W-:Y:S04]  /*14b20*/  STL.64 [R1+0x98], R18 ;  /* 0x0000981201007387 */ /* 0x000fe80000100a00 */
[----:B------:R-:W0:Y:S04]  /*14b30*/  LDSM.16.M88.4 R16, [R3+UR6+0x4080] ;  /* 0x004080060310783b */ /* 0x000e280008000200 */
[----:B0-----:R-:W-:Y:S04]  /*14b40*/  STL.64 [R1+0xb0], R16 ;  /* 0x0000b01001007387 */ /* 0x001fe80000100a00 */
[----:B------:R-:W-:Y:S04]  /*14b50*/  STL.64 [R1+0xb8], R18 ;  /* 0x0000b81201007387 */ /* 0x000fe80000100a00 */
[----:B------:R-:W0:Y:S01]  /*14b60*/  LDSM.16.M88.4 R16, [R3+UR6+0x8080] ;  /* 0x008080060310783b */ /* 0x000e220008000200 */
[----:B---3--:R-:W-:-:S03]  /*14b70*/  MOV R11, R2 ;  /* 0x00000002000b7202 */ /* 0x008fc60000000f00 */
[----:B0-----:R-:W-:Y:S01]  /*14b80*/  STL [R1+0xc0], R16 ;  /* 0x0000c01001007387 */ /* 0x001fe20000100800 */
[----:B------:R-:W-:-:S03]  /*14b90*/  MOV R2, R17 ;  /* 0x0000001100027202 */ /* 0x000fc60000000f00 */
[----:B------:R-:W-:Y:S04]  /*14ba0*/  STL.64 [R1+0xc8], R18 ;  /* 0x0000c81201007387 */ /* 0x000fe80000100a00 */
[----:B------:R-:W0:Y:S04]  /*14bb0*/  LDSM.16.M88.4 R16, [R3+UR6+0xc080] ;  /* 0x00c080060310783b */ /* 0x000e280008000200 */
[----:B------:R-:W-:Y:S04]  /*14bc0*/  STL [R1+0x260c], R2 ;  /* 0x00260c0201007387 */ /* 0x000fe80000100800 */
[----:B------:R-:W-:Y:S04]  /*14bd0*/  STL [R1+0x2458], R3 ;  /* 0x0024580301007387 */ /* 0x000fe80000100800 */
[----:B0-----:R-:W-:Y:S04]  /*14be0*/  STL.64 [R1+0xe0], R16 ;  /* 0x0000e01001007387 */ /* 0x001fe80000100a00 */
[----:B------:R-:W-:Y:S04]  /*14bf0*/  STL.64 [R1+0xe8], R18 ;  /* 0x0000e81201007387 */ /* 0x000fe80000100a00 */
[----:B------:R-:W0:Y:S04]  /*14c00*/  LDSM.16.MT88.4 R16, [R28+UR6+0x11800] ;  /* 0x011800061c10783b */ /* 0x000e280008004200 */
[----:B0-----:R0:W-:Y:S04]  /*14c10*/  STL [R1+0x2628], R16 ;  /* 0x0026281001007387 */ /* 0x0011e80000100800 */
[----:B------:R-:W-:Y:S04]  /*14c20*/  STL [R1+0x2624], R28 ;  /* 0x0026241c01007387 */ /* 0x000fe80000100800 */
[----:B------:R1:W-:Y:S04]  /*14c30*/  STL [R1+0x2574], R17 ;  /* 0x0025741101007387 */ /* 0x0003e80000100800 */
[----:B------:R3:W-:Y:S04]  /*14c40*/  STL [R1+0x2570], R18 ;  /* 0x0025701201007387 */ /* 0x0007e80000100800 */
[----:B------:R4:W-:Y:S04]  /*14c50*/  STL [R1+0x256c], R19 ;  /* 0x00256c1301007387 */ /* 0x0009e80000100800 */
[----:B0-----:R-:W2:Y:S04]  /*14c60*/  LDL.LU R16, [R1+0x60] ;  /* 0x0000600001107983 */ /* 0x001ea80000300800 */
[----:B-1----:R-:W2:Y:S04]  /*14c70*/  LDL.LU R17, [R1+0x64] ;  /* 0x0000640001117983 */ /* 0x002ea80000300800 */
[----:B---3--:R-:W2:Y:S01]  /*14c80*/  LDL.LU R18, [R1+0x68] ;  /* 0x0000680001127983 */ /* 0x008ea20000300800 */
[----:B----4-:R-:W-:-:S07]  /*14c90*/  IMAD.MOV.U32 R19, RZ, RZ, R0 ;  /* 0x000000ffff137224 */ /* 0x010fce00078e0000 */
[----:B--2---:R-:W-:-:S15]  /*14ca0*/  HMMA.16816.F32 R20, R4, R20, R16 ;  /* 0x000000140414723c */ /* 0x004fde0000001810 */
[----:B------:R-:W-:-:S04]  /*14cb0*/  NOP ;  /* 0x0000000000007918 */ /* 0x000fc80000000000 */
[----:B------:R-:W-:Y:S01]  /*14cc0*/  MOV R19, R22 ;  /* 0x0000001600137202 */ /* 0x000fe20000000f00 */
[----:B------:R-:W-:Y:S02]  /*14cd0*/  IMAD.MOV.U32 R18, RZ, RZ, R23 ;  /* 0x000000ffff127224 */ /* 0x000fe400078e0017 */
[----:B------:R-:W2:Y:S01]  /*14ce0*/  LDL.LU.64 R22, [R1+0x26d0] ;  /* 0x0026d00001167983 */ /* 0x000ea20000300a00 */
[----:B------:R-:W-:Y:S01]  /*14cf0*/  HMMA.16816.F32 R12, R4, R24, R12 ;  /* 0x00000018040c723c */ /* 0x000fe2000000180c */
[----:B------:R-:W-:Y:S02]  /*14d00*/  MOV R2, R20 ;  /* 0x0000001400027202 */ /* 0x000fe40000000f00 */
[----:B------:R-:W-:Y:S02]  /*14d10*/  MOV R0, R21 ;  /* 0x0000001500007202 */ /* 0x000fe40000000f00 */
[----:B------:R-:W3:Y:S04]  /*14d20*/  LDL.LU.64 R20, [R1+0x26c8] ;  /* 0x0026c80001147983 */ /* 0x000ee80000300a00 */
[----:B------:R0:W-:Y:S04]  /*14d30*/  STL [R1+0x2638], R18 ;  /* 0x0026381201007387 */ /* 0x0001e80000100800 */
[----:B------:R3:W-:Y:S04]  /*14d40*/  STL [R1+0x2634], R19 ;  /* 0x0026341301007387 */ /* 0x0007e80000100800 */
[----:B------:R-:W4:Y:S02]  /*14d50*/  LDL.LU R16, [R1+0x20] ;  /* 0x0000200001107983 */ /* 0x000f240000300800 */
[----:B------:R-:W-:-:S02]  /*14d60*/  MOV R29, R15 ;  /* 0x0000000f001d7202 */ /* 0x000fc40000000f00 */
[----:B------:R-:W-:Y:S04]  /*14d70*/  STL [R1+0x2630], R0 ;  /* 0x0026300001007387 */ /* 0x000fe80000100800 */
[----:B------:R-:W-:Y:S01]  /*14d80*/  STL [R1+0x262c], R2 ;  /* 0x00262c0201007387 */ /* 0x000fe20000100800 */
[----:B--2---:R-:W-:Y:S02]  /*14d90*/  MOV R17, R23 ;  /* 0x0000001700117202 */ /* 0x004fe40000000f00 */
[----:B------:R-:W-:Y:S02]  /*14da0*/  MOV R23, R14 ;  /* 0x0000000e00177202 */ /* 0x000fe40000000f00 */
[----:B------:R-:W2:Y:S01]  /*14db0*/  LDL.LU.64 R14, [R1+0x26c0] ;  /* 0x0026c000010e7983 */ /* 0x000ea20000300a00 */
[----:B0-----:R-:W-:-:S02]  /*14dc0*/  MOV R18, R22 ;  /* 0x0000001600127202 */ /* 0x001fc40000000f00 */
[----:B---3--:R-:W-:Y:S01]  /*14dd0*/  MOV R19, R21 ;  /* 0x0000001500137202 */ /* 0x008fe20000000f00 */
[----:B------:R-:W-:Y:S01]  /*14de0*/  IMAD.MOV.U32 R21, RZ, RZ, R12 ;  /* 0x000000ffff157224 */ /* 0x000fe200078e000c */
[----:B------:R-:W-:Y:S02]  /*14df0*/  MOV R22, R13 ;  /* 0x0000000d00167202 */ /* 0x000fe40000000f00 */
[----:B------:R-:W3:Y:S04]  /*14e00*/  LDL.LU.64 R12, [R1+0x26b8] ;  /* 0x0026b800010c7983 */ /* 0x000ee80000300a00 */
[----:B------:R0:W-:Y:S02]  /*14e10*/  STL.64 [R1+0x2678], R26 ;  /* 0x0026781a01007387 */ /* 0x0001e40000100a00 */
[----:B0-----:R-:W-:Y:S01]  /*14e20*/  MOV R26, R20 ;  /* 0x00000014001a7202 */ /* 0x001fe20000000f00 */
[----:B--2---:R-:W-:Y:S01]  /*14e30*/  IMAD.MOV.U32 R24, RZ, RZ, R14 ;  /* 0x000000ffff187224 */ /* 0x004fe200078e000e */
[----:B------:R-:W-:Y:S01]  /*14e40*/  MOV R25, R15 ;  /* 0x0000000f00197202 */ /* 0x000fe20000000f00 */
[----:B------:R-:W2:Y:S04]  /*14e50*/  LDL.LU R14, [R1+0x26b0] ;  /* 0x0026b000010e7983 */ /* 0x000ea80000300800 */
[----:B------:R-:W4:Y:S04]  /*14e60*/  LDL.LU R15, [R1+0x26ac] ;  /* 0x0026ac00010f7983 */ /* 0x000f280000300800 */
[----:B------:R-:W4:Y:S01]  /*14e70*/  LDL.LU R20, [R1+0x26a8] ;  /* 0x0026a80001147983 */ /* 0x000f220000300800 */
[----:B---3--:R-:W-:-:S03]  /*14e80*/  MOV R27, R12 ;  /* 0x0000000c001b7202 */ /* 0x008fc60000000f00 */
[----:B------:R-:W3:Y:S04]  /*14e90*/  LDL.LU R12, [R1+0x26a4] ;  /* 0x0026a400010c7983 */ /* 0x000ee80000300800 */
[----:B------:R-:W-:Y:S04]  /*14ea0*/  STL.64 [R1+0x2690], R26 ;  /* 0x0026901a01007387 */ /* 0x000fe80000100a00 */
[----:B------:R0:W-:Y:S02]  /*14eb0*/  STL.64 [R1+0x2688], R24 ;  /* 0x0026881801007387 */ /* 0x0001e40000100a00 */
[----:B0-----:R-:W-:-:S02]  /*14ec0*/  IMAD.MOV.U32 R24, RZ, RZ, R13 ;  /* 0x000000ffff187224 */ /* 0x001fc400078e000d */
[----:B------:R-:W3:Y:S01]  /*14ed0*/  LDL.LU R13, [R1+0x26a0] ;  /* 0x0026a000010d7983 */ /* 0x000ee20000300800 */
[----:B--2---:R-:W-:-:S03]  /*14ee0*/  MOV R25, R14 ;  /* 0x0000000e00197202 */ /* 0x004fc60000000f00 */
[----:B------:R-:W3:Y:S01]  /*14ef0*/  LDL.LU R14, [R1+0x269c] ;  /* 0x00269c00010e7983 */ /* 0x000ee20000300800 */
[----:B----4-:R-:W-:-:S03]  /*14f00*/  MOV R26, R15 ;  /* 0x0000000f001a7202 */ /* 0x010fc60000000f00 */
[----:B------:R-:W3:Y:S01]  /*14f10*/  LDL.LU R15, [R1+0x2698] ;  /* 0x00269800010f7983 */ /* 0x000ee20000300800 */
[----:B------:R-:W-:-:S07]  /*14f20*/  MOV R27, R20 ;  /* 0x00000014001b7202 */ /* 0x000fce0000000f00 */
[----:B------:R-:W-:Y:S01]  /*14f30*/  HMMA.16816.F32 R24, R4, R8, R24 ;  /* 0x000000080418723c */ /* 0x000fe20000001818 */
[----:B------:R-:W-:Y:S04]  /*14f40*/  STL [R1+0x2648], R29 ;  /* 0x0026481d01007387 */ /* 0x000fe80000100800 */
[----:B------:R-:W-:Y:S04]  /*14f50*/  STL [R1+0x2644], R23 ;  /* 0x0026441701007387 */ /* 0x000fe80000100800 */
[----:B------:R-:W-:Y:S04]  /*14f60*/  STL [R1+0x2640], R22 ;  /* 0x0026401601007387 */ /* 0x000fe80000100800 */
[----:B------:R-:W-:Y:S06]  /*14f70*/  STL [R1+0x263c], R21 ;  /* 0x00263c1501007387 */ /* 0x000fec0000100800 */
[----:B------:R-:W-:Y:S01]  /*14f80*/  MOV R5, R26 ;  /* 0x0000001a00057202 */ /* 0x000fe20000000f00 */
[----:B------:R-:W-:Y:S01]  /*14f90*/  IMAD.MOV.U32 R28, RZ, RZ, R24 ;  /* 0x000000ffff1c7224 */ /* 0x000fe200078e0018 */
[----:B------:R-:W-:Y:S01]  /*14fa0*/  MOV R20, R25 ;  /* 0x0000001900147202 */ /* 0x000fe20000000f00 */
[----:B------:R0:W-:Y:S04]  /*14fb0*/  STL.64 [R1+0x2680], R10 ;  /* 0x0026800a01007387 */ /* 0x0001e80000100a00 */
[----:B0-----:R-:W2:Y:S04]  /*14fc0*/  LDL.LU.64 R10, [R1+0x118] ;  /* 0x00011800010a7983 */ /* 0x001ea80000300a00 */
[----:B------:R-:W-:Y:S04]  /*14fd0*/  STL [R1+0x2654], R5 ;  /* 0x0026540501007387 */ /* 0x000fe80000100800 */
[----:B------:R-:W-:Y:S04]  /*14fe0*/  STL [R1+0x2650], R20 ;  /* 0x0026501401007387 */ /* 0x000fe80000100800 */
[----:B------:R-:W-:Y:S04]  /*14ff0*/  STL [R1+0x264c], R28 ;  /* 0x00264c1c01007387 */ /* 0x000fe80000100800 */
[----:B------:R-:W3:Y:S04]  /*15000*/  LDL.LU R6, [R1+0xa8] ;  /* 0x0000a80001067983 */ /* 0x000ee80000300800 */
[----:B------:R-:W3:Y:S01]  /*15010*/  LDL.LU R7, [R1+0xac] ;  /* 0x0000ac0001077983 */ /* 0x000ee20000300800 */
[----:B------:R-:W-:-:S02]  /*15020*/  MOV R4, R27 ;  /* 0x0000001b00047202 */ /* 0x000fc40000000f00 */
[----:B---3--:R-:W-:-:S15]  /*15030*/  HMMA.16816.F32 R24, R12, R6, R16 ;  /* 0x000000060c18723c */ /* 0x008fde0000001810 */
[----:B------:R-:W-:-:S04]  /*15040*/  NOP ;  /* 0x0000000000007918 */ /* 0x000fc80000000000 */
[----:B------:R-:W-:Y:S01]  /*15050*/  MOV R19, R26 ;  /* 0x0000001a00137202 */ /* 0x000fe20000000f00 */
[----:B------:R-:W-:Y:S01]  /*15060*/  IMAD.MOV.U32 R21, RZ, RZ, R24 ;  /* 0x000000ffff157224 */ /* 0x000fe200078e0018 */
[----:B------:R-:W-:Y:S02]  /*15070*/  MOV R0, R27 ;  /* 0x0000001b00007202 */ /* 0x000fe40000000f00 */
[----:B------:R-:W-:Y:S01]  /*15080*/  MOV R18, R25 ;  /* 0x0000001900127202 */ /* 0x000fe20000000f00 */
[----:B------:R-:W3:Y:S04]  /*15090*/  LDL.LU.64 R26, [R1+0x2690] ;  /* 0x00269000011a7983 */ /* 0x000ee80000300a00 */
[----:B------:R-:W3:Y:S01]  /*150a0*/  LDL.LU.64 R24, [R1+0x2688] ;  /* 0x0026880001187983 */ /* 0x000ee20000300a00 */
[----:B--2---:R-:W-:Y:S01]  /*150b0*/  MOV R16, R11 ;  /* 0x0000000b00107202 */ /* 0x004fe20000000f00 */
[----:B------:R-:W-:Y:S01]  /*150c0*/  IMAD.MOV.U32 R2, RZ, RZ, R10 ;  /* 0x000000ffff027224 */ /* 0x000fe200078e000a */
[----:B---3--:R-:W-:Y:S01]  /*150d0*/  HMMA.16816.F32 R24, R12, R10, R24 ;  /* 0x0000000a0c18723c */ /* 0x008fe20000001818 */
[----:B------:R-:W2:-:S15]  /*150e0*/  LDL.LU.64 R10, [R1+0x2680] ;  /* 0x00268000010a7983 */ /* 0x000e9e0000300a00 */
[----:B------:R-:W-:-:S03]  /*150f0*/  NOP ;  /* 0x0000000000007918 */ /* 0x000fc60000000000 */
[----:B------:R-:W-:Y:S01]  /*15100*/  MOV R17, R24 ;  /* 0x0000001800117202 */ /* 0x000fe20000000f00 */
[----:B------:R-:W-:Y:S01]  /*15110*/  IMAD.MOV.U32 R8, RZ, RZ, R26 ;  /* 0x000000ffff087224 */ /* 0x000fe200078e001a */
[----:B------:R-:W-:Y:S02]  /*15120*/  MOV R3, R27 ;  /* 0x0000001b00037202 */ /* 0x000fe40000000f00 */
[----:B------:R-:W3:Y:S04]  /*15130*/  LDL.LU.64 R26, [R1+0x2678] ;  /* 0x00267800011a7983 */ /* 0x000ee80000300a00 */
[----:B------:R-:W-:Y:S04]  /*15140*/  STL.64 [R1+0x2670], R18 ;  /* 0x0026701201007387 */ /* 0x000fe80000100a00 */
[----:B------:R0:W-:Y:S04]  /*15150*/  STL.64 [R1+0x2668], R16 ;  /* 0x0026681001007387 */ /* 0x0001e80000100a00 */
[----:B0-----:R-:W4:Y:S04]  /*15160*/  LDL.LU R16, [R1+0x40] ;  /* 0x0000400001107983 */ /* 0x001f280000300800 */
[----:B------:R-:W4:Y:S04]  /*15170*/  LDL.LU R17, [R1+0x44] ;  /* 0x0000440001117983 */ /* 0x000f280000300800 */
[----:B------:R-:W4:Y:S04]  /*15180*/  LDL.LU R18, [R1+0x48] ;  /* 0x0000480001127983 */ /* 0x000f280000300800 */
[----:B------:R-:W4:Y:S01]  /*15190*/  LDL.LU R19, [R1+0x4c] ;  /* 0x00004c0001137983 */ /* 0x000f220000300800 */
[----:B------:R-:W-:-:S02]  /*151a0*/  MOV R9, R25 ;  /* 0x0000001900097202 */ /* 0x000fc40000000f00 */
[----:B---3--:R-:W-:Y:S02]  /*151b0*/  MOV R23, R26 ;  /* 0x0000001a00177202 */ /* 0x008fe40000000f00 */
[----:B------:R-:W-:Y:S01]  /*151c0*/  MOV R22, R27 ;  /* 0x0000001b00167202 */ /* 0x000fe20000000f00 */
[----:B----4-:R-:W-:-:S15]  /*151d0*/  HMMA.16816.F32 R16, R12, R26, R16 ;  /* 0x0000001a0c10723c */ /* 0x010fde0000001810 */
[----:B------:R-:W-:-:S04]  /*151e0*/  NOP ;  /* 0x0000000000007918 */ /* 0x000fc80000000000 */
[----:B------:R-:W-:Y:S01]  /*151f0*/  IMAD.MOV.U32 R28, RZ, RZ, R18 ;  /* 0x000000ffff1c7224 */ /* 0x000fe200078e0012 */
[----:B------:R-:W-:Y:S02]  /*15200*/  MOV R29, R19 ;  /* 0x00000013001d7202 */ /* 0x000fe40000000f00 */
[----:B------:R-:W-:Y:S01]  /*15210*/  MOV R5, R16 ;  /* 0x0000001000057202 */ /* 0x000fe20000000f00 */
[----:B------:R-:W3:Y:S01]  /*15220*/  LDL.LU.64 R18, [R1+0x2670] ;  /* 0x0026700001127983 */ /* 0x000ee20000300a00 */
[----:B------:R-:W-:-:S03]  /*15230*/  MOV R20, R17 ;  /* 0x0000001100147202 */ /* 0x000fc60000000f00 */
[----:B------:R-:W4:Y:S04]  /*15240*/  LDL.LU.64 R16, [R1+0x2668] ;  /* 0x0026680001107983 */ /* 0x000f280000300a00 */
[----:B------:R-:W3:Y:S04]  /*15250*/  LDL.LU.64 R26, [R1+0x2660] ;  /* 0x00266000011a7983 */ /* 0x000ee80000300a00 */
[----:B------:R-:W3:Y:S04]  /*15260*/  LDL.LU.64 R24, [R1+0x2658] ;  /* 0x0026580001187983 */ /* 0x000ee80000300a00 */
[----:B--2---:R-:W-:Y:S01]  /*15270*/  STL.64 [R1+0x25d8], R10 ;  /* 0x0025d80a01007387 */ /* 0x004fe20000100a00 */
[----:B---3--:R-:W-:-:S15]  /*15280*/  HMMA.16816.F32 R24, R12, R10, R24 ;  /* 0x0000000a0c18723c */ /* 0x008fde0000001818 */
[----:B------:R-:W-:-:S04]  /*15290*/  NOP ;  /* 0x0000000000007918 */ /* 0x000fc80000000000 */
[----:B------:R0:W-:Y:S04]  /*152a0*/  STL.64 [R1+0x2580], R26 ;  /* 0x0025801a01007387 */ /* 0x0001e80000100a00 */
[----:B------:R1:W-:Y:S01]  /*152b0*/  STL.64 [R1+0x2578], R24 ;  /* 0x0025781801007387 */ /* 0x0003e20000100a00 */
[----:B0-----:R-:W-:Y:S01]  /*152c0*/  MOV R26, R28 ;  /* 0x0000001c001a7202 */ /* 0x001fe20000000f00 */
[----:B-1----:R-:W-:Y:S01]  /*152d0*/  IMAD.MOV.U32 R24, RZ, RZ, R5 ;  /* 0x000000ffff187224 */ /* 0x002fe200078e0005 */
[----:B------:R-:W-:Y:S01]  /*152e0*/  MOV R25, R20 ;  /* 0x0000001400197202 */ /* 0x000fe20000000f00 */
[----:B------:R-:W2:Y:S01]  /*152f0*/  LDL.LU R5, [R1+0x2654] ;  /* 0x0026540001057983 */ /* 0x000ea20000300800 */
[----:B------:R-:W-:-:S03]  /*15300*/  MOV R27, R29 ;  /* 0x0000001d001b7202 */ /* 0x000fc60000000f00 */
[----:B------:R-:W3:Y:S04]  /*15310*/  LDL.LU R20, [R1+0x2650] ;  /* 0x0026500001147983 */ /* 0x000ee80000300800 */
[----:B------:R-:W2:Y:S04]  /*15320*/  LDL.LU R28, [R1+0x264c] ;  /* 0x00264c00011c7983 */ /* 0x000ea80000300800 */
[----:B------:R-:W2:Y:S04]  /*15330*/  LDL.LU R29, [R1+0x2648] ;  /* 0x00264800011d7983 */ /* 0x000ea80000300800 */
[----:B------:R-:W2:Y:S04]  /*15340*/  LDL.LU R12, [R1] ;  /* 0x00000000010c7983 */ /* 0x000ea80000300800 */
[----:B------:R-:W2:Y:S04]  /*15350*/  LDL.LU R13, [R1+0x4] ;  /* 0x00000400010d7983 */ /* 0x000ea80000300800 */
[----:B------:R-:W2:Y:S04]  /*15360*/  LDL.LU R14, [R1+0x8] ;  /* 0x00000800010e7983 */ /* 0x000ea80000300800 */
[----:B------:R-:W2:Y:S04]  /*15370*/  LDL.LU R15, [R1+0xc] ;  /* 0x00000c00010f7983 */ /* 0x000ea80000300800 */
[----:B------:R-:W-:Y:S04]  /*15380*/  STL.64 [R1+0x2590], R26 ;  /* 0x0025901a01007387 */ /* 0x000fe80000100a00 */
[----:B------:R0:W-:Y:S04]  /*15390*/  STL.64 [R1+0x2588], R24 ;  /* 0x0025881801007387 */ /* 0x0001e80000100a00 */
[----:B0-----:R-:W2:Y:S04]  /*153a0*/  LDL R24, [R1+0xb0] ;  /* 0x0000b00001187983 */ /* 0x001ea80000100800 */
[----:B------:R-:W2:Y:S01]  /*153b0*/  LDL R25, [R1+0xb4] ;  /* 0x0000b40001197983 */ /* 0x000ea20000100800 */
[----:B------:R-:W-:Y:S01]  /*153c0*/  IMAD.MOV.U32 R10, RZ, RZ, R23 ;  /* 0x000000ffff0a7224 */ /* 0x000fe200078e0017 */
[----:B------:R-:W-:-:S02]  /*153d0*/  MOV R11, R22 ;  /* 0x00000016000b7202 */ /* 0x000fc40000000f00 */
[----:B------:R-:W3:Y:S04]  /*153e0*/  LDL.LU R23, [R1+0x2644] ;  /* 0x0026440001177983 */ /* 0x000ee80000300800 */
[----:B------:R-:W3:Y:S04]  /*153f0*/  LDL.LU R22, [R1+0x2640] ;  /* 0x0026400001167983 */ /* 0x000ee80000300800 */
[----:B------:R-:W-:Y:S04]  /*15400*/  STL.64 [R1+0x25f0], R10 ;  /* 0x0025f00a01007387 */ /* 0x000fe80000100a00 */
[----:B--2---:R0:W-:Y:S02]  /*15410*/  STL.64 [R1+0x25a8], R24 ;  /* 0x0025a81801007387 */ /* 0x0041e40000100a00 */
[----:B0-----:R-:W-:-:S02]  /*15420*/  MOV R24, R21 ;  /* 0x0000001500187202 */ /* 0x001fc40000000f00 */
[----:B------:R-:W2:Y:S01]  /*15430*/  LDL.LU R21, [R1+0x263c] ;  /* 0x00263c0001157983 */ /* 0x000ea20000300800 */
[----:B------:R-:W-:Y:S01]  /*15440*/  MOV R25, R18 ;  /* 0x0000001200197202 */ /* 0x000fe20000000f00 */
[----:B------:R-:W-:Y:S01]  /*15450*/  IMAD.MOV.U32 R26, RZ, RZ, R19 ;  /* 0x000000ffff1a7224 */ /* 0x000fe200078e0013 */
[----:B------:R-:W-:Y:S01]  /*15460*/  MOV R27, R0 ;  /* 0x00000000001b7202 */ /* 0x000fe20000000f00 */
[----:B------:R-:W2:Y:S01]  /*15470*/  LDL.LU R18, [R1+0x2638] ;  /* 0x0026380001127983 */ /* 0x000ea20000300800 */
[----:B------:R-:W-:-:S03]  /*15480*/  MOV R10, R2 ;  /* 0x00000002000a7202 */ /* 0x000fc60000000f00 */
[----:B------:R-:W2:Y:S01]  /*15490*/  LDL.LU R19, [R1+0x2634] ;  /* 0x0026340001137983 */ /* 0x000ea20000300800 */
[----:B----4-:R-:W-:-:S03]  /*154a0*/  MOV R11, R16 ;  /* 0x00000010000b7202 */ /* 0x010fc60000000f00 */
[----:B------:R-:W4:Y:S04]  /*154b0*/  LDL.LU R0, [R1+0x2630] ;  /* 0x0026300001007983 */ /* 0x000f280000300800 */
[----:B------:R-:W4:Y:S04]  /*154c0*/  LDL.LU R2, [R1+0x262c] ;  /* 0x00262c0001027983 */ /* 0x000f280000300800 */
[----:B------:R-:W4:Y:S04]  /*154d0*/  LDL.LU R16, [R1+0x2628] ;  /* 0x0026280001107983 */ /* 0x000f280000300800 */
[----:B------:R0:W-:Y:S04]  /*154e0*/  STL.64 [R1+0x25d0], R26 ;  /* 0x0025d01a01007387 */ /* 0x0001e80000100a00 */
[----:B------:R1:W-:Y:S01]  /*154f0*/  STL.64 [R1+0x25c8], R24 ;  /* 0x0025c81801007387 */ /* 0x0003e20000100a00 */
[----:B0-----:R-:W-:-:S02]  /*15500*/  MOV R26, R5 ;  /* 0x00000005001a7202 */ /* 0x001fc40000000f00 */
[----:B------:R-:W-:Y:S01]  /*15510*/  MOV R27, R4 ;  /* 0x00000004001b7202 */ /* 0x000fe20000000f00 */
[----:B-1----:R-:W-:Y:S01]  /*15520*/  IMAD.MOV.U32 R24, RZ, RZ, R28 ;  /* 0x000000ffff187224 */ /* 0x002fe200078e001c */
[----:B---3--:R-:W-:Y:S01]  /*15530*/  MOV R25, R20 ;  /* 0x0000001400197202 */ /* 0x008fe20000000f00 */
[----:B------:R-:W3:Y:S04]  /*15540*/  LDL.LU R28, [R1+0x2624] ;  /* 0x00262400011c7983 */ /* 0x000ee80000300800 */
[----:B------:R-:W3:Y:S04]  /*15550*/  LDL.LU R20, [R1+0x2620] ;  /* 0x0026200001147983 */ /* 0x000ee80000300800 */
[----:B------:R0:W-:Y:S04]  /*15560*/  STL.64 [R1+0x25e8], R26 ;  /* 0x0025e81a01007387 */ /* 0x0001e80000100a00 */
[----:B------:R1:W-:Y:S01]  /*15570*/  STL.64 [R1+0x25e0], R24 ;  /* 0x0025e01801007387 */ /* 0x0003e20000100a00 */
[----:B0-----:R-:W-:-:S02]  /*15580*/  MOV R26, R23 ;  /* 0x00000017001a7202 */ /* 0x001fc40000000f00 */
[----:B-1----:R-:W-:Y:S02]  /*15590*/  MOV R25, R22 ;  /* 0x0000001600197202 */ /* 0x002fe40000000f00 */
[----:B------:R-:W-:Y:S01]  /*155a0*/  MOV R27, R29 ;  /* 0x0000001d001b7202 */ /* 0x000fe20000000f00 */
[----:B--2---:R-:W-:Y:S02]  /*155b0*/  IMAD.MOV.U32 R24, RZ, RZ, R21 ;  /* 0x000000ffff187224 */ /* 0x004fe400078e0015 */
[----:B------:R-:W3:Y:S04]  /*155c0*/  LDL.LU R21, [R1+0x261c] ;  /* 0x00261c0001157983 */ /* 0x000ee80000300800 */
[----:B------:R-:W3:Y:S04]  /*155d0*/  LDL.LU R22, [R1+0x2618] ;  /* 0x0026180001167983 */ /* 0x000ee80000300800 */
[----:B------:R-:W3:Y:S04]  /*155e0*/  LDL.LU R23, [R1+0x2614] ;  /* 0x0026140001177983 */ /* 0x000ee80000300800 */
[----:B------:R-:W2:Y:S04]  /*155f0*/  LDL.LU R29, [R1+0x2610] ;  /* 0x00261000011d7983 */ /* 0x000ea80000300800 */
[----:B------:R0:W-:Y:S04]  /*15600*/  STL.64 [R1+0x2600], R26 ;  /* 0x0026001a01007387 */ /* 0x0001e80000100a00 */
[----:B------:R4:W-:Y:S01]  /*15610*/  STL.64 [R1+0x25f8], R24 ;  /* 0x0025f81801007387 */ /* 0x0009e20000100a00 */
[----:B0-----:R-:W-:Y:S01]  /*15620*/  MOV R26, R19 ;  /* 0x00000013001a7202 */ /* 0x001fe20000000f00 */
[----:B----4-:R-:W-:Y:S01]  /*15630*/  IMAD.MOV.U32 R24, RZ, RZ, R2 ;  /* 0x000000ffff187224 */ /* 0x010fe200078e0002 */
[----:B------:R-:W-:Y:S01]  /*15640*/  MOV R25, R0 ;  /* 0x0000000000197202 */ /* 0x000fe20000000f00 */
[----:B------:R-:W4:Y:S04]  /*15650*/  LDL.LU R2, [R1+0x260c] ;  /* 0x00260c0001027983 */ /* 0x000f280000300800 */
[----:B------:R-:W4:Y:S01]  /*15660*/  LDL.LU R0, [R1+0x2608] ;  /* 0x0026080001007983 */ /* 0x000f220000300800 */
[----:B---3--:R-:W-:Y:S03]  /*15670*/  HMMA.16816.F32 R4, R20, R6, R12 ;  /* 0x000000061404723c */ /* 0x008fe6000000180c */
[----:B--2---:R-:W0:-:S15]  /*15680*/  LDSM.16.MT88.4 R12, [R29+UR6+0x11c00] ;  /* 0x011c00061d0c783b */ /* 0x004e1e0008004200 */
[----:B------:R-:W-:Y:S01]  /*15690*/  NOP ;  /* 0x0000000000007918 */ /* 0x000fe20000000000 */
[----:B------:R-:W-:Y:S01]  /*156a0*/  STL [R1+0x4], R5 ;  /* 0x0000040501007387 */ /* 0x000fe20000100800 */
[----:B------:R-:W-:-:S03]  /*156b0*/  IMAD.MOV.U32 R19, RZ, RZ, R4 ;  /* 0x000000ffff137224 */ /* 0x000fc600078e0004 */
[----:B------:R-:W-:Y:S04]  /*156c0*/  STL.64 [R1+0x8], R6 ;  /* 0x0000080601007387 */ /* 0x000fe80000100a00 */
[----:B------:R-:W1:Y:S04]  /*156d0*/  LDSM.16.MT88.4 R4, [R28+UR6+0x11c00] ;  /* 0x011c00061c04783b */ /* 0x000e680008004200 */
[----:B0-----:R-:W-:Y:S04]  /*156e0*/  STL [R1+0x2528], R13 ;  /* 0x0025280d01007387 */ /* 0x001fe80000100800 */
[----:B------:R-:W-:Y:S04]  /*156f0*/  STL [R1+0x2524], R14 ;  /* 0x0025240e01007387 */ /* 0x000fe80000100800 */
[----:B------:R-:W-:Y:S04]  /*15700*/  STL [R1+0x2520], R15 ;  /* 0x0025200f01007387 */ /* 0x000fe80000100800 */
[----:B------:R0:W-:Y:S04]  /*15710*/  STL [R1+0x25b0], R12 ;  /* 0x0025b00c01007387 */ /* 0x0001e80000100800 */
[----:B0-----:R-:W2:Y:S04]  /*15720*/  LDL.LU.64 R12, [R1+0x90] ;  /* 0x00009000010c7983 */ /* 0x001ea80000300a00 */
[----:B-1----:R-:W-:Y:S04]  /*15730*/  STL.64 [R1+0x24f0], R6 ;  /* 0x0024f00601007387 */ /* 0x002fe80000100a00 */
[----:B------:R0:W-:Y:S04]  /*15740*/  STL.64 [R1+0x24e8], R4 ;  /* 0x0024e80401007387 */ /* 0x0001e80000100a00 */
[----:B0-----:R-:W3:Y:S04]  /*15750*/  LDL.LU.64 R4, [R1+0xe0] ;  /* 0x0000e00001047983 */ /* 0x001ee80000300a00 */
[----:B------:R-:W2:Y:S01]  /*15760*/  LDL.LU.64 R6, [R1+0xe8] ;  /* 0x0000e80001067983 */ /* 0x000ea20000300a00 */
[----:B------:R-:W-:-:S03]  /*15770*/  MOV R27, R18 ;  /* 0x00000012001b7202 */ /* 0x000fc60000000f00 */
[----:B--2---:R0:W-:Y:S04]  /*15780*/  STL.64 [R1+0x25a0], R6 ;  /* 0x0025a00601007387 */ /* 0x0041e80000100a00 */
[----:B---3--:R1:W-:Y:S01]  /*15790*/  STL.64 [R1+0x2598], R4 ;  /* 0x0025980401007387 */ /* 0x0083e20000100a00 */
[----:B0-----:R-:W-:Y:S02]  /*157a0*/  MOV R6, R8 ;  /* 0x0000000800067202 */ /* 0x001fe40000000f00 */
[----:B-1----:R-:W-:Y:S02]  /*157b0*/  MOV R5, R9 ;  /* 0x0000000900057202 */ /* 0x002fe40000000f00 */
[----:B------:R-:W-:Y:S01]  /*157c0*/  HMMA.16816.F32 R8, R20, R10, R24 ;  /* 0x0000000a1408723c */ /* 0x000fe20000001818 */
[----:B------:R-:W2:Y:S04]  /*157d0*/  LDL.LU.64 R26, [R1+0x2600] ;  /* 0x00260000011a7983 */ /* 0x000ea80000300a00 */
[----:B------:R-:W2:-:S14]  /*157e0*/  LDL.LU.64 R24, [R1+0x25f8] ;  /* 0x0025f80001187983 */ /* 0x000e9c0000300a00 */
[----:B------:R-:W-:Y:S01]  /*157f0*/  STL.64 [R1+0x50], R8 ;  /* 0x0000500801007387 */ /* 0x000fe20000100a00 */
[----:B------:R-:W-:-:S03]  /*15800*/  MOV R29, R10 ;  /* 0x0000000a001d7202 */ /* 0x000fc60000000f00 */
[----:B------:R0:W-:Y:S04]  /*15810*/  STL [R1+0x5c], R11 ;  /* 0x00005c0b01007387 */ /* 0x0001e80000100800 */
[----:B0-----:R-:W2:Y:S02]  /*15820*/  LDL.LU.64 R10, [R1+0x25f0] ;  /* 0x0025f000010a7983 */ /* 0x001ea40000300a00 */
[----:B--2---:R-:W-:Y:S02]  /*15830*/  HMMA.16816.F32 R8, R20, R10, R24 ;  /* 0x0000000a1408723c */ /* 0x004fe40000001818 */
[----:B------:R-:W2:Y:S04]  /*15840*/  LDL.LU.64 R26, [R1+0x25e8] ;  /* 0x0025e800011a7983 */ /* 0x000ea80000300a00 */
[----:B------:R-:W2:-:S13]  /*15850*/  LDL.LU.64 R24, [R1+0x25e0] ;  /* 0x0025e00001187983 */ /* 0x000e9a0000300a00 */
[----:B------:R-:W-:Y:S04]  /*15860*/  STL.64 [R1+0x60], R8 ;  /* 0x0000600801007387 */ /* 0x000fe80000100a00 */
[----:B------:R0:W-:Y:S04]  /*15870*/  STL.64 [R1+0x68], R10 ;  /* 0x0000680a01007387 */ /* 0x0001e80000100a00 */
[----:B0-----:R-:W2:Y:S02]  /*15880*/  LDL.LU.64 R10, [R1+0x25d8] ;  /* 0x0025d800010a7983 */ /* 0x001ea40000300a00 */
[----:B--2---:R-:W-:Y:S02]  /*15890*/  HMMA.16816.F32 R20, R20, R10, R24 ;  /* 0x0000000a1414723c */ /* 0x004fe40000001818 */
[----:B------:R-:W2:Y:S04]  /*158a0*/  LDL.LU.64 R26, [R1+0x25d0] ;  /* 0x0025d000011a7983 */ /* 0x000ea80000300a00 */
[----:B------:R-:W2:Y:S04]  /*158b0*/  LDL.LU.64 R24, [R1+0x25c8] ;  /* 0x0025c80001187983 */ /* 0x000ea80000300a00 */
[----:B------:R-:W2:Y:S04]  /*158c0*/  LDL.LU.64 R10, [R1+0x25c0] ;  /* 0x0025c000010a7983 */ /* 0x000ea80000300a00 */
[----:B------:R-:W2:Y:S01]  /*158d0*/  LDL.LU.64 R8, [R1+0x25b8] ;  /* 0x0025b80001087983 */ /* 0x000ea20000300a00 */
[----:B------:R-:W-:Y:S01]  /*158e0*/  MOV R4, R17 ;  /* 0x0000001100047202 */ /* 0x000fe20000000f00 */
[----:B------:R-:W-:Y:S01]  /*158f0*/  IMAD.MOV.U32 R18, RZ, RZ, R13 ;  /* 0x000000ffff127224 */ /* 0x000fe200078e000d */
[----:B------:R-:W-:-:S02]  /*15900*/  MOV R17, R12 ;  /* 0x0000000c00117202 */ /* 0x000fc40000000f00 */
[----:B------:R-:W-:Y:S01]  /*15910*/  STL.64 [R1+0x30], R20 ;  /* 0x0000301401007387 */ /* 0x000fe20000100a00 */
[----:B------:R-:W-:-:S03]  /*15920*/  MOV R28, R23 ;  /* 0x00000017001c7202 */ /* 0x000fc60000000f00 */
[----:B------:R-:W-:Y:S04]  /*15930*/  STL [R1+0x38], R22 ;  /* 0x0000381601007387 */ /* 0x000fe80000100800 */
[----:B------:R-:W3:Y:S01]  /*15940*/  LDL R23, [R1+0x144] ;  /* 0x0001440001177983 */ /* 0x000ee20000100800 */
[----:B--2---:R-:W-:Y:S03]  /*15950*/  HMMA.16816.F32 R24, R8, R12, R24 ;  /* 0x0000000c0818723c */ /* 0x004fe60000001818 */
[----:B------:R-:W2:-:S15]  /*15960*/  LDL.LU R12, [R1+0x25b0] ;  /* 0x0025b000010c7983 */ /* 0x000e9e0000300800 */
[----:B------:R-:W-:Y:S01]  /*15970*/  NOP ;  /* 0x0000000000007918 */ /* 0x000fe20000000000 */
[----:B------:R-:W-:Y:S02]  /*15980*/  MOV R13, R24 ;  /* 0x00000018000d7202 */ /* 0x000fe40000000f00 */
[----:B------:R-:W-:Y:S02]  /*15990*/  MOV R14, R25 ;  /* 0x00000019000e7202 */ /* 0x000fe40000000f00 */
[----:B------:R-:W3:Y:S01]  /*159a0*/  LDL.LU.64 R24, [R1+0x25a8] ;  /* 0x0025a80001187983 */ /* 0x000ee20000300a00 */
[----:B------:R-:W-:Y:S01]  /*159b0*/  IMAD.MOV.U32 R7, RZ, RZ, R3 ;  /* 0x000000ffff077224 */ /* 0x000fe200078e0003 */
[----:B------:R-:W-:Y:S01]  /*159c0*/  MOV R15, R26 ;  /* 0x0000001a000f7202 */ /* 0x000fe20000000f00 */
[----:B------:R-:W-:-:S04]  /*159d0*/  IMAD.MOV.U32 R3, RZ, RZ, R27 ;  /* 0x000000ffff037224 */ /* 0x000fc800078e001b */
[----:B------:R-:W-:Y:S04]  /*159e0*/  STL.64 [R1+0x2538], R14 ;  /* 0x0025380e01007387 */ /* 0x000fe80000100a00 */
[----:B--2---:R0:W-:Y:S04]  /*159f0*/  STL.64 [R1+0x2530], R12 ;  /* 0x0025300c01007387 */ /* 0x0041e80000100a00 */
[----:B0-----:R-:W2:Y:S01]  /*15a00*/  LDL.LU R12, [R1+0xc0] ;  /* 0x0000c000010c7983 */ /* 0x001ea20000300800 */
[----:B---3--:R-:W-:Y:S03]  /*15a10*/  HMMA.16816.F32 R24, R8, R24, R4 ;  /* 0x000000180818723c */ /* 0x008fe60000001804 */
[----:B------:R-:W3:Y:S04]  /*15a20*/  LDL.LU.64 R6, [R1+0x25a0] ;  /* 0x0025a00001067983 */ /* 0x000ee80000300a00 */
[----:B------:R-:W2:-:S12]  /*15a30*/  LDL.LU.64 R4, [R1+0x2598] ;  /* 0x0025980001047983 */ /* 0x000e980000300a00 */
[----:B------:R-:W-:Y:S04]  /*15a40*/  STL.64 [R1+0x10], R24 ;  /* 0x0000101801007387 */ /* 0x000fe80000100a00 */
[----:B------:R0:W-:Y:S04]  /*15a50*/  STL.64 [R1+0x18], R26 ;  /* 0x0000181a01007387 */ /* 0x0001e80000100a00 */
[----:B0-----:R-:W2:Y:S04]  /*15a60*/  LDL.LU.64 R26, [R1+0x2590] ;  /* 0x00259000011a7983 */ /* 0x001ea80000300a00 */
[----:B------:R-:W2:Y:S01]  /*15a70*/  LDL.LU.64 R24, [R1+0x2588] ;  /* 0x0025880001187983 */ /* 0x000ea20000300a00 */
[----:B----4-:R-:W-:-:S07]  /*15a80*/  MOV R13, R2 ;  /* 0x00000002000d7202 */ /* 0x010fce0000000f00 */
[----:B--2---:R-:W-:-:S15]  /*15a90*/  HMMA.16816.F32 R24, R8, R12, R24 ;  /* 0x0000000c0818723c */ /* 0x004fde0000001818 */
[----:B------:R-:W-:-:S04]  /*15aa0*/  NOP ;  /* 0x0000000000007918 */ /* 0x000fc80000000000 */
[----:B------:R-:W-:Y:S01]  /*15ab0*/  IMAD.MOV.U32 R20, RZ, RZ, R26 ;  /* 0x000000ffff147224 */ /* 0x000fe200078e001a */
[----:B------:R-:W-:Y:S02]  /*15ac0*/  MOV R2, R27 ;  /* 0x0000001b00027202 */ /* 0x000fe40000000f00 */
[----:B------:R-:W-:Y:S01]  /*15ad0*/  MOV R22, R24 ;  /* 0x0000001800167202 */ /* 0x000fe20000000f00 */
[----:B------:R-:W2:Y:S01]  /*15ae0*/  LDL.LU.64 R26, [R1+0x2580] ;  /* 0x00258000011a7983 */ /* 0x000ea20000300a00 */
[----:B------:R-:W-:-:S03]  /*15af0*/  MOV R21, R25 ;  /* 0x0000001900157202 */ /* 0x000fc60000000f00 */
[----:B------:R-:W2:Y:S04]  /*15b00*/  LDL.LU.64 R24, [R1+0x2578] ;  /* 0x0025780001187983 */ /* 0x000ea80000300a00 */
[----:B------:R0:W-:Y:S02]  /*15b10*/  STL.64 [R1+0x2550], R12 ;  /* 0x0025500c01007387 */ /* 0x0001e40000100a00 */
[----:B0-----:R-:W-:Y:S02]  /*15b20*/  MOV R12, R17 ;  /* 0x00000011000c7202 */ /* 0x001fe40000000f00 */
[----:B------:R-:W4:Y:S01]  /*15b30*/  LDL.LU R17, [R1+0x2574] ;  /* 0x0025740001117983 */ /* 0x000f220000300800 */
[----:B------:R-:W-:-:S03]  /*15b40*/  MOV R13, R18 ;  /* 0x00000012000d7202 */ /* 0x000fc60000000f00 */
[----:B------:R-:W4:Y:S01]  /*15b50*/  LDL.LU R18, [R1+0x2570] ;  /* 0x0025700001127983 */ /* 0x000f220000300800 */
[----:B--2---:R-:W-:Y:S01]  /*15b60*/  HMMA.16816.F32 R24, R8, R4, R24 ;  /* 0x000000040818723c */ /* 0x004fe20000001818 */
[----:B------:R-:W-:Y:S02]  /*15b70*/  IMAD.MOV.U32 R8, RZ, RZ, R19 ;  /* 0x000000ffff087224 */ /* 0x000fe400078e0013 */
[----:B------:R-:W4:Y:S04]  /*15b80*/  LDL.LU R19, [R1+0x256c] ;  /* 0x00256c0001137983 */ /* 0x000f280000300800 */
[----:B------:R-:W4:Y:S04]  /*15b90*/  LDL.LU R9, [R1+0x4] ;  /* 0x0000040001097983 */ /* 0x000f280000300800 */
[----:B------:R-:W4:Y:S04]  /*15ba0*/  LDL.LU R10, [R1+0x8] ;  /* 0x00000800010a7983 */ /* 0x000f280000300800 */
[----:B------:R-:W4:Y:S04]  /*15bb0*/  LDL.LU R11, [R1+0xc] ;  /* 0x00000c00010b7983 */ /* 0x000f280000300800 */
[----:B---3--:R-:W-:Y:S04]  /*15bc0*/  STL.64 [R1+0x2548], R6 ;  /* 0x0025480601007387 */ /* 0x008fe80000100a00 */
[----:B------:R4:W-:Y:S04]  /*15bd0*/  STL.64 [R1+0x2540], R4 ;  /* 0x0025400401007387 */ /* 0x0009e80000100a00 */
[----:B------:R-:W-:Y:S04]  /*15be0*/  STL.64 [R1+0x2500], R26 ;  /* 0x0025001a01007387 */ /* 0x000fe80000100a00 */
[----:B------:R-:W-:Y:S01]  /*15bf0*/  STL.64 [R1+0x24f8], R24 ;  /* 0x0024f81801007387 */ /* 0x000fe20000100a00 */
[----:B------:R-:W-:Y:S01]  /*15c00*/  MOV R14, R29 ;  /* 0x0000001d000e7202 */ /* 0x000fe20000000f00 */
[----:B----4-:R-:W-:Y:S02]  /*15c10*/  HMMA.16816.F32 R4, R16, R12, R8 ;  /* 0x0000000c1004723c */ /* 0x010fe40000001808 */
[----:B------:R-:W-:Y:S04]  /*15c20*/  STL.64 [R1+0x2560], R18 ;  /* 0x0025601201007387 */ /* 0x000fe80000100a00 */
[----:B------:R-:W-:Y:S04]  /*15c30*/  STL.64 [R1+0x2558], R16 ;  /* 0x0025581001007387 */ /* 0x000fe80000100a00 */
[----:B------:R0:W1:Y:S09]  /*15c40*/  LDSM.16.MT88.4 R8, [R23+UR6+0x12000] ;  /* 0x012000061708783b */ /* 0x0000720008004200 */
[----:B------:R2:W-:Y:S04]  /*15c50*/  STL.64 [R1], R4 ;  /* 0x0000000401007387 */ /* 0x0005e80000100a00 */
[----:B------:R3:W-:Y:S04]  /*15c60*/  STL.64 [R1+0x8], R6 ;  /* 0x0000080601007387 */ /* 0x0007e80000100a00 */
[----:B0-----:R-:W4:Y:S04]  /*15c70*/  LDL R23, [R1+0x148] ;  /* 0x0001480001177983 */ /* 0x001f280000100800 */
[----:B--2---:R-:W2:Y:S04]  /*15c80*/  LDL.LU R4, [R1+0x60] ;  /* 0x0000600001047983 */ /* 0x004ea80000300800 */
[----:B------:R-:W2:Y:S04]  /*15c90*/  LDL.LU R5, [R1+0x64] ;  /* 0x0000640001057983 */ /* 0x000ea80000300800 */
[----:B---3--:R-:W2:Y:S04]  /*15ca0*/  LDL.LU R6, [R1+0x68] ;  /* 0x0000680001067983 */ /* 0x008ea80000300800 */
[----:B------:R-:W2:Y:S04]  /*15cb0*/  LDL.LU R7, [R1+0x6c] ;  /* 0x00006c0001077983 */ /* 0x000ea80000300800 */
[----:B------:R-:W3:Y:S04]  /*15cc0*/  LDL.LU R12, [R1+0x50] ;  /* 0x00005000010c7983 */ /* 0x000ee80000300800 */
[----:B------:R-:W3:Y:S04]  /*15cd0*/  LDL.LU R13, [R1+0x54] ;  /* 0x00005400010d7983 */ /* 0x000ee80000300800 */
[----:B------:R-:W2:Y:S04]  /*15ce0*/  LDL.LU R29, [R1+0x2568] ;  /* 0x00256800011d7983 */ /* 0x000ea80000300800 */
[----:B------:R-:W3:Y:S04]  /*15cf0*/  LDL.LU R15, [R1+0x5c] ;  /* 0x00005c00010f7983 */ /* 0x000ee80000300800 */
[----:B-1----:R-:W-:Y:S04]  /*15d00*/  STL.64 [R1+0x24a0], R10 ;  /* 0x0024a00a01007387 */ /* 0x002fe80000100a00 */
[----:B------:R0:W-:Y:S04]  /*15d10*/  STL.64 [R1+0x2498], R8 ;  /* 0x0024980801007387 */ /* 0x0001e80000100a00 */
[----:B0-----:R-:W3:Y:S04]  /*15d20*/  LDL.LU R8, [R1+0x30] ;  /* 0x0000300001087983 */ /* 0x001ee80000300800 */
[----:B------:R-:W3:Y:S04]  /*15d30*/  LDL.LU R9, [R1+0x34] ;  /* 0x0000340001097983 */ /* 0x000ee80000300800 */
[----:B------:R-:W3:Y:S01]  /*15d40*/  LDL.LU R10, [R1+0x38] ;  /* 0x00003800010a7983 */ /* 0x000ee20000300800 */
[----:B------:R-:W-:-:S03]  /*15d50*/  MOV R11, R28 ;  /* 0x0000001c000b7202 */ /* 0x000fc60000000f00 */
[----:B--2---:R-:W0:Y:S04]  /*15d60*/  LDSM.16.M88.4 R16, [R29+UR6+0x100] ;  /* 0x000100061d10783b */ /* 0x004e280008000200 */
[----:B------:R-:W1:Y:S04]  /*15d70*/  LDSM.16.M88.4 R24, [R29+UR6+0x4100] ;  /* 0x004100061d18783b */ /* 0x000e680008000200 */
[----:B0-----:R-:W-:Y:S04]  /*15d80*/  STL.64 [R1+0xa0], R16 ;  /* 0x0000a01001007387 */ /* 0x001fe80000100a00 */
[----:B------:R-:W-:Y:S04]  /*15d90*/  STL.64 [R1+0xa8], R18 ;  /* 0x0000a81201007387 */ /* 0x000fe80000100a00 */
[----:B------:R-:W0:Y:S04]  /*15da0*/  LDSM.16.M88.4 R16, [R29+UR6+0x8100] ;  /* 0x008100061d10783b */ /* 0x000e280008000200 */
[----:B-1----:R-:W-:Y:S04]  /*15db0*/  STL.64 [R1+0xd0], R24 ;  /* 0x0000d01801007387 */ /* 0x002fe80000100a00 */
[----:B------:R1:W-:Y:S04]  /*15dc0*/  STL.64 [R1+0xd8], R26 ;  /* 0x0000d81a01007387 */ /* 0x0003e80000100a00 */
[----:B0-----:R-:W-:Y:S04]  /*15dd0*/  STL.64 [R1+0xf0], R16 ;  /* 0x0000f01001007387 */ /* 0x001fe80000100a00 */
[----:B------:R-:W-:Y:S04]  /*15de0*/  STL.64 [R1+0xf8], R18 ;  /* 0x0000f81201007387 */ /* 0x000fe80000100a00 */
[----:B------:R-:W0:Y:S01]  /*15df0*/  LDSM.16.M88.4 R16, [R29+UR6+0xc100] ;  /* 0x00c100061d10783b */ /* 0x000e220008000200 */
[----:B-1----:R-:W-:Y:S01]  /*15e00*/  MOV R26, R20 ;  /* 0x00000014001a7202 */ /* 0x002fe20000000f00 */
[----:B------:R-:W-:Y:S01]  /*15e10*/  IMAD.MOV.U32 R25, RZ, RZ, R21 ;  /* 0x000000ffff197224 */ /* 0x000fe200078e0015 */
[----:B------:R-:W-:-:S02]  /*15e20*/  MOV R27, R2 ;  /* 0x00000002001b7202 */ /* 0x000fc40000000f00 */
[----:B------:R-:W-:Y:S02]  /*15e30*/  MOV R24, R22 ;  /* 0x0000001600187202 */ /* 0x000fe40000000f00 */
[----:B----4-:R-:W1:Y:S04]  /*15e40*/  LDSM.16.MT88.4 R20, [R23+UR6+0x12000] ;  /* 0x012000061714783b */ /* 0x010e680008004200 */
[----:B------:R-:W-:Y:S04]  /*15e50*/  STL.64 [R1+0x2510], R26 ;  /* 0x0025101a01007387 */ /* 0x000fe80000100a00 */
[----:B------:R2:W-:Y:S04]  /*15e60*/  STL.64 [R1+0x2508], R24 ;  /* 0x0025081801007387 */ /* 0x0005e80000100a00 */
[----:B--2---:R-:W3:Y:S04]  /*15e70*/  LDL.LU.64 R24, [R1+0xb0] ;  /* 0x0000b00001187983 */ /* 0x004ee80000300a00 */
[----:B------:R-:W2:Y:S01]  /*15e80*/  LDL.64 R26, [R1+0xb8] ;  /* 0x0000b800011a7983 */ /* 0x000ea20000100a00 */
[----:B0-----:R-:W-:-:S03]  /*15e90*/  MOV R28, R18 ;  /* 0x00000012001c7202 */ /* 0x001fc60000000f00 */
[----:B------:R0:W-:Y:S01]  /*15ea0*/  STL.64 [R1+0x100], R16 ;  /* 0x0001001001007387 */ /* 0x0001e20000100a00 */
[----:B------:R-:W-:-:S03]  /*15eb0*/  IMAD.MOV.U32 R2, RZ, RZ, R19 ;  /* 0x000000ffff027224 */ /* 0x000fc600078e0013 */
[----:B------:R-:W3:Y:S04]  /*15ec0*/  LDL.LU.64 R18, [R1+0x2560] ;  /* 0x0025600001127983 */ /* 0x000ee80000300a00 */
[----:B0-----:R-:W3:Y:S04]  /*15ed0*/  LDL.LU.64 R16, [R1+0x2558] ;  /* 0x0025580001107983 */ /* 0x001ee80000300a00 */
[----:B------:R0:W-:Y:S04]  /*15ee0*/  STL [R1+0x2460], R2 ;  /* 0x0024600201007387 */ /* 0x0001e80000100800 */
[----:B0-----:R-:W4:Y:S04]  /*15ef0*/  LDL.LU R2, [R1+0x144] ;  /* 0x0001440001027983 */ /* 0x001f280000300800 */
[----:B------:R-:W-:Y:S04]  /*15f00*/  STL [R1+0x245c], R28 ;  /* 0x00245c1c01007387 */ /* 0x000fe80000100800 */
[----:B------:R-:W-:Y:S04]  /*15f10*/  STL [R1+0x22dc], R29 ;  /* 0x0022dc1d01007387 */ /* 0x000fe80000100800 */
[----:B------:R-:W-:Y:S04]  /*15f20*/  STL [R1+0x24d8], R0 ;  /* 0x0024d80001007387 */ /* 0x000fe80000100800 */
[----:B-1----:R-:W-:Y:S04]  /*15f30*/  STL.64 [R1+0x2470], R22 ;  /* 0x0024701601007387 */ /* 0x002fe80000100a00 */
[----:B------:R0:W-:Y:S04]  /*15f40*/  STL.64 [R1+0x2468], R20 ;  /* 0x0024681401007387 */ /* 0x0001e80000100a00 */
[----:B0-----:R-:W2:Y:S04]  /*15f50*/  LDL.LU R20, [R1+0x10] ;  /* 0x0000100001147983 */ /* 0x001ea80000300800 */
[----:B------:R-:W2:Y:S04]  /*15f60*/  LDL.LU R21, [R1+0x14] ;  /* 0x0000140001157983 */ /* 0x000ea80000300800 */
[----:B------:R-:W2:Y:S04]  /*15f70*/  LDL.LU R22, [R1+0x18] ;  /* 0x0000180001167983 */ /* 0x000ea80000300800 */
[----:B------:R-:W2:Y:S01]  /*15f80*/  LDL.LU R23, [R1+0x1c] ;  /* 0x00001c0001177983 */ /* 0x000ea20000300800 */
[----:B---3--:R-:W-:-:S15]  /*15f90*/  HMMA.16816.F32 R12, R16, R24, R12 ;  /* 0x00000018100c723c */ /* 0x008fde000000180c */
[----:B------:R-:W-:-:S04]  /*15fa0*/  NOP ;  /* 0x0000000000007918 */ /* 0x000fc80000000000 */
[----:B------:R0:W-:Y:S04]  /*15fb0*/  STL.64 [R1+0x50], R12 ;  /* 0x0000500c01007387 */ /* 0x0001e80000100a00 */
[----:B------:R1:W-:Y:S04]  /*15fc0*/  STL.64 [R1+0x58], R14 ;  /* 0x0000580e01007387 */ /* 0x0003e80000100a00 */
[----:B0-----:R-:W1:Y:S02]  /*15fd0*/  LDL.LU.64 R12, [R1+0x2550] ;  /* 0x00255000010c7983 */ /* 0x001e640000300a00 */
[----:B-1----:R-:W-:Y:S02]  /*15fe0*/  HMMA.16816.F32 R12, R16, R12, R4 ;  /* 0x0000000c100c723c */ /* 0x002fe40000001804 */
[----:B------:R-:W3:Y:S04]  /*15ff0*/  LDL.LU.64 R6, [R1+0x2548] ;  /* 0x0025480001067983 */ /* 0x000ee80000300a00 */
[----:B------:R-:W2:-:S13]  /*16000*/  LDL.LU.64 R4, [R1+0x2540] ;  /* 0x0025400001047983 */ /* 0x000e9a0000300a00 */
[----:B------:R-:W-:Y:S01]  /*16010*/  STL.64 [R1+0x80], R12 ;  /* 0x0000800c01007387 */ /* 0x000fe20000100a00 */
[----:B------:R-:W-:-:S03]  /*16020*/  MOV R0, R15 ;  /* 0x0000000f00007202 */ /* 0x000fc60000000f00 */
[----:B------:R0:W-:Y:S04]  /*16030*/  STL [R1+0x88], R14 ;  /* 0x0000880e01007387 */ /* 0x0001e80000100800 */
[----:B0-----:R-:W4:Y:S04]  /*16040*/  LDL.LU.64 R14, [R1+0x2538] ;  /* 0x00253800010e7983 */ /* 0x001f280000300a00 */
[----:B------:R-:W4:Y:S04]  /*16050*/  LDL.LU.64 R12, [R1+0x2530] ;  /* 0x00253000010c7983 */ /* 0x000f280000300a00 */
[----:B---3--:R0:W-:Y:S01]  /*16060*/  STL.64 [R1+0x2518], R6 ;  /* 0x0025180601007387 */ /* 0x0081e20000100a00 */
[----:B--2---:R-:W-:Y:S01]  /*16070*/  HMMA.16816.F32 R8, R16, R4, R8 ;  /* 0x000000041008723c */ /* 0x004fe20000001808 */
[----:B----4-:R-:W-:Y:S01]  /*16080*/  MOV R5, R14 ;  /* 0x0000000e00057202 */ /* 0x010fe20000000f00 */
[----:B0-----:R-:W-:Y:S01]  /*16090*/  IMAD.MOV.U32 R6, RZ, RZ, R15 ;  /* 0x000000ffff067224 */ /* 0x001fe200078e000f */
[----:B------:R-:W-:-:S02]  /*160a0*/  MOV R4, R13 ;  /* 0x0000000d00047202 */ /* 0x000fc40000000f00 */
[----:B------:R-:W2:Y:S04]  /*160b0*/  LDL.LU R13, [R1+0x2528] ;  /* 0x00252800010d7983 */ /* 0x000ea80000300800 */
[----:B------:R-:W2:Y:S04]  /*160c0*/  LDL.LU R14, [R1+0x2524] ;  /* 0x00252400010e7983 */ /* 0x000ea80000300800 */
[----:B------:R-:W2:Y:S04]  /*160d0*/  LDL.LU R15, [R1+0x2520] ;  /* 0x00252000010f7983 */ /* 0x000ea80000300800 */
[----:B------:R-:W2:Y:S04]  /*160e0*/  LDL.LU R18, [R1+0x98] ;  /* 0x0000980001127983 */ /* 0x000ea80000300800 */
[----:B------:R-:W2:Y:S01]  /*160f0*/  LDL.LU R19, [R1+0x9c] ;  /* 0x00009c0001137983 */ /* 0x000ea20000300800 */
[----:B------:R-:W-:-:S03]  /*16100*/  MOV R7, R3 ;  /* 0x0000000300077202 */ /* 0x000fc60000000f00 */
[----:B------:R0:W-:Y:S04]  /*16110*/  STL.64 [R1+0x24b0], R10 ;  /* 0x0024b00a01007387 */ /* 0x0001e80000100a00 */
[----:B------:R-:W-:Y:S04]  /*16120*/  STL.64 [R1+0x24a8], R8 ;  /* 0x0024a80801007387 */ /* 0x000fe80000100a00 */
[----:B0-----:R-:W3:Y:S04]  /*16130*/  LDL.LU R10, [R1+0xc8] ;  /* 0x0000c800010a7983 */ /* 0x001ee80000300800 */
[----:B------:R-:W3:Y:S01]  /*16140*/  LDL.LU R11, [R1+0xcc] ;  /* 0x0000cc00010b7983 */ /* 0x000ee20000300800 */
[----:B------:R-:W-:Y:S01]  /*16150*/  MOV R29, R27 ;  /* 0x0000001b001d7202 */ /* 0x000fe20000000f00 */
[----:B--2---:R-:W-:-:S15]  /*16160*/  HMMA.16816.F32 R4, R12, R18, R4 ;  /* 0x000000120c04723c */ /* 0x004fde0000001804 */
[----:B------:R-:W-:-:S04]  /*16170*/  NOP ;  /* 0x0000000000007918 */ /* 0x000fc80000000000 */
[----:B------:R-:W-:Y:S01]  /*16180*/  MOV R28, R6 ;  /* 0x00000006001c7202 */ /* 0x000fe20000000f00 */
[----:B------:R0:W-:Y:S01]  /*16190*/  STL.64 [R1+0x20], R4 ;  /* 0x0000200401007387 */ /* 0x0001e20000100a00 */
[----:B------:R-:W-:Y:S02]  /*161a0*/  MOV R3, R7 ;  /* 0x0000000700037202 */ /* 0x000fe40000000f00 */
[----:B0-----:R-:W-:Y:S03]  /*161b0*/  HMMA.16816.F32 R4, R12, R26, R20 ;  /* 0x0000001a0c04723c */ /* 0x001fe60000001814 */
[----:B------:R-:W-:Y:S04]  /*161c0*/  STL [R1+0x24c4], R3 ;  /* 0x0024c40301007387 */ /* 0x000fe80000100800 */
[----:B------:R-:W-:-:S12]  /*161d0*/  STL [R1+0x24c0], R28 ;  /* 0x0024c01c01007387 */ /* 0x000fd80000100800 */
[----:B------:R-:W-:Y:S01]  /*161e0*/  IMAD.MOV.U32 R21, RZ, RZ, R6 ;  /* 0x000000ffff157224 */ /* 0x000fe200078e0006 */
[----:B------:R-:W-:Y:S01]  /*161f0*/  STL.64 [R1+0x10], R4 ;  /* 0x0000100401007387 */ /* 0x000fe20000100a00 */
[----:B------:R-:W-:-:S03]  /*16200*/  MOV R20, R7 ;  /* 0x0000000700147202 */ /* 0x000fc60000000f00 */
[----:B------:R-:W2:Y:S04]  /*16210*/  LDL.LU.64 R6, [R1+0x2518] ;  /* 0x0025180001067983 */ /* 0x000ea80000300a00 */
[----:B------:R-:W3:Y:S04]  /*16220*/  LDL.LU.64 R26, [R1+0x2510] ;  /* 0x00251000011a7983 */ /* 0x000ee80000300a00 */
[----:B------:R-:W3:Y:S04]  /*16230*/  LDL.LU.64 R24, [R1+0x2508] ;  /* 0x0025080001187983 */ /* 0x000ee80000300a00 */
[----:B------:R-:W-:Y:S04]  /*16240*/  STL [R1+0x24e0], R20 ;  /* 0x0024e01401007387 */ /* 0x000fe80000100800 */
[----:B------:R-:W-:Y:S01]  /*16250*/  STL [R1+0x24dc], R21 ;  /* 0x0024dc1501007387 */ /* 0x000fe20000100800 */
[----:B---3--:R-:W-:-:S15]  /*16260*/  HMMA.16816.F32 R24, R12, R10, R24 ;  /* 0x0000000a0c18723c */ /* 0x008fde0000001818 */
[----:B------:R-:W-:-:S04]  /*16270*/  NOP ;  /* 0x0000000000007918 */ /* 0x000fc80000000000 */
[----:B------:R-:W-:Y:S01]  /*16280*/  MOV R23, R26 ;  /* 0x0000001a00177202 */ /* 0x000fe20000000f00 */
[----:B------:R0:W-:Y:S01]  /*16290*/  STL.64 [R1+0x60], R24 ;  /* 0x0000601801007387 */ /* 0x0001e20000100a00 */
[----:B------:R-:W-:-:S03]  /*162a0*/  IMAD.MOV.U32 R22, RZ, RZ, R27 ;  /* 0x000000ffff167224 */ /* 0x000fc600078e001b */
[----:B------:R-:W3:Y:S04]  /*162b0*/  LDL.LU.64 R26, [R1+0x2500] ;  /* 0x00250000011a7983 */ /* 0x000ee80000300a00 */
[----:B0-----:R-:W3:Y:S01]  /*162c0*/  LDL.LU.64 R24, [R1+0x24f8] ;  /* 0x0024f80001187983 */ /* 0x001ee20000300a00 */
[----:B--2---:R-:W-:Y:S02]  /*162d0*/  MOV R20, R6 ;  /* 0x0000000600147202 */ /* 0x004fe40000000f00 */
[----:B------:R-:W-:Y:S01]  /*162e0*/  MOV R21, R7 ;  /* 0x0000000700157202 */ /* 0x000fe20000000f00 */
[----:B---3--:R-:W-:Y:S01]  /*162f0*/  HMMA.16816.F32 R24, R12, R6, R24 ;  /* 0x000000060c18723c */ /* 0x008fe20000001818 */
[----:B------:R-:W2:Y:S04]  /*16300*/  LDL.LU.64 R6, [R1+0x24f0] ;  /* 0x0024f00001067983 */ /* 0x000ea80000300a00 */
[----:B------:R-:W2:Y:S04]  /*16310*/  LDL.LU.64 R4, [R1+0x24e8] ;  /* 0x0024e80001047983 */ /* 0x000ea80000300a00 */
[----:B------:R-:W3:Y:S10]  /*16320*/  LDL R15, [R1+0x148] ;  /* 0x00014800010f7983 */ /* 0x000ef40000100800 */
[----:B------:R-:W-:Y:S04]  /*16330*/  STL.64 [R1+0x2480], R26 ;  /* 0x0024801a01007387 */ /* 0x000fe80000100a00 */
[----:B------:R0:W-:Y:S04]  /*16340*/  STL.64 [R1+0x2478], R24 ;  /* 0x0024781801007387 */ /* 0x0001e80000100a00 */
[----:B0-----:R-:W2:Y:S04]  /*16350*/  LDL.LU R24, [R1] ;  /* 0x0000000001187983 */ /* 0x001ea80000300800 */
[----:B------:R-:W2:Y:S04]  /*16360*/  LDL.LU R25, [R1+0x4] ;  /* 0x0000040001197983 */ /* 0x000ea80000300800 */
[----:B------:R-:W2:Y:S04]  /*16370*/  LDL.LU R26, [R1+0x8] ;  /* 0x00000800011a7983 */ /* 0x000ea80000300800 */
[----:B------:R-:W2:Y:S04]  /*16380*/  LDL.LU R27, [R1+0xc] ;  /* 0x00000c00011b7983 */ /* 0x000ea80000300800 */
[----:B------:R-:W-:Y:S04]  /*16390*/  STL.64 [R1+0x24d0], R10 ;  /* 0x0024d00a01007387 */ /* 0x000fe80000100a00 */
[----:B---3--:R-:W-:Y:S01]  /*163a0*/  LDSM.16.MT88.4 R12, [R15+UR6+0x12400] ;  /* 0x012400060f0c783b */ /* 0x008fe20008004200 */
[----:B--2---:R-:W-:-:S15]  /*163b0*/  HMMA.16816.F32 R16, R4, R18, R24 ;  /* 0x000000120410723c */ /* 0x004fde0000001818 */
[----:B------:R-:W-:-:S04]  /*163c0*/  NOP ;  /* 0x0000000000007918 */ /* 0x000fc80000000000 */
[----:B------:R-:W-:Y:S01]  /*163d0*/  MOV R3, R16 ;  /* 0x0000001000037202 */ /* 0x000fe20000000f00 */
[----:B------:R-:W-:Y:S01]  /*163e0*/  IMAD.MOV.U32 R28, RZ, RZ, R17 ;  /* 0x000000ffff1c7224 */ /* 0x000fe200078e0011 */
[----:B------:R-:W-:Y:S02]  /*163f0*/  MOV R9, R18 ;  /* 0x0000001200097202 */ /* 0x000fe40000000f00 */
[----:B------:R-:W-:Y:S02]  /*16400*/  MOV R8, R19 ;  /* 0x0000001300087202 */ /* 0x000fe40000000f00 */
[----:B------:R-:W0:Y:S04]  /*16410*/  LDSM.16.MT88.4 R16, [R2+UR6+0x12400] ;  /* 0x012400060210783b */ /* 0x000e280008004200 */
[----:B------:R1:W-:Y:S04]  /*16420*/  STL.64 [R1+0x24c8], R8 ;  /* 0x0024c80801007387 */ /* 0x0003e80000100a00 */
[----:B-1----:R-:W2:Y:S04]  /*16430*/  LDL.LU R8, [R1+0x50] ;  /* 0x0000500001087983 */ /* 0x002ea80000300800 */
[----:B------:R-:W2:Y:S04]  /*16440*/  LDL.LU R9, [R1+0x54] ;  /* 0x0000540001097983 */ /* 0x000ea80000300800 */
[----:B------:R-:W2:Y:S04]  /*16450*/  LDL.LU R10, [R1+0x58] ;  /* 0x00005800010a7983 */ /* 0x000ea80000300800 */
[----:B------:R-:W2:Y:S04]  /*16460*/  LDL.LU R11, [R1+0x5c] ;  /* 0x00005c00010b7983 */ /* 0x000ea80000300800 */
[----:B0-----:R0:W-:Y:S04]  /*16470*/  STL.64 [R1+0x2410], R18 ;  /* 0x0024101201007387 */ /* 0x0011e80000100a00 */
[----:B------:R1:W-:Y:S01]  /*16480*/  STL.64 [R1+0x2408], R16 ;  /* 0x0024081001007387 */ /* 0x0003e20000100a00 */
[----:B0-----:R-:W-:Y:S01]  /*16490*/  MOV R18, R20 ;  /* 0x0000001400127202 */ /* 0x001fe20000000f00 */
[----:B------:R-:W-:-:S02]  /*164a0*/  IMAD.MOV.U32 R19, RZ, RZ, R21 ;  /* 0x000000ffff137224 */ /* 0x000fc400078e0015 */
[----:B------:R-:W3:Y:S04]  /*164b0*/  LDL.LU R20, [R1+0x24e0] ;  /* 0x0024e00001147983 */ /* 0x000ee80000300800 */
[----:B------:R-:W4:Y:S04]  /*164c0*/  LDL.LU R21, [R1+0x24dc] ;  /* 0x0024dc0001157983 */ /* 0x000f280000300800 */
[----:B------:R0:W-:Y:S04]  /*164d0*/  STL.64 [R1+0x24b8], R18 ;  /* 0x0024b81201007387 */ /* 0x0001e80000100a00 */
[----:B-1----:R-:W2:Y:S04]  /*164e0*/  LDL.LU R16, [R1+0x80] ;  /* 0x0000800001107983 */ /* 0x002ea80000300800 */
[----:B------:R-:W2:Y:S04]  /*164f0*/  LDL.LU R17, [R1+0x84] ;  /* 0x0000840001117983 */ /* 0x000ea80000300800 */
[----:B0-----:R-:W2:Y:S01]  /*16500*/  LDL.LU R18, [R1+0x88] ;  /* 0x0000880001127983 */ /* 0x001ea20000300800 */
[----:B------:R-:W-:-:S03]  /*16510*/  MOV R19, R0 ;  /* 0x0000000000137202 */ /* 0x000fc60000000f00 */
[----:B------:R-:W2:Y:S04]  /*16520*/  LDL.LU R0, [R1+0x24d8] ;  /* 0x0024d80001007983 */ /* 0x000ea80000300800 */
[----:B------:R-:W2:Y:S04]  /*16530*/  LDL R24, [R1+0xf0] ;  /* 0x0000f00001187983 */ /* 0x000ea80000100800 */
[----:B------:R-:W2:Y:S01]  /*16540*/  LDL R25, [R1+0xf4] ;  /* 0x0000f40001197983 */ /* 0x000ea20000100800 */
[----:B---3--:R-:W-:Y:S02]  /*16550*/  MOV R27, R20 ;  /* 0x00000014001b7202 */ /* 0x008fe40000000f00 */
[----:B----4-:R-:W-:Y:S01]  /*16560*/  MOV R26, R21 ;  /* 0x00000015001a7202 */ /* 0x010fe20000000f00 */
[----:B--2---:R0:W-:Y:S04]  /*16570*/  STL.64 [R1+0x2488], R24 ;  /* 0x0024881801007387 */ /* 0x0041e80000100a00 */
[----:B0-----:R-:W2:Y:S04]  /*16580*/  LDL.LU R24, [R1+0x10] ;  /* 0x0000100001187983 */ /* 0x001ea80000300800 */
[----:B------:R-:W2:Y:S04]  /*16590*/  LDL.LU R25, [R1+0x14] ;  /* 0x0000140001197983 */ /* 0x000ea80000300800 */
[----:B------:R-:W3:Y:S04]  /*165a0*/  LDL.LU.64 R20, [R1+0x100] ;  /* 0x0001000001147983 */ /* 0x000ee80000300a00 */
[----:B---3--:R0:W-:Y:S04]  /*165b0*/  STL.64 [R1+0x2490], R20 ;  /* 0x0024901401007387 */ /* 0x0081e80000100a00 */
[----:B0-----:R-:W2:Y:S04]  /*165c0*/  LDL.LU.64 R20, [R1+0xd0] ;  /* 0x0000d00001147983 */ /* 0x001ea80000300a00 */
[----:B------:R0:W-:Y:S04]  /*165d0*/  STL [R1+0x23b8], R14 ;  /* 0x0023b80e01007387 */ /* 0x0001e80000100800 */
[----:B------:R1:W-:Y:S04]  /*165e0*/  STL [R1+0x23b4], R15 ;  /* 0x0023b40f01007387 */ /* 0x0003e80000100800 */
[----:B------:R3:W-:Y:S04]  /*165f0*/  STL.64 [R1+0x2450], R12 ;  /* 0x0024500c01007387 */ /* 0x0007e80000100a00 */
[----:B0-----:R-:W3:Y:S01]  /*16600*/  LDL.LU R14, [R1+0xb8] ;  /* 0x0000b800010e7983 */ /* 0x001ee20000300800 */
[----:B-1----:R-:W-:-:S07]  /*16610*/  IMAD.MOV.U32 R15, RZ, RZ, R29 ;  /* 0x000000ffff0f7224 */ /* 0x002fce00078e001d */
[----:B---3--:R-:W-:Y:S01]  /*16620*/  HMMA.16816.F32 R12, R4, R14, R8 ;  /* 0x0000000e040c723c */ /* 0x008fe20000001808 */
[----:B------:R-:W3:Y:S04]  /*16630*/  LDL.LU.64 R10, [R1+0x24d0] ;  /* 0x0024d000010a7983 */ /* 0x000ee80000300a00 */
[----:B------:R-:W4:-:S14]  /*16640*/  LDL.LU.64 R8, [R1+0x24c8] ;  /* 0x0024c80001087983 */ /* 0x000f1c0000300a00 */
[----:B------:R0:W-:Y:S01]  /*16650*/  STL.64 [R1+0x70], R12 ;  /* 0x0000700c01007387 */ /* 0x0001e20000100a00 */
[----:B------:R-:W-:-:S03]  /*16660*/  MOV R29, R15 ;  /* 0x0000000f001d7202 */ /* 0x000fc60000000f00 */
[----:B------:R4:W-:Y:S01]  /*16670*/  STL [R1+0x78], R14 ;  /* 0x0000780e01007387 */ /* 0x0009e20000100800 */
[----:B0-----:R-:W-:-:S03]  /*16680*/  MOV R12, R3 ;  /* 0x00000003000c7202 */ /* 0x001fc60000000f00 */
[----:B------:R-:W2:Y:S01]  /*16690*/  LDL.LU R3, [R1+0x24c4] ;  /* 0x0024c40001037983 */ /* 0x000ea20000300800 */
[----:B------:R-:W-:-:S03]  /*166a0*/  MOV R13, R28 ;  /* 0x0000001c000d7202 */ /* 0x000fc60000000f00 */
[----:B------:R-:W2:Y:S04]  /*166b0*/  LDL.LU R28, [R1+0x24c0] ;  /* 0x0024c000011c7983 */ /* 0x000ea80000300800 */
[----:B------:R-:W-:Y:S01]  /*166c0*/  STL [R1+0x2438], R29 ;  /* 0x0024381d01007387 */ /* 0x000fe20000100800 */
[----:B----4-:R-:W-:Y:S01]  /*166d0*/  IMAD.MOV.U32 R14, RZ, RZ, R9 ;  /* 0x000000ffff0e7224 */ /* 0x010fe200078e0009 */
[----:B------:R-:W-:Y:S02]  /*166e0*/  MOV R15, R8 ;  /* 0x00000008000f7202 */ /* 0x000fe40000000f00 */
[----:B---3--:R-:W-:Y:S01]  /*166f0*/  HMMA.16816.F32 R8, R4, R10, R16 ;  /* 0x0000000a0408723c */ /* 0x008fe20000001810 */
[----:B------:R-:W3:-:S15]  /*16700*/  LDL.LU.64 R18, [R1+0x24b8] ;  /* 0x0024b80001127983 */ /* 0x000ede0000300a00 */
[----:B------:R-:W-:-:S03]  /*16710*/  NOP ;  /* 0x0000000000007918 */ /* 0x000fc60000000000 */
[----:B------:R-:W-:Y:S04]  /*16720*/  STL.64 [R1+0x80], R8 ;  /* 0x0000800801007387 */ /* 0x000fe80000100a00 */
[----:B------:R0:W-:Y:S04]  /*16730*/  STL.64 [R1+0x88], R10 ;  /* 0x0000880a01007387 */ /* 0x0001e80000100a00 */
[----:B0-----:R-:W3:Y:S04]  /*16740*/  LDL.LU.64 R10, [R1+0x24b0] ;  /* 0x0024b000010a7983 */ /* 0x001ee80000300a00 */
[----:B------:R-:W3:Y:S02]  /*16750*/  LDL.LU.64 R8, [R1+0x24a8] ;  /* 0x0024a80001087983 */ /* 0x000ee40000300a00 */
[----:B---3--:R-:W-:Y:S02]  /*16760*/  HMMA.16816.F32 R16, R4, R18, R8 ;  /* 0x000000120410723c */ /* 0x008fe40000001808 */
[----:B------:R-:W3:Y:S04]  /*16770*/  LDL.LU.64 R10, [R1+0x24a0] ;  /* 0x0024a000010a7983 */ /* 0x000ee80000300a00 */
[----:B------:R-:W3:Y:S04]  /*16780*/  LDL.LU.64 R8, [R1+0x2498] ;  /* 0x0024980001087983 */ /* 0x000ee80000300a00 */
[----:B------:R-:W4:Y:S09]  /*16790*/  LDL.LU.64 R4, [R1+0xa0] ;  /* 0x0000a00001047983 */ /* 0x000f320000300a00 */
[----:B------:R-:W-:Y:S04]  /*167a0*/  STL.64 [R1+0x2420], R18 ;  /* 0x0024201201007387 */ /* 0x000fe80000100a00 */
[----:B------:R0:W-:Y:S04]  /*167b0*/  STL.64 [R1+0x2418], R16 ;  /* 0x0024181001007387 */ /* 0x0001e80000100a00 */
[----:B0-----:R-:W4:Y:S04]  /*167c0*/  LDL.LU R16, [R1+0x20] ;  /* 0x0000200001107983 */ /* 0x001f280000300800 */
[----:B------:R-:W4:Y:S01]  /*167d0*/  LDL.LU R17, [R1+0x24] ;  /* 0x0000240001117983 */ /* 0x000f220000300800 */
[----:B--2---:R-:W-:-:S02]  /*167e0*/  MOV R18, R28 ;  /* 0x0000001c00127202 */ /* 0x004fc40000000f00 */
[----:B------:R-:W-:Y:S01]  /*167f0*/  MOV R19, R3 ;  /* 0x0000000300137202 */ /* 0x000fe20000000f00 */
[----:B---3--:R-:W-:Y:S01]  /*16800*/  HMMA.16816.F32 R24, R8, R20, R24 ;  /* 0x000000140818723c */ /* 0x008fe20000001818 */
[----:B----4-:R-:W-:Y:S01]  /*16810*/  IMAD.MOV.U32 R28, RZ, RZ, R4 ;  /* 0x000000ffff1c7224 */ /* 0x010fe200078e0004 */
[----:B------:R-:W-:-:S06]  /*16820*/  MOV R3, R5 ;  /* 0x0000000500037202 */ /* 0x000fcc0000000f00 */
[----:B------:R-:W-:-:S15]  /*16830*/  HMMA.16816.F32 R16, R8, R4, R16 ;  /* 0x000000040810723c */ /* 0x000fde0000001810 */
[----:B------:R-:W-:-:S04]  /*16840*/  NOP ;  /* 0x0000000000007918 */ /* 0x000fc80000000000 */
[----:B------:R-:W-:Y:S01]  /*16850*/  MOV R4, R19 ;  /* 0x0000001300047202 */ /* 0x000fe20000000f00 */
[----:B------:R-:W-:Y:S01]  /*16860*/  IMAD.MOV.U32 R5, RZ, RZ, R18 ;  /* 0x000000ffff057224 */ /* 0x000fe200078e0012 */
[----:B------:R-:W-:Y:S02]  /*16870*/  MOV R6, R17 ;  /* 0x0000001100067202 */ /* 0x000fe40000000f00 */
[----:B------:R-:W-:Y:S01]  /*16880*/  MOV R7, R16 ;  /* 0x0000001000077202 */ /* 0x000fe20000000f00 */
[----:B------:R0:W-:Y:S04]  /*16890*/  STL [R1+0x2448], R4 ;  /* 0x0024480401007387 */ /* 0x0001e80000100800 */
[----:B------:R1:W-:Y:S01]  /*168a0*/  STL [R1+0x2444], R5 ;  /* 0x0024440501007387 */ /* 0x0003e20000100800 */
[----:B------:R-:W-:-:S03]  /*168b0*/  IMAD.MOV.U32 R17, RZ, RZ, R20 ;  /* 0x000000ffff117224 */ /* 0x000fc600078e0014 */
[----:B------:R-:W-:Y:S01]  /*168c0*/  STL [R1+0x2440], R6 ;  /* 0x0024400601007387 */ /* 0x000fe20000100800 */
[----:B------:R-:W-:-:S03]  /*168d0*/  MOV R16, R21 ;  /* 0x0000001500107202 */ /* 0x000fc60000000f00 */
[----:B------:R-:W-:Y:S04]  /*168e0*/  STL [R1+0x243c], R7 ;  /* 0x00243c0701007387 */ /* 0x000fe80000100800 */
[----:B0-----:R-:W2:Y:S04]  /*168f0*/  LDL.LU R4, [R1+0x60] ;  /* 0x0000600001047983 */ /* 0x001ea80000300800 */
[----:B-1----:R-:W2:Y:S04]  /*16900*/  LDL.LU R5, [R1+0x64] ;  /* 0x0000640001057983 */ /* 0x002ea80000300800 */
[----:B------:R-:W3:Y:S04]  /*16910*/  LDL.LU.64 R20, [R1+0x2490] ;  /* 0x0024900001147983 */ /* 0x000ee80000300a00 */
[----:B------:R0:W-:Y:S04]  /*16920*/  STL.64 [R1+0x30], R24 ;  /* 0x0000301801007387 */ /* 0x0001e80000100a00 */
[----:B------:R2:W-:Y:S04]  /*16930*/  STL [R1+0x38], R26 ;  /* 0x0000381a01007387 */ /* 0x0005e80000100800 */
[----:B0-----:R-:W2:Y:S01]  /*16940*/  LDL.LU.64 R24, [R1+0x2488] ;  /* 0x0024880001187983 */ /* 0x001ea20000300a00 */
[----:B------:R-:W-:-:S02]  /*16950*/  MOV R6, R23 ;  /* 0x0000001700067202 */ /* 0x000fc40000000f00 */
[----:B------:R-:W-:Y:S02]  /*16960*/  MOV R7, R22 ;  /* 0x0000001600077202 */ /* 0x000fe40000000f00 */
[----:B------:R-:W-:-:S05]  /*16970*/  MOV R29, R27 ;  /* 0x0000001b001d7202 */ /* 0x000fca0000000f00 */
[----:B--2---:R-:W-:-:S15]  /*16980*/  HMMA.16816.F32 R24, R8, R24, R4 ;  /* 0x000000180818723c */ /* 0x004fde0000001804 */
[----:B------:R-:W-:-:S04]  /*16990*/  NOP ;  /* 0x0000000000007918 */ /* 0x000fc80000000000 */
[----:B------:R-:W-:Y:S01]  /*169a0*/  MOV R6, R26 ;  /* 0x0000001a00067202 */ /* 0x000fe20000000f00 */
[----:B------:R-:W-:Y:S01]  /*169b0*/  IMAD.MOV.U32 R5, RZ, RZ, R25 ;  /* 0x000000ffff057224 */ /* 0x000fe200078e0019 */
[----:B------:R-:W-:Y:S02]  /*169c0*/  MOV R7, R27 ;  /* 0x0000001b00077202 */ /* 0x000fe40000000f00 */
[----:B------:R-:W-:Y:S01]  /*169d0*/  MOV R4, R24 ;  /* 0x0000001800047202 */ /* 0x000fe20000000f00 */
[----:B------:R-:W2:Y:S04]  /*169e0*/  LDL.LU.64 R26, [R1+0x2480] ;  /* 0x00248000011a7983 */ /* 0x000ea80000300a00 */
[----:B------:R-:W2:Y:S01]  /*169f0*/  LDL.LU.64 R24, [R1+0x2478] ;  /* 0x0024780001187983 */ /* 0x000ea20000300a00 */
[----:B---3--:R-:W-:Y:S01]  /*16a00*/  MOV R19, R20 ;  /* 0x0000001400137202 */ /* 0x008fe20000000f00 */
[----:B------:R-:W-:-:S02]  /*16a10*/  IMAD.MOV.U32 R18, RZ, RZ, R21 ;  /* 0x000000ffff127224 */ /* 0x000fc400078e0015 */
[----:B------:R-:W3:Y:S01]  /*16a20*/  LDL.LU.64 R22, [R1+0x2470] ;  /* 0x0024700001167983 */ /* 0x000ee20000300a00 */
[----:B--2---:R-:W-:Y:S03]  /*16a30*/  HMMA.16816.F32 R24, R8, R20, R24 ;  /* 0x000000140818723c */ /* 0x004fe60000001818 */
[----:B------:R-:W3:Y:S01]  /*16a40*/  LDL.LU.64 R20, [R1+0x2468] ;  /* 0x0024680001147983 */ /* 0x000ee20000300a00 */
[----:B------:R-:W-:-:S03]  /*16a50*/  MOV R11, R2 ;  /* 0x00000002000b7202 */ /* 0x000fc60000000f00 */
[----:B------:R-:W2:-:S12]  /*16a60*/  LDL.LU R2, [R1+0x2460] ;  /* 0x0024600001027983 */ /* 0x000e980000300800 */
[----:B------:R-:W-:Y:S04]  /*16a70*/  STL.64 [R1+0x23c8], R26 ;  /* 0x0023c81a01007387 */ /* 0x000fe80000100a00 */
[----:B------:R0:W-:Y:S02]  /*16a80*/  STL.64 [R1+0x23c0], R24 ;  /* 0x0023c01801007387 */ /* 0x0001e40000100a00 */
[----:B0-----:R-:W-:Y:S02]  /*16a90*/  MOV R24, R28 ;  /* 0x0000001c00187202 */ /* 0x001fe40000000f00 */
[----:B------:R-:W-:Y:S01]  /*16aa0*/  MOV R25, R3 ;  /* 0x0000000300197202 */ /* 0x000fe20000000f00 */
[----:B------:R-:W4:Y:S04]  /*16ab0*/  LDL.LU R28, [R1+0x245c] ;  /* 0x00245c00011c7983 */ /* 0x000f280000300800 */
[----:B------:R-:W2:Y:S02]  /*16ac0*/  LDL.LU R3, [R1+0x2458] ;  /* 0x0024580001037983 */ /* 0x000ea40000300800 */
[----:B---3--:R-:W-:Y:S02]  /*16ad0*/  HMMA.16816.F32 R24, R20, R24, R12 ;  /* 0x000000181418723c */ /* 0x008fe4000000180c */
[----:B------:R-:W3:-:S15]  /*16ae0*/  LDL.LU.64 R12, [R1+0x2450] ;  /* 0x00245000010c7983 */ /* 0x000ede0000300a00 */
[----:B------:R-:W-:Y:S02]  /*16af0*/  NOP ;  /* 0x0000000000007918 */ /* 0x000fe40000000000 */
[----:B------:R-:W-:Y:S01]  /*16b00*/  IMAD.MOV.U32 R14, RZ, RZ, R24 ;  /* 0x000000ffff0e7224 */ /* 0x000fe200078e0018 */
[----:B------:R-:W-:Y:S01]  /*16b10*/  MOV R15, R25 ;  /* 0x00000019000f7202 */ /* 0x000fe20000000f00 */
[----:B------:R0:W-:Y:S04]  /*16b20*/  STL.64 [R1+0x18], R26 ;  /* 0x0000181a01007387 */ /* 0x0001e80000100a00 */
[----:B------:R1:W-:Y:S04]  /*16b30*/  STL.64 [R1+0x23d8], R14 ;  /* 0x0023d80e01007387 */ /* 0x0003e80000100a00 */
[----:B---3--:R3:W-:Y:S04]  /*16b40*/  STL.64 [R1+0x23d0], R12 ;  /* 0x0023d00c01007387 */ /* 0x0087e80000100a00 */
[----:B------:R-:W2:Y:S04]  /*16b50*/  LDL.LU.64 R24, [R1+0xf0] ;  /* 0x0000f00001187983 */ /* 0x000ea80000300a00 */
[----:B0-----:R-:W2:Y:S01]  /*16b60*/  LDL.LU.64 R26, [R1+0xf8] ;  /* 0x0000f800011a7983 */ /* 0x001ea20000300a00 */
[----:B-1----:R-:W-:-:S05]  /*16b70*/  MOV R15, R11 ;  /* 0x0000000b000f7202 */ /* 0x002fca0000000f00 */
[----:B------:R-:W0:Y:S01]  /*16b80*/  LDSM.16.MT88.4 R8, [R15+UR6+0x12800] ;  /* 0x012800060f08783b */ /* 0x000e220008004200 */
[----:B---3--:R-:W-:Y:S01]  /*16b90*/  IMAD.MOV.U32 R12, RZ, RZ, R4 ;  /* 0x000000ffff0c7224 */ /* 0x008fe200078e0004 */
[----:B------:R-:W-:Y:S02]  /*16ba0*/  MOV R14, R6 ;  /* 0x00000006000e7202 */ /* 0x000fe40000000f00 */
[----:B------:R-:W-:Y:S01]  /*16bb0*/  MOV R13, R5 ;  /* 0x00000005000d7202 */ /* 0x000fe20000000f00 */
[----:B--2---:R-:W-:Y:S04]  /*16bc0*/  STL.64 [R1+0x2430], R26 ;  /* 0x0024301a01007387 */ /* 0x004fe80000100a00 */
[----:B------:R-:W-:Y:S04]  /*16bd0*/  STL.64 [R1+0x2428], R24 ;  /* 0x0024281801007387 */ /* 0x000fe80000100a00 */
[----:B------:R-:W1:Y:S04]  /*16be0*/  LDSM.16.M88.4 R24, [R3+UR6+0x100] ;  /* 0x000100060318783b */ /* 0x000e680008000200 */
[----:B0-----:R-:W-:Y:S04]  /*16bf0*/  STL.64 [R1+0x2348], R10 ;  /* 0x0023480a01007387 */ /* 0x001fe80000100a00 */
[----:B------:R-:W-:Y:S04]  /*16c00*/  STL.64 [R1+0x2340], R8 ;  /* 0x0023400801007387 */ /* 0x000fe80000100a00 */
[----:B-1----:R-:W-:Y:S04]  /*16c10*/  STL.64 [R1+0x90], R24 ;  /* 0x0000901801007387 */ /* 0x002fe80000100a00 */
[----:B------:R-:W-:Y:S04]  /*16c20*/  STL.64 [R1+0x98], R26 ;  /* 0x0000981a01007387 */ /* 0x000fe80000100a00 */
[----:B------:R-:W0:Y:S04]  /*16c30*/  LDSM.16.M88.4 R24, [R3+UR6+0x4100] ;  /* 0x004100060318783b */ /* 0x000e280008000200 */
[----:B0-----:R-:W-:Y:S04]  /*16c40*/  STL.64 [R1+0xb0], R24 ;  /* 0x0000b01801007387 */ /* 0x001fe80000100a00 */
[----:B------:R-:W-:Y:S04]  /*16c50*/  STL.64 [R1+0xb8], R26 ;  /* 0x0000b81a01007387 */ /* 0x000fe80000100a00 */
[----:B------:R-:W0:Y:S01]  /*16c60*/  LDSM.16.M88.4 R24, [R3+UR6+0x8100] ;  /* 0x008100060318783b */ /* 0x000e220008000200 */
[----:B----4-:R-:W-:-:S02]  /*16c70*/  MOV R10, R28 ;  /* 0x0000001c000a7202 */ /* 0x010fc40000000f00 */
[----:B------:R-:W-:Y:S01]  /*16c80*/  MOV R11, R2 ;  /* 0x00000002000b7202 */ /* 0x000fe20000000f00 */
[----:B------:R-:W-:Y:S01]  /*16c90*/  IMAD.MOV.U32 R9, RZ, RZ, R18 ;  /* 0x000000ffff097224 */ /* 0x000fe200078e0012 */
[----:B------:R-:W-:Y:S02]  /*16ca0*/  MOV R8, R19 ;  /* 0x0000001300087202 */ /* 0x000fe40000000f00 */
[----:B0-----:R-:W-:Y:S01]  /*16cb0*/  MOV R28, R24 ;  /* 0x00000018001c7202 */ /* 0x001fe20000000f00 */
[----:B------:R0:W-:Y:S01]  /*16cc0*/  STL.64 [R1+0xc0], R24 ;  /* 0x0000c01801007387 */ /* 0x0001e20000100a00 */
[----:B------:R-:W-:Y:S01]  /*16cd0*/  IMAD.MOV.U32 R2, RZ, RZ, R25 ;  /* 0x000000ffff027224 */ /* 0x000fe200078e0019 */
[----:B0-----:R-:W-:Y:S02]  /*16ce0*/  MOV R24, R17 ;  /* 0x0000001100187202 */ /* 0x001fe40000000f00 */
[----:B------:R-:W-:Y:S02]  /*16cf0*/  MOV R25, R16 ;  /* 0x0000001000197202 */ /* 0x000fe40000000f00 */
[----:B------:R-:W0:Y:S04]  /*16d00*/  LDSM.16.M88.4 R16, [R3+UR6+0xc100] ;  /* 0x00c100060310783b */ /* 0x000e280008000200 */
[----:B------:R-:W-:Y:S04]  /*16d10*/  STL.64 [R1+0xc8], R26 ;  /* 0x0000c81a01007387 */ /* 0x000fe80000100a00 */
[----:B------:R-:W-:Y:S04]  /*16d20*/  STL [R1+0x2380], R28 ;  /* 0x0023801c01007387 */ /* 0x000fe80000100800 */
[----:B------:R1:W-:Y:S04]  /*16d30*/  STL [R1+0x2378], R2 ;  /* 0x0023780201007387 */ /* 0x0003e80000100800 */
[----:B-1----:R-:W2:Y:S04]  /*16d40*/  LDL R2, [R1+0x148] ;  /* 0x0001480001027983 */ /* 0x002ea80000100800 */
[----:B0-----:R0:W-:Y:S04]  /*16d50*/  STL.64 [R1+0xe0], R16 ;  /* 0x0000e01001007387 */ /* 0x0011e80000100a00 */
[----:B------:R1:W-:Y:S04]  /*16d60*/  STL.64 [R1+0xe8], R18 ;  /* 0x0000e81201007387 */ /* 0x0003e80000100a00 */
[----:B0-----:R-:W3:Y:S04]  /*16d70*/  LDL.LU R16, [R1+0x80] ;  /* 0x0000800001107983 */ /* 0x001ee80000300800 */
[----:B------:R-:W3:Y:S04]  /*16d80*/  LDL.LU R17, [R1+0x84] ;  /* 0x0000840001117983 */ /* 0x000ee80000300800 */
[----:B-1----:R-:W3:Y:S04]  /*16d90*/  LDL.LU R18, [R1+0x88] ;  /* 0x0000880001127983 */ /* 0x002ee80000300800 */
[----:B------:R-:W3:Y:S04]  /*16da0*/  LDL.LU R19, [R1+0x8c] ;  /* 0x00008c0001137983 */ /* 0x000ee80000300800 */
[----:B------:R0:W-:Y:S04]  /*16db0*/  STL [R1+0x21e0], R3 ;  /* 0x0021e00301007387 */ /* 0x0001e80000100800 */
[----:B------:R-:W4:Y:S04]  /*16dc0*/  LDL.LU R4, [R1+0x2448] ;  /* 0x0024480001047983 */ /* 0x000f280000300800 */
[----:B------:R-:W2:Y:S01]  /*16dd0*/  LDL.LU R5, [R1+0x2444] ;  /* 0x0024440001057983 */ /* 0x000ea20000300800 */
[----:B0-----:R-:W-:-:S02]  /*16de0*/  MOV R3, R15 ;  /* 0x0000000f00037202 */ /* 0x001fc40000000f00 */
[----:B------:R-:W-:Y:S01]  /*16df0*/  MOV R15, R7 ;  /* 0x00000007000f7202 */ /* 0x000fe20000000f00 */
[----:B------:R-:W2:Y:S04]  /*16e00*/  LDL.LU R6, [R1+0x2440] ;  /* 0x0024400001067983 */ /* 0x000ea80000300800 */
[----:B------:R-:W2:Y:S04]  /*16e10*/  LDL.LU R7, [R1+0x243c] ;  /* 0x00243c0001077983 */ /* 0x000ea80000300800 */
[----:B------:R-:W-:Y:S04]  /*16e20*/  STL.64 [R1+0x23e8], R14 ;  /* 0x0023e80e01007387 */ /* 0x000fe80000100a00 */
[----:B------:R0:W-:Y:S04]  /*16e30*/  STL.64 [R1+0x23e0], R12 ;  /* 0x0023e00c01007387 */ /* 0x0001e80000100a00 */
[----:B0-----:R-:W2:Y:S04]  /*16e40*/  LDL.LU R12, [R1+0x30] ;  /* 0x00003000010c7983 */ /* 0x001ea80000300800 */
[----:B------:R-:W2:Y:S04]  /*16e50*/  LDL.LU R13, [R1+0x34] ;  /* 0x00003400010d7983 */ /* 0x000ea80000300800 */
[----:B------:R-:W2:Y:S01]  /*16e60*/  LDL.LU R14, [R1+0x38] ;  /* 0x00003800010e7983 */ /* 0x000ea20000300800 */
[----:B------:R-:W-:-:S03]  /*16e70*/  IMAD.MOV.U32 R15, RZ, RZ, R29 ;  /* 0x000000ffff0f7224 */ /* 0x000fc600078e001d */
[----:B------:R-:W3:Y:S04]  /*16e80*/  LDL.LU R29, [R1+0x2438] ;  /* 0x00243800011d7983 */ /* 0x000ee80000300800 */
[----:B--2---:R0:W-:Y:S04]  /*16e90*/  STL.64 [R1+0x23f8], R14 ;  /* 0x0023f80e01007387 */ /* 0x0041e80000100a00 */
[----:B------:R1:W-:Y:S01]  /*16ea0*/  STL.64 [R1+0x23f0], R12 ;  /* 0x0023f00c01007387 */ /* 0x0003e20000100a00 */
[----:B0-----:R-:W-:Y:S01]  /*16eb0*/  MOV R14, R5 ;  /* 0x00000005000e7202 */ /* 0x001fe20000000f00 */
[----:B----4-:R-:W-:Y:S01]  /*16ec0*/  IMAD.MOV.U32 R15, RZ, RZ, R4 ;  /* 0x000000ffff0f7224 */ /* 0x010fe200078e0004 */
[----:B-1----:R-:W-:-:S02]  /*16ed0*/  MOV R12, R7 ;  /* 0x00000007000c7202 */ /* 0x002fc40000000f00 */
[----:B------:R-:W-:Y:S02]  /*16ee0*/  MOV R13, R6 ;  /* 0x00000006000d7202 */ /* 0x000fe40000000f00 */
[----:B------:R-:W0:Y:S04]  /*16ef0*/  LDSM.16.MT88.4 R4, [R2+UR6+0x12800] ;  /* 0x012800060204783b */ /* 0x000e280008004200 */
[----:B------:R-:W-:Y:S04]  /*16f00*/  STL [R1+0x2384], R0 ;  /* 0x0023840001007387 */ /* 0x000fe80000100800 */
[----:B------:R-:W-:Y:S04]  /*16f10*/  STL [R1+0x2388], R2 ;  /* 0x0023880201007387 */ /* 0x000fe80000100800 */
[----:B0-----:R0:W-:Y:S04]  /*16f20*/  STL [R1+0x22f0], R4 ;  /* 0x0022f00401007387 */ /* 0x0011e80000100800 */
[----:B------:R1:W-:Y:S04]  /*16f30*/  STL [R1+0x22ec], R5 ;  /* 0x0022ec0501007387 */ /* 0x0003e80000100800 */
[----:B------:R2:W-:Y:S04]  /*16f40*/  STL [R1+0x22e8], R6 ;  /* 0x0022e80601007387 */ /* 0x0005e80000100800 */
[----:B------:R3:W-:Y:S04]  /*16f50*/  STL [R1+0x22e4], R7 ;  /* 0x0022e40701007387 */ /* 0x0007e80000100800 */
[----:B0-----:R-:W4:Y:S04]  /*16f60*/  LDL.LU R4, [R1+0x70] ;  /* 0x0000700001047983 */ /* 0x001f280000300800 */
[----:B-1----:R-:W4:Y:S04]  /*16f70*/  LDL.LU R5, [R1+0x74] ;  /* 0x0000740001057983 */ /* 0x002f280000300800 */
[----:B--2---:R-:W4:Y:S01]  /*16f80*/  LDL.LU R6, [R1+0x78] ;  /* 0x0000780001067983 */ /* 0x004f220000300800 */
[----:B---3--:R-:W-:-:S07]  /*16f90*/  MOV R7, R29 ;  /* 0x0000001d00077202 */ /* 0x008fce0000000f00 */
[----:B----4-:R-:W-:-:S15]  /*16fa0*/  HMMA.16816.F32 R24, R20, R24, R4 ;  /* 0x000000181418723c */ /* 0x010fde0000001804 */
[----:B------:R-:W-:-:S04]  /*16fb0*/  NOP ;  /* 0x0000000000007918 */ /* 0x000fc80000000000 */
[----:B------:R-:W-:Y:S01]  /*16fc0*/  MOV R6, R26 ;  /* 0x0000001a00067202 */ /* 0x000fe20000000f00 */
[----:B------:R0:W-:Y:S01]  /*16fd0*/  STL [R1+0x70], R24 ;  /* 0x0000701801007387 */ /* 0x0001e20000100800 */
[----:B------:R-:W-:Y:S01]  /*16fe0*/  IMAD.MOV.U32 R7, RZ, RZ, R27 ;  /* 0x000000ffff077224 */ /* 0x000fe200078e001b */
[----:B------:R-:W-:Y:S02]  /*16ff0*/  MOV R5, R25 ;  /* 0x0000001900057202 */ /* 0x000fe40000000f00 */
[----:B------:R-:W2:Y:S04]  /*17000*/  LDL.LU.64 R26, [R1+0x2430] ;  /* 0x00243000011a7983 */ /* 0x000ea80000300a00 */
[----:B0-----:R-:W3:Y:S04]  /*17010*/  LDL.LU.64 R24, [R1+0x2428] ;  /* 0x0024280001187983 */ /* 0x001ee80000300a00 */
[----:B------:R-:W-:Y:S04]  /*17020*/  STL [R1+0x23b0], R6 ;  /* 0x0023b00601007387 */ /* 0x000fe80000100800 */
[----:B------:R-:W-:Y:S01]  /*17030*/  STL [R1+0x23ac], R5 ;  /* 0x0023ac0501007387 */ /* 0x000fe20000100800 */
[----:B---3--:R-:W-:-:S15]  /*17040*/  HMMA.16816.F32 R16, R20, R24, R16 ;  /* 0x000000181410723c */ /* 0x008fde0000001810 */
[----:B------:R-:W-:-:S04]  /*17050*/  NOP ;  /* 0x0000000000007918 */ /* 0x000fc80000000000 */
[----:B------:R-:W-:Y:S01]  /*17060*/  MOV R0, R18 ;  /* 0x0000001200007202 */ /* 0x000fe20000000f00 */
[----:B------:R0:W-:Y:S01]  /*17070*/  STL [R1+0x80], R16 ;  /* 0x0000801001007387 */ /* 0x0001e20000100800 */
[----:B------:R-:W-:Y:S02]  /*17080*/  MOV R28, R19 ;  /* 0x00000013001c7202 */ /* 0x000fe40000000f00 */
[----:B------:R-:W-:Y:S01]  /*17090*/  MOV R2, R17 ;  /* 0x0000001100027202 */ /* 0x000fe20000000f00 */
[----:B------:R-:W3:Y:S04]  /*170a0*/  LDL.LU.64 R18, [R1+0x2420] ;  /* 0x0024200001127983 */ /* 0x000ee80000300a00 */
[----:B0-----:R-:W3:Y:S04]  /*170b0*/  LDL.LU.64 R16, [R1+0x2418] ;  /* 0x0024180001107983 */ /* 0x001ee80000300a00 */
[----:B--2---:R0:W-:Y:S04]  /*170c0*/  STL.64 [R1+0x2400], R26 ;  /* 0x0024001a01007387 */ /* 0x0041e80000100a00 */
[----:B0-----:R-:W2:Y:S04]  /*170d0*/  LDL.LU.64 R26, [R1+0xa8] ;  /* 0x0000a800011a7983 */ /* 0x001ea80000300a00 */
[----:B------:R-:W-:Y:S04]  /*170e0*/  STL [R1+0x2394], R28 ;  /* 0x0023941c01007387 */ /* 0x000fe80000100800 */
[----:B------:R-:W-:Y:S04]  /*170f0*/  STL [R1+0x2390], R0 ;  /* 0x0023900001007387 */ /* 0x000fe80000100800 */
[----:B------:R-:W-:Y:S01]  /*17100*/  STL [R1+0x238c], R2 ;  /* 0x00238c0201007387 */ /* 0x000fe20000100800 */
[----:B---3--:R-:W-:-:S15]  /*17110*/  HMMA.16816.F32 R16, R20, R8, R16 ;  /* 0x000000081410723c */ /* 0x008fde0000001810 */
[----:B------:R-:W-:-:S04]  /*17120*/  NOP ;  /* 0x0000000000007918 */ /* 0x000fc80000000000 */
[----:B------:R-:W-:Y:S01]  /*17130*/  IMAD.MOV.U32 R21, RZ, RZ, R18 ;  /* 0x000000ffff157224 */ /* 0x000fe200078e0012 */
[----:B------:R0:W-:Y:S01]  /*17140*/  STL.64 [R1+0x60], R16 ;  /* 0x0000601001007387 */ /* 0x0001e20000100a00 */
[----:B------:R-:W-:-:S03]  /*17150*/  MOV R20, R19 ;  /* 0x0000001300147202 */ /* 0x000fc60000000f00 */
[----:B------:R-:W3:Y:S04]  /*17160*/  LDL.LU.64 R18, [R1+0x2410] ;  /* 0x0024100001127983 */ /* 0x000ee80000300a00 */
[----:B0-----:R-:W3:Y:S01]  /*17170*/  LDL.LU.64 R16, [R1+0x2408] ;  /* 0x0024080001107983 */ /* 0x001ee20000300a00 */
[----:B--2---:R-:W-:-:S03]  /*17180*/  MOV R6, R26 ;  /* 0x0000001a00067202 */ /* 0x004fc60000000f00 */
[----:B------:R-:W-:Y:S01]  /*17190*/  STL [R1+0x239c], R20 ;  /* 0x00239c1401007387 */ /* 0x000fe20000100800 */
[----:B------:R-:W-:-:S03]  /*171a0*/  MOV R5, R27 ;  /* 0x0000001b00057202 */ /* 0x000fc60000000f00 */
[----:B------:R-:W-:Y:S04]  /*171b0*/  STL [R1+0x2398], R21 ;  /* 0x0023981501007387 */ /* 0x000fe80000100800 */
[----:B------:R-:W2:Y:S04]  /*171c0*/  LDL.LU R22, [R1+0xd8] ;  /* 0x0000d80001167983 */ /* 0x000ea80000300800 */
[----:B------:R-:W2:Y:S01]  /*171d0*/  LDL.LU R23, [R1+0xdc] ;  /* 0x0000dc0001177983 */ /* 0x000ea20000300800 */
[----:B---3--:R-:W-:Y:S03]  /*171e0*/  HMMA.16816.F32 R12, R16, R26, R12 ;  /* 0x0000001a100c723c */ /* 0x008fe6000000180c */
[----:B------:R-:W3:-:S15]  /*171f0*/  LDL.LU.64 R26, [R1+0x2400] ;  /* 0x00240000011a7983 */ /* 0x000ede0000300a00 */
[----:B------:R-:W-:Y:S01]  /*17200*/  NOP ;  /* 0x0000000000007918 */ /* 0x000fe20000000000 */
[----:B------:R-:W-:Y:S01]  /*17210*/  MOV R0, R14 ;  /* 0x0000000e00007202 */ /* 0x000fe20000000f00 */
[----:B------:R0:W-:Y:S01]  /*17220*/  STL [R1+0x50], R12 ;  /* 0x0000500c01007387 */ /* 0x0001e20000100800 */
[----:B------:R-:W-:Y:S01]  /*17230*/  MOV R2, R15 ;  /* 0x0000000f00027202 */ /* 0x000fe20000000f00 */
[----:B------:R-:W-:Y:S02]  /*17240*/  IMAD.MOV.U32 R28, RZ, RZ, R13 ;  /* 0x000000ffff1c7224 */ /* 0x000fe400078e000d */
[----:B------:R-:W2:Y:S04]  /*17250*/  LDL.LU.64 R14, [R1+0x23f8] ;  /* 0x0023f800010e7983 */ /* 0x000ea80000300a00 */
[----:B0-----:R-:W2:Y:S04]  /*17260*/  LDL.LU.64 R12, [R1+0x23f0] ;  /* 0x0023f000010c7983 */ /* 0x001ea80000300a00 */
[----:B------:R-:W-:Y:S04]  /*17270*/  STL [R1+0x23a8], R2 ;  /* 0x0023a80201007387 */ /* 0x000fe80000100800 */
[----:B------:R-:W-:Y:S04]  /*17280*/  STL [R1+0x23a4], R0 ;  /* 0x0023a40001007387 */ /* 0x000fe80000100800 */
[----:B------:R-:W-:Y:S01]  /*17290*/  STL [R1+0x23a0], R28 ;  /* 0x0023a01c01007387 */ /* 0x000fe20000100800 */
[----:B--2---:R-:W-:-:S15]  /*172a0*/  HMMA.16816.F32 R12, R16, R22, R12 ;  /* 0x00000016100c723c */ /* 0x004fde000000180c */
[----:B------:R-:W-:-:S04]  /*172b0*/  NOP ;  /* 0x0000000000007918 */ /* 0x000fc80000000000 */
[----:B------:R-:W-:Y:S04]  /*172c0*/  STL.64 [R1+0x40], R12 ;  /* 0x0000400c01007387 */ /* 0x000fe80000100a00 */
[----:B------:R0:W-:Y:S04]  /*172d0*/  STL.64 [R1+0x48], R14 ;  /* 0x0000480e01007387 */ /* 0x0001e80000100a00 */
[----:B0-----:R-:W2:Y:S04]  /*172e0*/  LDL.LU.64 R14, [R1+0x23e8] ;  /* 0x0023e800010e7983 */ /* 0x001ea80000300a00 */
[----:B------:R-:W2:Y:S01]  /*172f0*/  LDL.LU.64 R12, [R1+0x23e0] ;  /* 0x0023e000010c7983 */ /* 0x000ea20000300a00 */
[----:B---3--:R-:W-:-:S02]  /*17300*/  MOV R20, R26 ;  /* 0x0000001a00147202 */ /* 0x008fc40000000f00 */
[----:B------:R-:W-:Y:S01]  /*17310*/  MOV R21, R27 ;  /* 0x0000001b00157202 */ /* 0x000fe20000000f00 */
[----:B--2---:R-:W-:-:S15]  /*17320*/  HMMA.16816.F32 R12, R16, R26, R12 ;  /* 0x0000001a100c723c */ /* 0x004fde000000180c */
[----:B------:R-:W-:-:S04]  /*17330*/  NOP ;  /* 0x0000000000007918 */ /* 0x000fc80000000000 */
[----:B------:R-:W-:Y:S01]  /*17340*/  IMAD.MOV.U32 R0, RZ, RZ, R14 ;  /* 0x000000ffff007224 */ /* 0x000fe200078e000e */
[----:B------:R0:W-:Y:S01]  /*17350*/  STL [R1+0x30], R12 ;  /* 0x0000300c01007387 */ /* 0x0001e20000100800 */
[----:B------:R-:W-:Y:S02]  /*17360*/  MOV R28, R15 ;  /* 0x0000000f001c7202 */ /* 0x000fe40000000f00 */
[----:B------:R-:W-:Y:S01]  /*17370*/  MOV R2, R13 ;  /* 0x0000000d00027202 */ /* 0x000fe20000000f00 */
[----:B------:R-:W2:Y:S04]  /*17380*/  LDL.LU.64 R14, [R1+0x23d8] ;  /* 0x0023d800010e7983 */ /* 0x000ea80000300a00 */
[----:B0-----:R-:W3:Y:S04]  /*17390*/  LDL.LU.64 R12, [R1+0x23d0] ;  /* 0x0023d000010c7983 */ /* 0x001ee80000300a00 */
[----:B------:R-:W4:Y:S04]  /*173a0*/  LDL.LU.64 R26, [R1+0x23c8] ;  /* 0x0023c800011a7983 */ /* 0x000f280000300a00 */
[----:B------:R-:W4:Y:S02]  /*173b0*/  LDL.LU.64 R24, [R1+0x23c0] ;  /* 0x0023c00001187983 */ /* 0x000f240000300a00 */
[----:B----4-:R-:W-:-:S15]  /*173c0*/  HMMA.16816.F32 R16, R16, R10, R24 ;  /* 0x0000000a1010723c */ /* 0x010fde0000001818 */
[----:B------:R-:W-:-:S04]  /*173d0*/  NOP ;  /* 0x0000000000007918 */ /* 0x000fc80000000000 */
[----:B------:R-:W-:Y:S01]  /*173e0*/  IMAD.MOV.U32 R29, RZ, RZ, R16 ;  /* 0x000000ffff1d7224 */ /* 0x000fe200078e0010 */
[----:B------:R-:W-:Y:S01]  /*173f0*/  MOV R9, R17 ;  /* 0x0000001100097202 */ /* 0x000fe20000000f00 */
[----:B--2---:R-:W-:Y:S01]  /*17400*/  IMAD.MOV.U32 R16, RZ, RZ, R14 ;  /* 0x000000ffff107224 */ /* 0x004fe200078e000e */
[----:B------:R-:W-:Y:S01]  /*17410*/  MOV R17, R15 ;  /* 0x0000000f00117202 */ /* 0x000fe20000000f00 */
[----:B------:R-:W3:Y:S01]  /*17420*/  LDL.LU R14, [R1+0x23b8] ;  /* 0x0023b800010e7983 */ /* 0x000ee20000300800 */
[----:B------:R-:W-:Y:S02]  /*17430*/  MOV R8, R18 ;  /* 0x0000001200087202 */ /* 0x000fe40000000f00 */
[----:B------:R-:W-:Y:S01]  /*17440*/  MOV R4, R19 ;  /* 0x0000001300047202 */ /* 0x000fe20000000f00 */
[----:B------:R-:W3:Y:S04]  /*17450*/  LDL.LU R15, [R1+0x23b4] ;  /* 0x0023b400010f7983 */ /* 0x000ee80000300800 */
[----:B------:R-:W3:Y:S04]  /*17460*/  LDL.LU R18, [R1+0x18] ;  /* 0x0000180001127983 */ /* 0x000ee80000300800 */
[----:B------:R-:W3:Y:S01]  /*17470*/  LDL.LU R19, [R1+0x1c] ;  /* 0x00001c0001137983 */ /* 0x000ee20000300800 */
[----:B------:R-:W-:-:S02]  /*17480*/  MOV R26, R6 ;  /* 0x00000006001a7202 */ /* 0x000fc40000000f00 */
[----:B------:R-:W-:Y:S01]  /*17490*/  MOV R27, R5 ;  /* 0x00000005001b7202 */ /* 0x000fe20000000f00 */
[----:B------:R-:W2:Y:S04]  /*174a0*/  LDL.LU R6, [R1+0x23b0] ;  /* 0x0023b00001067983 */ /* 0x000ea80000300800 */
[----:B------:R-:W2:Y:S04]  /*174b0*/  LDL.LU R5, [R1+0x23ac] ;  /* 0x0023ac0001057983 */ /* 0x000ea80000300800 */
[----:B------:R-:W-:Y:S04]  /*174c0*/  STL [R1+0x237c], R4 ;  /* 0x00237c0401007387 */ /* 0x000fe80000100800 */
[----:B------:R-:W-:Y:S01]  /*174d0*/  STL.64 [R1+0x2360], R10 ;  /* 0x0023600a01007387 */ /* 0x000fe20000100a00 */
[----:B---3--:R-:W-:Y:S03]  /*174e0*/  HMMA.16816.F32 R24, R12, R26, R16 ;  /* 0x0000001a0c18723c */ /* 0x008fe60000001810 */
[----:B------:R-:W0:-:S15]  /*174f0*/  LDSM.16.MT88.4 R16, [R3+UR6+0x12c00] ;  /* 0x012c00060310783b */ /* 0x000e1e0008004200 */
[----:B------:R-:W-:Y:S01]  /*17500*/  NOP ;  /* 0x0000000000007918 */ /* 0x000fe20000000000 */
[----:B------:R-:W-:Y:S04]  /*17510*/  STL [R1+0x22f4], R27 ;  /* 0x0022f41b01007387 */ /* 0x000fe80000100800 */
[----:B------:R-:W-:Y:S04]  /*17520*/  STL [R1+0x2328], R26 ;  /* 0x0023281a01007387 */ /* 0x000fe80000100800 */
[----:B------:R-:W-:Y:S04]  /*17530*/  STL.64 [R1+0x2320], R24 ;  /* 0x0023201801007387 */ /* 0x000fe80000100a00 */
[----:B------:R-:W-:Y:S04]  /*17540*/  STL [R1+0x22e0], R3 ;  /* 0x0022e00301007387 */ /* 0x000fe80000100800 */
[----:B0-----:R-:W-:Y:S04]  /*17550*/  STL.64 [R1+0x22a8], R18 ;  /* 0x0022a81201007387 */ /* 0x001fe80000100a00 */
[----:B------:R0:W-:Y:S04]  /*17560*/  STL.64 [R1+0x22a0], R16 ;  /* 0x0022a01001007387 */ /* 0x0001e80000100a00 */
[----:B0-----:R-:W3:Y:S04]  /*17570*/  LDL.LU R16, [R1+0xe0] ;  /* 0x0000e00001107983 */ /* 0x001ee80000300800 */
[----:B------:R-:W3:Y:S01]  /*17580*/  LDL.LU R17, [R1+0xe4] ;  /* 0x0000e40001117983 */ /* 0x000ee20000300800 */
[----:B------:R-:W-:-:S03]  /*17590*/  MOV R18, R0 ;  /* 0x0000000000127202 */ /* 0x000fc60000000f00 */
[----:B------:R-:W2:Y:S01]  /*175a0*/  LDL.LU R4, [R1+0x70] ;  /* 0x0000700001047983 */ /* 0x000ea20000300800 */
[----:B------:R-:W-:-:S03]  /*175b0*/  MOV R19, R28 ;  /* 0x0000001c00137202 */ /* 0x000fc60000000f00 */
[----:B---3--:R0:W-:Y:S04]  /*175c0*/  STL.64 [R1+0x2308], R16 ;  /* 0x0023081001007387 */ /* 0x0081e80000100a00 */
[----:B0-----:R-:W3:Y:S01]  /*175d0*/  LDL.LU R16, [R1+0x30] ;  /* 0x0000300001107983 */ /* 0x001ee20000300800 */
[----:B------:R-:W-:-:S03]  /*175e0*/  IMAD.MOV.U32 R17, RZ, RZ, R2 ;  /* 0x000000ffff117224 */ /* 0x000fc600078e0002 */
[----:B------:R-:W4:Y:S04]  /*175f0*/  LDL.LU R2, [R1+0x23a8] ;  /* 0x0023a80001027983 */ /* 0x000f280000300800 */
[----:B------:R-:W2:Y:S04]  /*17600*/  LDL.LU R0, [R1+0x23a4] ;  /* 0x0023a40001007983 */ /* 0x000ea80000300800 */
[----:B------:R-:W2:Y:S04]  /*17610*/  LDL.LU R28, [R1+0x23a0] ;  /* 0x0023a000011c7983 */ /* 0x000ea80000300800 */
[----:B------:R-:W2:Y:S04]  /*17620*/  LDL.LU R24, [R1+0x40] ;  /* 0x0000400001187983 */ /* 0x000ea80000300800 */
[----:B------:R-:W2:Y:S04]  /*17630*/  LDL.LU R25, [R1+0x44] ;  /* 0x0000440001197983 */ /* 0x000ea80000300800 */
[----:B------:R-:W2:Y:S04]  /*17640*/  LDL.LU R26, [R1+0x48] ;  /* 0x00004800011a7983 */ /* 0x000ea80000300800 */
[----:B------:R-:W2:Y:S01]  /*17650*/  LDL.LU R27, [R1+0x4c] ;  /* 0x00004c00011b7983 */ /* 0x000ea20000300800 */
[----:B------:R-:W-:Y:S01]  /*17660*/  MOV R10, R20 ;  /* 0x00000014000a7202 */ /* 0x000fe20000000f00 */
[----:B------:R-:W-:-:S02]  /*17670*/  IMAD.MOV.U32 R11, RZ, RZ, R21 ;  /* 0x000000ffff0b7224 */ /* 0x000fc400078e0015 */
[----:B------:R-:W3:Y:S04]  /*17680*/  LDL.LU R20, [R1+0x239c] ;  /* 0x00239c0001147983 */ /* 0x000ee80000300800 */
[----:B------:R-:W3:Y:S04]  /*17690*/  LDL.LU R21, [R1+0x2398] ;  /* 0x0023980001157983 */ /* 0x000ee80000300800 */
[----:B--2---:R-:W-:Y:S04]  /*176a0*/  STL.64 [R1+0x2338], R26 ;  /* 0x0023381a01007387 */ /* 0x004fe80000100a00 */
[----:B------:R0:W-:Y:S04]  /*176b0*/  STL.64 [R1+0x2330], R24 ;  /* 0x0023301801007387 */ /* 0x0001e80000100a00 */
[----:B0-----:R-:W2:Y:S01]  /*176c0*/  LDL.LU R24, [R1+0x50] ;  /* 0x0000500001187983 */ /* 0x001ea20000300800 */
[----:B------:R-:W-:-:S02]  /*176d0*/  MOV R26, R0 ;  /* 0x00000000001a7202 */ /* 0x000fc40000000f00 */
[----:B----4-:R-:W-:Y:S02]  /*176e0*/  MOV R27, R2 ;  /* 0x00000002001b7202 */ /* 0x010fe40000000f00 */
[----:B------:R-:W-:Y:S02]  /*176f0*/  MOV R25, R28 ;  /* 0x0000001c00197202 */ /* 0x000fe40000000f00 */
[----:B------:R-:W4:Y:S04]  /*17700*/  LDL.LU R28, [R1+0x2394] ;  /* 0x00239400011c7983 */ /* 0x000f280000300800 */
[----:B------:R-:W3:Y:S04]  /*17710*/  LDL.LU R0, [R1+0x2390] ;  /* 0x0023900001007983 */ /* 0x000ee80000300800 */
[----:B------:R-:W3:Y:S04]  /*17720*/  LDL.LU R2, [R1+0x238c] ;  /* 0x00238c0001027983 */ /* 0x000ee80000300800 */
[----:B------:R-:W-:Y:S04]  /*17730*/  STL.64 [R1+0x2358], R26 ;  /* 0x0023581a01007387 */ /* 0x000fe80000100a00 */
[----:B--2---:R0:W-:Y:S04]  /*17740*/  STL.64 [R1+0x2350], R24 ;  /* 0x0023501801007387 */ /* 0x0041e80000100a00 */
[----:B0-----:R-:W2:Y:S04]  /*17750*/  LDL.LU R24, [R1+0x60] ;  /* 0x0000600001187983 */ /* 0x001ea80000300800 */
[----:B------:R-:W2:Y:S01]  /*17760*/  LDL.LU R25, [R1+0x64] ;  /* 0x0000640001197983 */ /* 0x000ea20000300800 */
[----:B---3--:R-:W-:Y:S01]  /*17770*/  IMAD.MOV.U32 R26, RZ, RZ, R21 ;  /* 0x000000ffff1a7224 */ /* 0x008fe200078e0015 */
[----:B------:R-:W-:-:S05]  /*17780*/  MOV R27, R20 ;  /* 0x00000014001b7202 */ /* 0x000fca0000000f00 */
[----:B------:R0:W-:Y:S02]  /*17790*/  STL.64 [R1+0x2370], R26 ;  /* 0x0023701a01007387 */ /* 0x0001e40000100a00 */
[----:B0-----:R-:W-:Y:S01]  /*177a0*/  MOV R26, R0 ;  /* 0x00000000001a7202 */ /* 0x001fe20000000f00 */
[----:B----4-:R-:W-:Y:S01]  /*177b0*/  IMAD.MOV.U32 R27, RZ, RZ, R28 ;  /* 0x000000ffff1b7224 */ /* 0x010fe200078e001c */
[----:B------:R-:W-:Y:S01]  /*177c0*/  HMMA.16816.F32 R20, R12, R22, R4 ;  /* 0x000000160c14723c */ /* 0x000fe20000001804 */
[----:B--2---:R0:W-:Y:S04]  /*177d0*/  STL.64 [R1+0x2368], R24 ;  /* 0x0023681801007387 */ /* 0x0041e80000100a00 */
[----:B0-----:R-:W2:Y:S01]  /*177e0*/  LDL.LU R24, [R1+0x80] ;  /* 0x0000800001187983 */ /* 0x001ea20000300800 */
[----:B------:R-:W-:-:S03]  /*177f0*/  MOV R25, R2 ;  /* 0x0000000200197202 */ /* 0x000fc60000000f00 */
[----:B------:R-:W3:Y:S04]  /*17800*/  LDL.LU R2, [R1+0x2388] ;  /* 0x0023880001027983 */ /* 0x000ee80000300800 */
[----:B------:R-:W4:Y:S04]  /*17810*/  LDL.LU R0, [R1+0x2384] ;  /* 0x0023840001007983 */ /* 0x000f280000300800 */
[----:B------:R-:W2:Y:S04]  /*17820*/  LDL.LU R28, [R1+0x2380] ;  /* 0x00238000011c7983 */ /* 0x000ea80000300800 */
[----:B------:R-:W-:Y:S04]  /*17830*/  STL.64 [R1+0x2318], R18 ;  /* 0x0023181201007387 */ /* 0x000fe80000100a00 */
[----:B------:R0:W-:Y:S04]  /*17840*/  STL.64 [R1+0x2310], R16 ;  /* 0x0023101001007387 */ /* 0x0001e80000100a00 */
[----:B0-----:R-:W2:Y:S04]  /*17850*/  LDL.LU.64 R16, [R1+0xb0] ;  /* 0x0000b00001107983 */ /* 0x001ea80000300a00 */
[----:B------:R-:W2:Y:S01]  /*17860*/  LDL.LU R4, [R1+0x237c] ;  /* 0x00237c0001047983 */ /* 0x000ea20000300800 */
[----:B------:R-:W-:-:S02]  /*17870*/  MOV R5, R20 ;  /* 0x0000001400057202 */ /* 0x000fc40000000f00 */
[----:B------:R-:W-:Y:S01]  /*17880*/  MOV R6, R21 ;  /* 0x0000001500067202 */ /* 0x000fe20000000f00 */
[----:B------:R-:W-:Y:S01]  /*17890*/  STL [R1+0x2c], R23 ;  /* 0x00002c1701007387 */ /* 0x000fe20000100800 */
[----:B------:R-:W-:-:S03]  /*178a0*/  MOV R7, R22 ;  /* 0x0000001600077202 */ /* 0x000fc60000000f00 */
[----:B---3--:R0:W1:Y:S04]  /*178b0*/  LDSM.16.MT88.4 R20, [R2+UR6+0x12c00] ;  /* 0x012c00060214783b */ /* 0x0080680008004200 */
[----:B0-----:R-:W3:Y:S04]  /*178c0*/  LDL.LU R2, [R1+0x2378] ;  /* 0x0023780001027983 */ /* 0x001ee80000300800 */
[----:B----4-:R-:W-:Y:S04]  /*178d0*/  STL [R1+0x22d8], R0 ;  /* 0x0022d80001007387 */ /* 0x010fe80000100800 */
[----:B-1----:R0:W-:Y:S04]  /*178e0*/  STL.64 [R1+0x2270], R22 ;  /* 0x0022701601007387 */ /* 0x0021e80000100a00 */
[----:B------:R1:W-:Y:S01]  /*178f0*/  STL.64 [R1+0x2268], R20 ;  /* 0x0022681401007387 */ /* 0x0003e20000100a00 */
[----:B0-----:R-:W-:-:S02]  /*17900*/  MOV R22, R8 ;  /* 0x0000000800167202 */ /* 0x001fc40000000f00 */
[----:B-1----:R-:W-:Y:S02]  /*17910*/  MOV R21, R9 ;  /* 0x0000000900157202 */ /* 0x002fe40000000f00 */
[----:B--2---:R-:W-:Y:S01]  /*17920*/  HMMA.16816.F32 R8, R12, R10, R24 ;  /* 0x0000000a0c08723c */ /* 0x004fe20000001818 */
[----:B------:R-:W-:Y:S01]  /*17930*/  MOV R23, R4 ;  /* 0x0000000400177202 */ /* 0x000fe20000000f00 */
[----:B------:R-:W-:-:S04]  /*17940*/  IMAD.MOV.U32 R20, RZ, RZ, R29 ;  /* 0x000000ffff147224 */ /* 0x000fc800078e001d */
[----:B------:R-:W-:Y:S04]  /*17950*/  STL.64 [R1+0x2300], R22 ;  /* 0x0023001601007387 */ /* 0x000fe80000100a00 */
[----:B------:R-:W-:Y:S04]  /*17960*/  STL.64 [R1+0x22f8], R20 ;  /* 0x0022f81401007387 */ /* 0x000fe80000100a00 */
[----:B------:R-:W2:Y:S04]  /*17970*/  LDL.LU.64 R26, [R1+0x2370] ;  /* 0x00237000011a7983 */ /* 0x000ea80000300a00 */
[----:B------:R-:W2:Y:S01]  /*17980*/  LDL.LU.64 R24, [R1+0x2368] ;  /* 0x0023680001187983 */ /* 0x000ea20000300a00 */
[----:B------:R-:W-:-:S03]  /*17990*/  MOV R3, R10 ;  /* 0x0000000a00037202 */ /* 0x000fc60000000f00 */
[----:B------:R-:W-:Y:S04]  /*179a0*/  STL.64 [R1+0x70], R8 ;  /* 0x0000700801007387 */ /* 0x000fe80000100a00 */
[----:B------:R0:W-:Y:S04]  /*179b0*/  STL [R1+0x7c], R11 ;  /* 0x00007c0b01007387 */ /* 0x0001e80000100800 */
[----:B0-----:R-:W2:Y:S02]  /*179c0*/  LDL.LU.64 R10, [R1+0x2360] ;  /* 0x00236000010a7983 */ /* 0x001ea40000300a00 */
[----:B--2---:R-:W-:Y:S02]  /*179d0*/  HMMA.16816.F32 R12, R12, R10, R24 ;  /* 0x0000000a0c0c723c */ /* 0x004fe40000001818 */
[----:B------:R-:W2:Y:S04]  /*179e0*/  LDL.LU.64 R26, [R1+0x2358] ;  /* 0x00235800011a7983 */ /* 0x000ea80000300a00 */
[----:B------:R-:W2:Y:S04]  /*179f0*/  LDL.LU.64 R24, [R1+0x2350] ;  /* 0x0023500001187983 */ /* 0x000ea80000300a00 */
[----:B------:R-:W2:Y:S04]  /*17a00*/  LDL.LU.64 R10, [R1+0x2348] ;  /* 0x00234800010a7983 */ /* 0x000ea80000300a00 */
[----:B------:R-:W2:Y:S05]  /*17a10*/  LDL.LU.64 R8, [R1+0x2340] ;  /* 0x0023400001087983 */ /* 0x000eaa0000300a00 */
[----:B------:R-:W-:Y:S01]  /*17a20*/  MOV R29, R12 ;  /* 0x0000000c001d7202 */ /* 0x000fe20000000f00 */
[----:B------:R0:W-:Y:S04]  /*17a30*/  STL [R1+0x64], R13 ;  /* 0x0000640d01007387 */ /* 0x0001e80000100800 */
[----:B0-----:R-:W2:Y:S01]  /*17a40*/  LDL.64 R12, [R1+0x90] ;  /* 0x00009000010c7983 */ /* 0x001ea20000100a00 */
[----:B------:R-:W-:Y:S01]  /*17a50*/  IMAD.MOV.U32 R20, RZ, RZ, R28 ;  /* 0x000000ffff147224 */ /* 0x000fe200078e001c */
[----:B---3--:R-:W-:Y:S01]  /*17a60*/  MOV R21, R2 ;  /* 0x0000000200157202 */ /* 0x008fe20000000f00 */
[----:B------:R-:W-:Y:S01]  /*17a70*/  IMAD.MOV.U32 R0, RZ, RZ, R14 ;  /* 0x000000ffff007224 */ /* 0x000fe200078e000e */
[----:B------:R-:W-:Y:S01]  /*17a80*/  MOV R28, R15 ;  /* 0x0000000f001c7202 */ /* 0x000fe20000000f00 */
[----:B--2---:R-:W-:Y:S01]  /*17a90*/  HMMA.16816.F32 R24, R8, R12, R24 ;  /* 0x0000000c0818723c */ /* 0x004fe20000001818 */
[----:B------:R-:W-:-:S15]  /*17aa0*/  MOV R15, R13 ;  /* 0x0000000d000f7202 */ /* 0x000fde0000000f00 */
[----:B------:R-:W-:-:S03]  /*17ab0*/  NOP ;  /* 0x0000000000007918 */ /* 0x000fc60000000000 */
[----:B------:R-:W-:Y:S01]  /*17ac0*/  MOV R12, R26 ;  /* 0x0000001a000c7202 */ /* 0x000fe20000000f00 */
[----:B------:R-:W-:Y:S01]  /*17ad0*/  IMAD.MOV.U32 R13, RZ, RZ, R25 ;  /* 0x000000ffff0d7224 */ /* 0x000fe200078e0019 */
[----:B------:R-:W-:Y:S02]  /*17ae0*/  MOV R2, R27 ;  /* 0x0000001b00027202 */ /* 0x000fe40000000f00 */
[----:B------:R-:W-:Y:S01]  /*17af0*/  MOV R14, R24 ;  /* 0x00000018000e7202 */ /* 0x000fe20000000f00 */
[----:B------:R-:W2:Y:S04]  /*17b00*/  LDL.LU.64 R26, [R1+0x2338] ;  /* 0x00233800011a7983 */ /* 0x000ea80000300a00 */
[----:B------:R-:W2:Y:S01]  /*17b10*/  LDL.LU.64 R24, [R1+0x2330] ;  /* 0x0023300001187983 */ /* 0x000ea20000300a00 */
[----:B------:R-:W-:Y:S01]  /*17b20*/  IMAD.MOV.U32 R4, RZ, RZ, R17 ;  /* 0x000000ffff047224 */ /* 0x000fe200078e0011 */
[----:B--2---:R-:W-:-:S15]  /*17b30*/  HMMA.16816.F32 R24, R8, R16, R24 ;  /* 0x000000100818723c */ /* 0x004fde0000001818 */
[----:B------:R-:W-:-:S04]  /*17b40*/  NOP ;  /* 0x0000000000007918 */ /* 0x000fc80000000000 */
[----:B------:R-:W-:Y:S04]  /*17b50*/  STL.64 [R1+0x40], R24 ;  /* 0x0000401801007387 */ /* 0x000fe80000100a00 */
[----:B------:R0:W-:Y:S04]  /*17b60*/  STL.64 [R1+0x48], R26 ;  /* 0x0000481a01007387 */ /* 0x0001e80000100a00 */
[----:B0-----:R-:W2:Y:S01]  /*17b70*/  LDL.LU R26, [R1+0x2328] ;  /* 0x00232800011a7983 */ /* 0x001ea20000300800 */
[----:B------:R-:W-:-:S03]  /*17b80*/  MOV R27, R16 ;  /* 0x00000010001b7202 */ /* 0x000fc60000000f00 */
[----:B------:R-:W2:Y:S04]  /*17b90*/  LDL.LU.64 R24, [R1+0x2320] ;  /* 0x0023200001187983 */ /* 0x000ea80000300a00 */
[----:B------:R-:W3:Y:S04]  /*17ba0*/  LDL.LU.64 R18, [R1+0x2318] ;  /* 0x0023180001127983 */ /* 0x000ee80000300a00 */
[----:B------:R-:W3:Y:S02]  /*17bb0*/  LDL.LU.64 R16, [R1+0x2310] ;  /* 0x0023100001107983 */ /* 0x000ee40000300a00 */
[----:B---3--:R-:W-:Y:S02]  /*17bc0*/  HMMA.16816.F32 R20, R8, R20, R16 ;  /* 0x000000140814723c */ /* 0x008fe40000001810 */
[----:B------:R-:W3:-:S15]  /*17bd0*/  LDL.LU.64 R16, [R1+0x2308] ;  /* 0x0023080001107983 */ /* 0x000ede0000300a00 */
[----:B------:R-:W-:Y:S02]  /*17be0*/  NOP ;  /* 0x0000000000007918 */ /* 0x000fe40000000000 */
[----:B------:R-:W-:Y:S01]  /*17bf0*/  MOV R19, R22 ;  /* 0x0000001600137202 */ /* 0x000fe20000000f00 */
[----:B------:R0:W-:Y:S01]  /*17c00*/  STL.64 [R1+0x30], R20 ;  /* 0x0000301401007387 */ /* 0x0001e20000100a00 */
[----:B------:R-:W-:-:S03]  /*17c10*/  MOV R18, R23 ;  /* 0x0000001700127202 */ /* 0x000fc60000000f00 */
[----:B------:R-:W3:Y:S04]  /*17c20*/  LDL.LU.64 R22, [R1+0x2300] ;  /* 0x0023000001167983 */ /* 0x000ee80000300a00 */
[----:B0-----:R-:W3:Y:S02]  /*17c30*/  LDL.LU.64 R20, [R1+0x22f8] ;  /* 0x0022f80001147983 */ /* 0x001ee40000300a00 */
[----:B---3--:R-:W-:Y:S01]  /*17c40*/  HMMA.16816.F32 R20, R8, R16, R20 ;  /* 0x000000100814723c */ /* 0x008fe20000001814 */
[----:B------:R-:W-:Y:S01]  /*17c50*/  MOV R8, R27 ;  /* 0x0000001b00087202 */ /* 0x000fe20000000f00 */
[----:B------:R-:W-:Y:S01]  /*17c60*/  IMAD.MOV.U32 R9, RZ, RZ, R4 ;  /* 0x000000ffff097224 */ /* 0x000fe200078e0004 */
[----:B------:R-:W2:Y:S04]  /*17c70*/  LDL.LU R27, [R1+0x22f4] ;  /* 0x0022f400011b7983 */ /* 0x000ea80000300800 */
[----:B------:R-:W2:Y:S04]  /*17c80*/  LDL.LU R4, [R1+0x22f0] ;  /* 0x0022f00001047983 */ /* 0x000ea80000300800 */
[----:B------:R0:W-:Y:S04]  /*17c90*/  STL.64 [R1+0x22c0], R18 ;  /* 0x0022c01201007387 */ /* 0x0001e80000100a00 */
[----:B------:R1:W-:Y:S01]  /*17ca0*/  STL.64 [R1+0x22b8], R16 ;  /* 0x0022b81001007387 */ /* 0x0003e20000100a00 */
[----:B0-----:R-:W-:-:S02]  /*17cb0*/  MOV R18, R7 ;  /* 0x0000000700127202 */ /* 0x001fc40000000f00 */
[----:B-1----:R-:W-:Y:S02]  /*17cc0*/  MOV R16, R5 ;  /* 0x0000000500107202 */ /* 0x002fe40000000f00 */
[----:B------:R-:W2:Y:S01]  /*17cd0*/  LDL.LU R5, [R1+0x22ec] ;  /* 0x0022ec0001057983 */ /* 0x000ea20000300800 */
[----:B------:R-:W-:-:S03]  /*17ce0*/  MOV R17, R6 ;  /* 0x0000000600117202 */ /* 0x000fc60000000f00 */
[----:B------:R-:W2:Y:S04]  /*17cf0*/  LDL.LU R6, [R1+0x22e8] ;  /* 0x0022e80001067983 */ /* 0x000ea80000300800 */
[----:B------:R-:W2:Y:S04]  /*17d00*/  LDL.LU R7, [R1+0x22e4] ;  /* 0x0022e40001077983 */ /* 0x000ea80000300800 */
[----:B------:R-:W3:Y:S04]  /*17d10*/  LDL.LU R19, [R1+0x2c] ;  /* 0x00002c0001137983 */ /* 0x000ee80000300800 */
[----:B------:R-:W-:Y:S04]  /*17d20*/  STL.64 [R1+0x2280], R22 ;  /* 0x0022801601007387 */ /* 0x000fe80000100a00 */
[----:B------:R0:W-:Y:S04]  /*17d30*/  STL.64 [R1+0x2278], R20 ;  /* 0x0022781401007387 */ /* 0x0001e80000100a00 */
[----:B0-----:R-:W4:Y:S04]  /*17d40*/  LDL.LU.64 R20, [R1+0xc0] ;  /* 0x0000c00001147983 */ /* 0x001f280000300a00 */
[----:B------:R-:W2:Y:S04]  /*17d50*/  LDL.64 R22, [R1+0xc8] ;  /* 0x0000c80001167983 */ /* 0x000ea80000100a00 */
[----:B--2---:R-:W-:Y:S04]  /*17d60*/  STL.64 [R1+0x22d0], R22 ;  /* 0x0022d01601007387 */ /* 0x004fe80000100a00 */
[----:B----4-:R0:W-:Y:S04]  /*17d70*/  STL.64 [R1+0x22c8], R20 ;  /* 0x0022c81401007387 */ /* 0x0101e80000100a00 */
[----:B0-----:R-:W2:Y:S01]  /*17d80*/  LDL.LU R20, [R1+0x90] ;  /* 0x0000900001147983 */ /* 0x001ea20000300800 */
[----:B------:R-:W-:-:S07]  /*17d90*/  IMAD.MOV.U32 R21, RZ, RZ, R15 ;  /* 0x000000ffff157224 */ /* 0x000fce00078e000f */
[C---:B--2---:R-:W-:Y:S08]  /*17da0*/  HMMA.16816.F32 R20, R4.reuse, R20, R24 ;  /* 0x000000140414723c */ /* 0x044ff00000001818 */
[----:B---3--:R-:W-:Y:S01]  /*17db0*/  HMMA.16816.F32 R24, R4, R8, R16 ;  /* 0x000000080418723c */ /* 0x008fe20000001810 */
[----:B------:R-:W2:Y:S01]  /*17dc0*/  LDL.LU R16, [R1+0x70] ;  /* 0x0000700001107983 */ /* 0x000ea20000300800 */
[----:B------:R-:W-:-:S09]  /*17dd0*/  MOV R18, R3 ;  /* 0x0000000300127202 */ /* 0x000fd20000000f00 */
[----:B------:R-:W-:Y:S04]  /*17de0*/  STL.64 [R1], R20 ;  /* 0x0000001401007387 */ /* 0x000fe80000100a00 */
[----:B------:R-:W-:Y:S04]  /*17df0*/  STL.64 [R1+0x8], R22 ;  /* 0x0000081601007387 */ /* 0x000fe80000100a00 */
[----:B------:R-:W2:Y:S04]  /*17e00*/  LDL.LU R17, [R1+0x74] ;  /* 0x0000740001117983 */ /* 0x000ea80000300800 */
[----:B------:R-:W3:Y:S04]  /*17e10*/  LDL.LU R3, [R1+0x22e0] ;  /* 0x0022e00001037983 */ /* 0x000ee80000300800 */
[----:B------:R-:W2:Y:S04]  /*17e20*/  LDL.LU R19, [R1+0x7c] ;  /* 0x00007c0001137983 */ /* 0x000ea80000300800 */
[----:B------:R-:W4:Y:S04]  /*17e30*/  LDL R15, [R1+0x148] ;  /* 0x00014800010f7983 */ /* 0x000f280000100800 */
[----:B------:R0:W-:Y:S04]  /*17e40*/  STL.64 [R1+0x2258], R26 ;  /* 0x0022581a01007387 */ /* 0x0001e80000100a00 */
[----:B------:R1:W-:Y:S04]  /*17e50*/  STL.64 [R1+0x2250], R24 ;  /* 0x0022501801007387 */ /* 0x0003e80000100a00 */
[----:B0-----:R-:W2:Y:S04]  /*17e60*/  LDL.LU R26, [R1+0x98] ;  /* 0x00009800011a7983 */ /* 0x001ea80000300800 */
[----:B------:R-:W2:Y:S01]  /*17e70*/  LDL.LU R27, [R1+0x9c] ;  /* 0x00009c00011b7983 */ /* 0x000ea20000300800 */
[----:B-1----:R-:W-:-:S03]  /*17e80*/  MOV R24, R29 ;  /* 0x0000001d00187202 */ /* 0x002fc60000000f00 */
[----:B---3--:R-:W0:Y:S04]  /*17e90*/  LDSM.16.MT88.4 R8, [R3+UR6+0x13000] ;  /* 0x013000060308783b */ /* 0x008e280008004200 */
[----:B--2---:R-:W-:Y:S04]  /*17ea0*/  STL.64 [R1+0x22b0], R26 ;  /* 0x0022b01a01007387 */ /* 0x004fe80000100a00 */
[----:B0-----:R0:W-:Y:S04]  /*17eb0*/  STL [R1+0x2214], R10 ;  /* 0x0022140a01007387 */ /* 0x0011e80000100800 */
[----:B------:R1:W-:Y:S04]  /*17ec0*/  STL [R1+0x2210], R11 ;  /* 0x0022100b01007387 */ /* 0x0003e80000100800 */
[----:B------:R-:W-:Y:S04]  /*17ed0*/  STL.64 [R1+0x2248], R8 ;  /* 0x0022480801007387 */ /* 0x000fe80000100a00 */
[----:B0-----:R-:W2:Y:S04]  /*17ee0*/  LDL.LU R10, [R1+0xb8] ;  /* 0x0000b800010a7983 */ /* 0x001ea80000300800 */
[----:B-1----:R-:W2:Y:S04]  /*17ef0*/  LDL.LU R11, [R1+0xbc] ;  /* 0x0000bc00010b7983 */ /* 0x002ea80000300800 */
[----:B------:R-:W3:Y:S01]  /*17f00*/  LDL.LU R29, [R1+0x22dc] ;  /* 0x0022dc00011d7983 */ /* 0x000ee20000300800 */
[----:B------:R-:W-:-:S03]  /*17f10*/  MOV R26, R0 ;  /* 0x00000000001a7202 */ /* 0x000fc60000000f00 */
[----:B------:R-:W2:Y:S04]  /*17f20*/  LDL.LU R25, [R1+0x64] ;  /* 0x0000640001197983 */ /* 0x000ea80000300800 */
[----:B------:R-:W4:Y:S01]  /*17f30*/  LDL.LU R0, [R1+0x22d8] ;  /* 0x0022d80001007983 */ /* 0x000f220000300800 */
[----:B------:R-:W-:-:S03]  /*17f40*/  IMAD.MOV.U32 R27, RZ, RZ, R28 ;  /* 0x000000ffff1b7224 */ /* 0x000fc600078e001c */
[----:B---3--:R-:W0:Y:S04]  /*17f50*/  LDSM.16.M88.4 R20, [R29+UR6+0x180] ;  /* 0x000180061d14783b */ /* 0x008e280008000200 */
[----:B--2---:R-:W-:Y:S04]  /*17f60*/  STL.64 [R1+0x2298], R10 ;  /* 0x0022980a01007387 */ /* 0x004fe80000100a00 */
[----:B0-----:R-:W-:Y:S04]  /*17f70*/  STL.64 [R1+0xf0], R20 ;  /* 0x0000f01401007387 */ /* 0x001fe80000100a00 */
[----:B------:R-:W-:Y:S04]  /*17f80*/  STL.64 [R1+0xf8], R22 ;  /* 0x0000f81601007387 */ /* 0x000fe80000100a00 */
[----:B------:R-:W0:Y:S04]  /*17f90*/  LDSM.16.M88.4 R20, [R29+UR6+0x4180] ;  /* 0x004180061d14783b */ /* 0x000e280008000200 */
[----:B0-----:R-:W-:Y:S04]  /*17fa0*/  STL.64 [R1+0x100], R20 ;  /* 0x0001001401007387 */ /* 0x001fe80000100a00 */
[----:B------:R-:W-:Y:S04]  /*17fb0*/  STL.64 [R1+0x108], R22 ;  /* 0x0001081601007387 */ /* 0x000fe80000100a00 */
[----:B------:R-:W0:Y:S01]  /*17fc0*/  LDSM.16.M88.4 R20, [R29+UR6+0x8180] ;  /* 0x008180061d14783b */ /* 0x000e220008000200 */
[----:B------:R-:W-:Y:S01]  /*17fd0*/  IMAD.MOV.U32 R11, RZ, RZ, R2 ;  /* 0x000000ffff0b7224 */ /* 0x000fe200078e0002 */
[----:B0-----:R-:W-:-:S02]  /*17fe0*/  MOV R28, R22 ;  /* 0x00000016001c7202 */ /* 0x001fc40000000f00 */
[----:B------:R-:W-:Y:S01]  /*17ff0*/  STL.64 [R1+0xd0], R20 ;  /* 0x0000d01401007387 */ /* 0x000fe20000100a00 */
[----:B------:R-:W-:-:S03]  /*18000*/  MOV R2, R23 ;  /* 0x0000001700027202 */ /* 0x000fc60000000f00 */
[----:B------:R-:W0:Y:S04]  /*18010*/  LDSM.16.M88.4 R20, [R29+UR6+0xc180] ;  /* 0x00c180061d14783b */ /* 0x000e280008000200 */
[----:B------:R-:W-:Y:S04]  /*18020*/  STL [R1+0x2208], R2 ;  /* 0x0022080201007387 */ /* 0x000fe80000100800 */
[----:B------:R-:W-:Y:S04]  /*18030*/  STL [R1+0x21e4], R28 ;  /* 0x0021e41c01007387 */ /* 0x000fe80000100800 */
[----:B0-----:R-:W-:Y:S01]  /*18040*/  STL.64 [R1+0x110], R20 ;  /* 0x0001101401007387 */ /* 0x001fe20000100a00 */
[----:B------:R-:W-:-:S03]  /*18050*/  MOV R29, R23 ;  /* 0x00000017001d7202 */ /* 0x000fc60000000f00 */
[----:B------:R0:W-:Y:S04]  /*18060*/  STL [R1+0x118], R22 ;  /* 0x0001181601007387 */ /* 0x0001e80000100800 */
[----:B0-----:R-:W2:Y:S04]  /*18070*/  LDL.LU.64 R22, [R1+0x22d0] ;  /* 0x0022d00001167983 */ /* 0x001ea80000300a00 */
[----:B------:R-:W3:Y:S01]  /*18080*/  LDL.LU.64 R20, [R1+0x22c8] ;  /* 0x0022c80001147983 */ /* 0x000ee20000300a00 */
[----:B------:R-:W-:Y:S02]  /*18090*/  MOV R8, R14 ;  /* 0x0000000e00087202 */ /* 0x000fe40000000f00 */
[----:B------:R-:W-:-:S02]  /*180a0*/  MOV R9, R13 ;  /* 0x0000000d00097202 */ /* 0x000fc40000000f00 */
[----:B------:R-:W-:Y:S02]  /*180b0*/  MOV R10, R12 ;  /* 0x0000000c000a7202 */ /* 0x000fe40000000f00 */
[----:B----4-:R-:W0:Y:S04]  /*180c0*/  LDSM.16.MT88.4 R12, [R15+UR6+0x13000] ;  /* 0x013000060f0c783b */ /* 0x010e280008004200 */
[----:B------:R-:W-:Y:S04]  /*180d0*/  STL [R1+0x220c], R29 ;  /* 0x00220c1d01007387 */ /* 0x000fe80000100800 */
[----:B0-----:R-:W-:Y:S04]  /*180e0*/  STL.64 [R1+0x21c8], R14 ;  /* 0x0021c80e01007387 */ /* 0x001fe80000100a00 */
[----:B------:R0:W-:Y:S01]  /*180f0*/  STL.64 [R1+0x21c0], R12 ;  /* 0x0021c00c01007387 */ /* 0x0001e20000100a00 */
[----:B---3--:R-:W-:-:S15]  /*18100*/  HMMA.16816.F32 R16, R4, R20, R16 ;  /* 0x000000140410723c */ /* 0x008fde0000001810 */
[----:B------:R-:W-:-:S04]  /*18110*/  NOP ;  /* 0x0000000000007918 */ /* 0x000fc80000000000 */
[----:B0-----:R-:W-:Y:S01]  /*18120*/  IMAD.MOV.U32 R13, RZ, RZ, R18 ;  /* 0x000000ffff0d7224 */ /* 0x001fe200078e0012 */
[----:B------:R0:W-:Y:S01]  /*18130*/  STL.64 [R1+0x70], R16 ;  /* 0x0000701001007387 */ /* 0x0001e20000100a00 */
[----:B------:R-:W-:-:S03]  /*18140*/  MOV R12, R19 ;  /* 0x00000013000c7202 */ /* 0x000fc60000000f00 */
[----:B------:R-:W3:Y:S04]  /*18150*/  LDL.LU.64 R18, [R1+0x22c0] ;  /* 0x0022c00001127983 */ /* 0x000ee80000300a00 */
[----:B0-----:R-:W4:Y:S04]  /*18160*/  LDL.LU.64 R16, [R1+0x22b8] ;  /* 0x0022b80001107983 */ /* 0x001f280000300a00 */
[----:B--2---:R0:W-:Y:S04]  /*18170*/  STL.64 [R1+0x2290], R22 ;  /* 0x0022901601007387 */ /* 0x0041e80000100a00 */
[----:B------:R-:W2:Y:S04]  /*18180*/  LDL.LU R20, [R1+0x40] ;  /* 0x0000400001147983 */ /* 0x000ea80000300800 */
[----:B------:R-:W2:Y:S04]  /*18190*/  LDL.LU R21, [R1+0x44] ;  /* 0x0000440001157983 */ /* 0x000ea80000300800 */
[----:B0-----:R-:W2:Y:S04]  /*181a0*/  LDL.LU R22, [R1+0x48] ;  /* 0x0000480001167983 */ /* 0x001ea80000300800 */
[----:B------:R-:W2:Y:S04]  /*181b0*/  LDL.LU R23, [R1+0x4c] ;  /* 0x00004c0001177983 */ /* 0x000ea80000300800 */
[----:B------:R-:W-:Y:S04]  /*181c0*/  STL [R1+0x2240], R13 ;  /* 0x0022400d01007387 */ /* 0x000fe80000100800 */
[----:B------:R0:W-:Y:S04]  /*181d0*/  STL [R1+0x2288], R12 ;  /* 0x0022880c01007387 */ /* 0x0001e80000100800 */
[----:B0-----:R-:W2:Y:S04]  /*181e0*/  LDL.LU R12, [R1+0x30] ;  /* 0x00003000010c7983 */ /* 0x001ea80000300800 */
[----:B------:R-:W2:Y:S01]  /*181f0*/  LDL.LU R13, [R1+0x34] ;  /* 0x00003400010d7983 */ /* 0x000ea20000300800 */
[----:B---3--:R-:W-:-:S02]  /*18200*/  MOV R14, R19 ;  /* 0x00000013000e7202 */ /* 0x008fc40000000f00 */
[----:B------:R-:W-:Y:S01]  /*18210*/  MOV R15, R18 ;  /* 0x00000012000f7202 */ /* 0x000fe20000000f00 */
[----:B----4-:R-:W-:Y:S01]  /*18220*/  HMMA.16816.F32 R4, R4, R16, R24 ;  /* 0x000000100404723c */ /* 0x010fe20000001818 */
[----:B------:R-:W3:Y:S04]  /*18230*/  LDL.LU.64 R26, [R1+0x22b0] ;  /* 0x0022b000011a7983 */ /* 0x000ee80000300a00 */
[----:B------:R-:W3:Y:S04]  /*18240*/  LDL.LU.64 R18, [R1+0x22a8] ;  /* 0x0022a80001127983 */ /* 0x000ee80000300a00 */
[----:B------:R-:W3:Y:S10]  /*18250*/  LDL.LU.64 R16, [R1+0x22a0] ;  /* 0x0022a00001107983 */ /* 0x000ef40000300a00 */
[----:B------:R-:W-:Y:S04]  /*18260*/  STL.64 [R1+0x60], R4 ;  /* 0x0000600401007387 */ /* 0x000fe80000100a00 */
[----:B------:R0:W-:Y:S04]  /*18270*/  STL.64 [R1+0x68], R6 ;  /* 0x0000680601007387 */ /* 0x0001e80000100a00 */
[----:B0-----:R-:W4:Y:S01]  /*18280*/  LDL.64 R6, [R1+0xe8] ;  /* 0x0000e80001067983 */ /* 0x001f220000100a00 */
[----:B---3--:R-:W-:-:S15]  /*18290*/  HMMA.16816.F32 R8, R16, R26, R8 ;  /* 0x0000001a1008723c */ /* 0x008fde0000001808 */
[----:B------:R-:W-:-:S04]  /*182a0*/  NOP ;  /* 0x0000000000007918 */ /* 0x000fc80000000000 */
[----:B------:R-:W-:Y:S04]  /*182b0*/  STL.64 [R1+0x50], R8 ;  /* 0x0000500801007387 */ /* 0x000fe80000100a00 */
[----:B------:R0:W-:Y:S04]  /*182c0*/  STL.64 [R1+0x58], R10 ;  /* 0x0000580a01007387 */ /* 0x0001e80000100a00 */
[----:B0-----:R-:W2:Y:S02]  /*182d0*/  LDL.LU.64 R10, [R1+0x2298] ;  /* 0x00229800010a7983 */ /* 0x001ea40000300a00 */
[----:B--2---:R-:W-:-:S15]  /*182e0*/  HMMA.16816.F32 R20, R16, R10, R20 ;  /* 0x0000000a1014723c */ /* 0x004fde0000001814 */
[----:B------:R-:W-:-:S04]  /*182f0*/  NOP ;  /* 0x0000000000007918 */ /* 0x000fc80000000000 */
[----:B------:R-:W-:Y:S04]  /*18300*/  STL.64 [R1+0x40], R20 ;  /* 0x0000401401007387 */ /* 0x000fe80000100a00 */
[----:B------:R0:W-:Y:S04]  /*18310*/  STL.64 [R1+0x48], R22 ;  /* 0x0000481601007387 */ /* 0x0001e80000100a00 */
[----:B0-----:R-:W2:Y:S04]  /*18320*/  LDL.LU.64 R22, [R1+0x2290] ;  /* 0x0022900001167983 */ /* 0x001ea80000300a00 */
[----:B------:R0:W-:Y:S04]  /*18330*/  STL.64 [R1+0x2260], R10 ;  /* 0x0022600a01007387 */ /* 0x0001e80000100a00 */
[----:B------:R-:W3:Y:S04]  /*18340*/  LDL.LU R8, [R1] ;  /* 0x0000000001087983 */ /* 0x000ee80000300800 */
[----:B------:R-:W3:Y:S04]  /*18350*/  LDL.LU R9, [R1+0x4] ;  /* 0x0000040001097983 */ /* 0x000ee80000300800 */
[----:B0-----:R-:W3:Y:S04]  /*18360*/  LDL.LU R10, [R1+0x8] ;  /* 0x00000800010a7983 */ /* 0x001ee80000300800 */
[----:B------:R-:W3:Y:S01]  /*18370*/  LDL.LU R11, [R1+0xc] ;  /* 0x00000c00010b7983 */ /* 0x000ee20000300800 */
[----:B--2---:R-:W-:-:S15]  /*18380*/  HMMA.16816.F32 R12, R16, R22, R12 ;  /* 0x00000016100c723c */ /* 0x004fde000000180c */
[----:B------:R-:W-:-:S04]  /*18390*/  NOP ;  /* 0x0000000000007918 */ /* 0x000fc80000000000 */
[----:B------:R0:W-:Y:S04]  /*183a0*/  STL.64 [R1+0x30], R12 ;  /* 0x0000300c01007387 */ /* 0x0001e80000100a00 */
[----:B------:R1:W-:Y:S04]  /*183b0*/  STL.64 [R1+0x38], R14 ;  /* 0x0000380e01007387 */ /* 0x0003e80000100a00 */
[----:B0-----:R-:W2:Y:S01]  /*183c0*/  LDL.LU R12, [R1+0x2288] ;  /* 0x00228800010c7983 */ /* 0x001ea20000300800 */
[----:B------:R-:W-:-:S03]  /*183d0*/  IMAD.MOV.U32 R13, RZ, RZ, R22 ;  /* 0x000000ffff0d7224 */ /* 0x000fc600078e0016 */
[----:B------:R-:W4:Y:S04]  /*183e0*/  LDL.LU.64 R22, [R1+0x2280] ;  /* 0x0022800001167983 */ /* 0x000f280000300a00 */
[----:B------:R-:W4:Y:S02]  /*183f0*/  LDL.LU.64 R20, [R1+0x2278] ;  /* 0x0022780001147983 */ /* 0x000f240000300a00 */
[----:B----4-:R-:W-:-:S15]  /*18400*/  HMMA.16816.F32 R20, R16, R6, R20 ;  /* 0x000000061014723c */ /* 0x010fde0000001814 */
[----:B------:R-:W-:-:S04]  /*18410*/  NOP ;  /* 0x0000000000007918 */ /* 0x000fc80000000000 */
[----:B------:R-:W-:Y:S01]  /*18420*/  MOV R5, R22 ;  /* 0x0000001600057202 */ /* 0x000fe20000000f00 */
[----:B------:R-:W-:Y:S01]  /*18430*/  IMAD.MOV.U32 R4, RZ, RZ, R23 ;  /* 0x000000ffff047224 */ /* 0x000fe200078e0017 */
[----:B------:R-:W-:Y:S01]  /*18440*/  MOV R16, R20 ;  /* 0x0000001400107202 */ /* 0x000fe20000000f00 */
[----:B------:R-:W3:Y:S01]  /*18450*/  LDL.LU.64 R22, [R1+0x2270] ;  /* 0x0022700001167983 */ /* 0x000ee20000300a00 */
[----:B------:R-:W-:-:S03]  /*18460*/  MOV R6, R21 ;  /* 0x0000001500067202 */ /* 0x000fc60000000f00 */
[----:B------:R-:W3:Y:S01]  /*18470*/  LDL.LU.64 R20, [R1+0x2268] ;  /* 0x0022680001147983 */ /* 0x000ee20000300a00 */
[----:B------:R-:W-:Y:S01]  /*18480*/  MOV R19, R3 ;  /* 0x0000000300137202 */ /* 0x000fe20000000f00 */
[----:B---3--:R-:W-:Y:S02]  /*18490*/  HMMA.16816.F32 R24, R20, R26, R8 ;  /* 0x0000001a1418723c */ /* 0x008fe40000001808 */
[----:B------:R-:W3:-:S15]  /*184a0*/  LDL.LU.64 R10, [R1+0x2260] ;  /* 0x00226000010a7983 */ /* 0x000ede0000300a00 */
[----:B------:R-:W-:Y:S02]  /*184b0*/  NOP ;  /* 0x0000000000007918 */ /* 0x000fe40000000000 */
[----:B-1----:R-:W-:Y:S01]  /*184c0*/  IMAD.MOV.U32 R15, RZ, RZ, R26 ;  /* 0x000000ffff0f7224 */ /* 0x002fe200078e001a */
[----:B------:R-:W-:Y:S02]  /*184d0*/  MOV R14, R27 ;  /* 0x0000001b000e7202 */ /* 0x000fe40000000f00 */
[----:B------:R-:W-:Y:S01]  /*184e0*/  MOV R28, R24 ;  /* 0x00000018001c7202 */ /* 0x000fe20000000f00 */
[----:B------:R-:W3:Y:S01]  /*184f0*/  LDL.LU.64 R26, [R1+0x2258] ;  /* 0x00225800011a7983 */ /* 0x000ee20000300a00 */
[----:B------:R-:W-:-:S03]  /*18500*/  MOV R3, R25 ;  /* 0x0000001900037202 */ /* 0x000fc60000000f00 */
[----:B------:R-:W3:Y:S04]  /*18510*/  LDL.LU.64 R24, [R1+0x2250] ;  /* 0x0022500001187983 */ /* 0x000ee80000300a00 */
[----:B------:R-:W4:Y:S01]  /*18520*/  LDL.LU.64 R8, [R1+0x2248] ;  /* 0x0022480001087983 */ /* 0x000f220000300a00 */
[----:B------:R-:W-:Y:S01]  /*18530*/  MOV R18, R13 ;  /* 0x0000000d00127202 */ /* 0x000fe20000000f00 */
[----:B---3--:R-:W-:-:S15]  /*18540*/  HMMA.16816.F32 R24, R20, R10, R24 ;  /* 0x0000000a1418723c */ /* 0x008fde0000001818 */
[----:B------:R-:W-:-:S04]  /*18550*/  NOP ;  /* 0x0000000000007918 */ /* 0x000fc80000000000 */
[----:B------:R-:W-:Y:S01]  /*18560*/  MOV R10, R24 ;  /* 0x00000018000a7202 */ /* 0x000fe20000000f00 */
[----:B------:R-:W-:Y:S01]  /*18570*/  IMAD.MOV.U32 R29, RZ, RZ, R26 ;  /* 0x000000ffff1d7224 */ /* 0x000fe200078e001a */
[----:B------:R-:W-:Y:S02]  /*18580*/  MOV R11, R25 ;  /* 0x00000019000b7202 */ /* 0x000fe40000000f00 */
[----:B------:R-:W-:Y:S02]  /*18590*/  MOV R2, R27 ;  /* 0x0000001b00027202 */ /* 0x000fe40000000f00 */
[----:B------:R-:W0:Y:S04]  /*185a0*/  LDSM.16.MT88.4 R24, [R19+UR6+0x13400] ;  /* 0x013400061318783b */ /* 0x000e280008004200 */
[----:B------:R-:W-:Y:S04]  /*185b0*/  STL.64 [R1+0x2220], R10 ;  /* 0x0022200a01007387 */ /* 0x000fe80000100a00 */
[----:B----4-:R-:W-:Y:S04]  /*185c0*/  STL.64 [R1+0x2218], R8 ;  /* 0x0022180801007387 */ /* 0x010fe80000100a00 */
[----:B0-----:R0:W-:Y:S04]  /*185d0*/  STL.64 [R1+0x2180], R26 ;  /* 0x0021801a01007387 */ /* 0x0011e80000100a00 */
[----:B------:R-:W3:Y:S01]  /*185e0*/  LDL.LU R13, [R1+0x2240] ;  /* 0x00224000010d7983 */ /* 0x000ee20000300800 */
[----:B0-----:R-:W-:-:S03]  /*185f0*/  MOV R27, R19 ;  /* 0x00000013001b7202 */ /* 0x001fc60000000f00 */
[----:B------:R-:W4:Y:S04]  /*18600*/  LDL.LU R19, [R1+0xcc] ;  /* 0x0000cc0001137983 */ /* 0x000f280000300800 */
[----:B------:R-:W2:Y:S01]  /*18610*/  LDL.LU R10, [R1+0xe8] ;  /* 0x0000e800010a7983 */ /* 0x000ea20000300800 */
[----:B------:R-:W-:-:S05]  /*18620*/  IMAD.MOV.U32 R11, RZ, RZ, R7 ;  /* 0x000000ffff0b7224 */ /* 0x000fca00078e0007 */
[----:B--2---:R3:W-:Y:S04]  /*18630*/  STL.64 [R1+0x2238], R10 ;  /* 0x0022380a01007387 */ /* 0x0047e80000100a00 */
[----:B------:R-:W4:Y:S04]  /*18640*/  LDL.LU R8, [R1+0x70] ;  /* 0x0000700001087983 */ /* 0x000f280000300800 */
[----:B------:R-:W4:Y:S01]  /*18650*/  LDL.LU R9, [R1+0x74] ;  /* 0x0000740001097983 */ /* 0x000f220000300800 */
[----:B---3--:R-:W-:-:S03]  /*18660*/  MOV R10, R13 ;  /* 0x0000000d000a7202 */ /* 0x008fc60000000f00 */
[----:B------:R-:W2:Y:S01]  /*18670*/  LDL R7, [R1+0x148] ;  /* 0x0001480001077983 */ /* 0x000ea20000100800 */
[----:B------:R-:W-:-:S03]  /*18680*/  MOV R11, R12 ;  /* 0x0000000c000b7202 */ /* 0x000fc60000000f00 */
[----:B------:R-:W3:Y:S04]  /*18690*/  LDL.LU.64 R12, [R1+0x110] ;  /* 0x00011000010c7983 */ /* 0x000ee80000300a00 */
[----:B---3--:R0:W-:Y:S04]  /*186a0*/  STL.64 [R1+0x21d8], R12 ;  /* 0x0021d80c01007387 */ /* 0x0081e80000100a00 */
[----:B0-----:R-:W3:Y:S04]  /*186b0*/  LDL.LU.64 R12, [R1+0xd0] ;  /* 0x0000d000010c7983 */ /* 0x001ee80000300a00 */
[----:B------:R-:W-:Y:S04]  /*186c0*/  STL.64 [R1+0x21f0], R14 ;  /* 0x0021f00e01007387 */ /* 0x000fe80000100a00 */
[----:B---3--:R0:W-:Y:S04]  /*186d0*/  STL.64 [R1+0x21e8], R12 ;  /* 0x0021e80c01007387 */ /* 0x0081e80000100a00 */
[----:B0-----:R-:W3:Y:S04]  /*186e0*/  LDL.LU R12, [R1+0x40] ;  /* 0x00004000010c7983 */ /* 0x001ee80000300800 */
[----:B------:R-:W3:Y:S04]  /*186f0*/  LDL.LU R13, [R1+0x44] ;  /* 0x00004400010d7983 */ /* 0x000ee80000300800 */
[----:B------:R-:W2:Y:S04]  /*18700*/  LDL.LU R14, [R1+0x48] ;  /* 0x00004800010e7983 */ /* 0x000ea80000300800 */
[----:B------:R-:W2:Y:S04]  /*18710*/  LDL.LU R15, [R1+0x4c] ;  /* 0x00004c00010f7983 */ /* 0x000ea80000300800 */
[----:B--2---:R-:W-:Y:S04]  /*18720*/  STL.64 [R1+0x2200], R14 ;  /* 0x0022000e01007387 */ /* 0x004fe80000100a00 */
[----:B---3--:R0:W-:Y:S04]  /*18730*/  STL.64 [R1+0x21f8], R12 ;  /* 0x0021f80c01007387 */ /* 0x0081e80000100a00 */
[----:B0-----:R-:W2:Y:S04]  /*18740*/  LDL.LU R12, [R1+0x50] ;  /* 0x00005000010c7983 */ /* 0x001ea80000300800 */
[----:B------:R-:W2:Y:S04]  /*18750*/  LDL.LU R13, [R1+0x54] ;  /* 0x00005400010d7983 */ /* 0x000ea80000300800 */
[----:B------:R-:W3:Y:S04]  /*18760*/  LDL.LU R14, [R1+0x58] ;  /* 0x00005800010e7983 */ /* 0x000ee80000300800 */
[----:B------:R-:W3:Y:S01]  /*18770*/  LDL.LU R15, [R1+0x5c] ;  /* 0x00005c00010f7983 */ /* 0x000ee20000300800 */
[----:B------:R-:W-:-:S03]  /*18780*/  MOV R26, R5 ;  /* 0x00000005001a7202 */ /* 0x000fc60000000f00 */
[----:B---3--:R-:W-:Y:S04]  /*18790*/  STL.64 [R1+0x2230], R14 ;  /* 0x0022300e01007387 */ /* 0x008fe80000100a00 */
[----:B--2---:R0:W-:Y:S04]  /*187a0*/  STL.64 [R1+0x2228], R12 ;  /* 0x0022280c01007387 */ /* 0x0041e80000100a00 */
[----:B0-----:R-:W2:Y:S04]  /*187b0*/  LDL.LU R12, [R1+0x60] ;  /* 0x00006000010c7983 */ /* 0x001ea80000300800 */
[----:B------:R-:W2:Y:S04]  /*187c0*/  LDL.LU R13, [R1+0x64] ;  /* 0x00006400010d7983 */ /* 0x000ea80000300800 */
[----:B------:R-:W2:Y:S04]  /*187d0*/  LDL.LU R14, [R1+0x68] ;  /* 0x00006800010e7983 */ /* 0x000ea80000300800 */
[----:B------:R-:W2:Y:S04]  /*187e0*/  LDL.LU R15, [R1+0x6c] ;  /* 0x00006c00010f7983 */ /* 0x000ea80000300800 */
[----:B------:R0:W-:Y:S04]  /*187f0*/  STL.64 [R1+0x2178], R24 ;  /* 0x0021781801007387 */ /* 0x0001e80000100a00 */
[----:B------:R1:W-:Y:S01]  /*18800*/  STL [R1+0x21d0], R27 ;  /* 0x0021d01b01007387 */ /* 0x0003e20000100800 */
[----:B0-----:R-:W-:-:S02]  /*18810*/  MOV R24, R16 ;  /* 0x0000001000187202 */ /* 0x001fc40000000f00 */
[----:B----4-:R-:W-:Y:S01]  /*18820*/  HMMA.16816.F32 R16, R20, R18, R8 ;  /* 0x000000121410723c */ /* 0x010fe20000001808 */
[----:B------:R-:W2:Y:S01]  /*18830*/  LDL.LU.64 R10, [R1+0x2238] ;  /* 0x00223800010a7983 */ /* 0x000ea20000300a00 */
[----:B------:R-:W-:Y:S01]  /*18840*/  IMAD.MOV.U32 R25, RZ, RZ, R6 ;  /* 0x000000ffff197224 */ /* 0x000fe200078e0006 */
[----:B-1----:R-:W-:Y:S02]  /*18850*/  MOV R27, R4 ;  /* 0x00000004001b7202 */ /* 0x002fe40000000f00 */
[----:B------:R-:W0:-:S14]  /*18860*/  LDSM.16.MT88.4 R4, [R7+UR6+0x13400] ;  /* 0x013400060704783b */ /* 0x000e1c0008004200 */
[----:B------:R-:W-:Y:S04]  /*18870*/  STL.64 [R1+0x2190], R18 ;  /* 0x0021901201007387 */ /* 0x000fe80000100a00 */
[----:B------:R1:W-:Y:S04]  /*18880*/  STL.64 [R1+0x2188], R16 ;  /* 0x0021881001007387 */ /* 0x0003e80000100a00 */
[----:B-1----:R-:W3:Y:S04]  /*18890*/  LDL.LU R16, [R1+0x100] ;  /* 0x0001000001107983 */ /* 0x002ee80000300800 */
[----:B------:R-:W3:Y:S04]  /*188a0*/  LDL.LU R17, [R1+0x104] ;  /* 0x0001040001117983 */ /* 0x000ee80000300800 */
[----:B0-----:R-:W-:Y:S04]  /*188b0*/  STL.64 [R1+0x2170], R6 ;  /* 0x0021700601007387 */ /* 0x001fe80000100a00 */
[----:B------:R0:W-:Y:S04]  /*188c0*/  STL.64 [R1+0x2168], R4 ;  /* 0x0021680401007387 */ /* 0x0001e80000100a00 */
[----:B0-----:R-:W4:Y:S04]  /*188d0*/  LDL.LU R4, [R1+0x30] ;  /* 0x0000300001047983 */ /* 0x001f280000300800 */
[----:B------:R-:W4:Y:S04]  /*188e0*/  LDL.LU R5, [R1+0x34] ;  /* 0x0000340001057983 */ /* 0x000f280000300800 */
[----:B------:R-:W4:Y:S04]  /*188f0*/  LDL.LU R6, [R1+0x38] ;  /* 0x0000380001067983 */ /* 0x000f280000300800 */
[----:B------:R-:W4:Y:S01]  /*18900*/  LDL.LU R7, [R1+0x3c] ;  /* 0x00003c0001077983 */ /* 0x000f220000300800 */
[----:B--2---:R-:W-:Y:S03]  /*18910*/  HMMA.16816.F32 R20, R20, R10, R12 ;  /* 0x0000000a1414723c */ /* 0x004fe6000000180c */
[----:B------:R-:W2:Y:S04]  /*18920*/  LDL.LU.64 R14, [R1+0x2230] ;  /* 0x00223000010e7983 */ /* 0x000ea80000300a00 */
[----:B------:R-:W2:Y:S04]  /*18930*/  LDL.LU.64 R12, [R1+0x2228] ;  /* 0x00222800010c7983 */ /* 0x000ea80000300a00 */
[----:B------:R-:W2:Y:S04]  /*18940*/  LDL.LU.64 R10, [R1+0x2220] ;  /* 0x00222000010a7983 */ /* 0x000ea80000300a00 */
[----:B------:R-:W3:Y:S04]  /*18950*/  LDL.LU.64 R8, [R1+0x2218] ;  /* 0x0022180001087983 */ /* 0x000ee80000300a00 */
[----:B------:R0:W-:Y:S04]  /*18960*/  STL.64 [R1+0x21a0], R22 ;  /* 0x0021a01601007387 */ /* 0x0001e80000100a00 */
[----:B------:R2:W-:Y:S01]  /*18970*/  STL.64 [R1+0x2198], R20 ;  /* 0x0021981401007387 */ /* 0x0005e20000100a00 */
[----:B0-----:R-:W-:-:S02]  /*18980*/  MOV R22, R29 ;  /* 0x0000001d00167202 */ /* 0x001fc40000000f00 */
[----:B------:R-:W-:Y:S02]  /*18990*/  MOV R23, R2 ;  /* 0x0000000200177202 */ /* 0x000fe40000000f00 */
[----:B--2---:R-:W-:Y:S01]  /*189a0*/  MOV R20, R10 ;  /* 0x0000000a00147202 */ /* 0x004fe20000000f00 */
[----:B------:R-:W-:Y:S01]  /*189b0*/  IMAD.MOV.U32 R21, RZ, RZ, R11 ;  /* 0x000000ffff157224 */ /* 0x000fe200078e000b */
[----:B------:R-:W3:Y:S04]  /*189c0*/  LDL.LU R10, [R1+0x2214] ;  /* 0x00221400010a7983 */ /* 0x000ee80000300800 */
[----:B------:R-:W3:Y:S04]  /*189d0*/  LDL.LU R11, [R1+0x2210] ;  /* 0x00221000010b7983 */ /* 0x000ee80000300800 */
[----:B------:R-:W2:Y:S04]  /*189e0*/  LDL.LU R29, [R1+0x220c] ;  /* 0x00220c00011d7983 */ /* 0x000ea80000300800 */
[----:B------:R-:W2:Y:S04]  /*189f0*/  LDL.LU R2, [R1+0x2208] ;  /* 0x0022080001027983 */ /* 0x000ea80000300800 */
[----:B------:R-:W-:Y:S04]  /*18a00*/  STL.64 [R1+0x21b0], R22 ;  /* 0x0021b01601007387 */ /* 0x000fe80000100a00 */
[----:B------:R0:W-:Y:S04]  /*18a10*/  STL.64 [R1+0x21a8], R20 ;  /* 0x0021a81401007387 */ /* 0x0001e80000100a00 */
[----:B0-----:R-:W3:Y:S04]  /*18a20*/  LDL.LU R20, [R1+0xf0] ;  /* 0x0000f00001147983 */ /* 0x001ee80000300800 */
[----:B------:R-:W3:Y:S02]  /*18a30*/  LDL.LU R21, [R1+0xf4] ;  /* 0x0000f40001157983 */ /* 0x000ee40000300800 */
[----:B---3--:R-:W-:-:S15]  /*18a40*/  HMMA.16816.F32 R12, R8, R20, R12 ;  /* 0x00000014080c723c */ /* 0x008fde000000180c */
[----:B------:R-:W-:-:S04]  /*18a50*/  NOP ;  /* 0x0000000000007918 */ /* 0x000fc80000000000 */
[----:B------:R-:W-:Y:S04]  /*18a60*/  STL.64 [R1+0x60], R12 ;  /* 0x0000600c01007387 */ /* 0x000fe80000100a00 */
[----:B------:R0:W-:Y:S04]  /*18a70*/  STL.64 [R1+0x68], R14 ;  /* 0x0000680e01007387 */ /* 0x0001e80000100a00 */
[----:B0-----:R-:W3:Y:S04]  /*18a80*/  LDL.LU.64 R14, [R1+0x2200] ;  /* 0x00220000010e7983 */ /* 0x001ee80000300a00 */
[----:B------:R-:W3:Y:S02]  /*18a90*/  LDL.LU.64 R12, [R1+0x21f8] ;  /* 0x0021f800010c7983 */ /* 0x000ee40000300a00 */
[----:B---3--:R-:W-:-:S15]  /*18aa0*/  HMMA.16816.F32 R12, R8, R16, R12 ;  /* 0x00000010080c723c */ /* 0x008fde000000180c */
[----:B------:R-:W-:-:S04]  /*18ab0*/  NOP ;  /* 0x0000000000007918 */ /* 0x000fc80000000000 */
[----:B------:R-:W-:Y:S04]  /*18ac0*/  STL.64 [R1+0xe0], R12 ;  /* 0x0000e00c01007387 */ /* 0x000fe80000100a00 */
[----:B------:R0:W-:Y:S04]  /*18ad0*/  STL.64 [R1+0xe8], R14 ;  /* 0x0000e80e01007387 */ /* 0x0001e80000100a00 */
[----:B0-----:R-:W3:Y:S04]  /*18ae0*/  LDL.LU.64 R14, [R1+0x21f0] ;  /* 0x0021f000010e7983 */ /* 0x001ee80000300a00 */
[----:B------:R-:W4:Y:S04]  /*18af0*/  LDL.LU.64 R12, [R1+0x21e8] ;  /* 0x0021e800010c7983 */ /* 0x000f280000300a00 */
[----:B------:R0:W-:Y:S02]  /*18b00*/  STL.64 [R1+0x21b8], R16 ;  /* 0x0021b81001007387 */ /* 0x0001e40000100a00 */
[----:B0-----:R-:W-:Y:S01]  /*18b10*/  MOV R16, R28 ;  /* 0x0000001c00107202 */ /* 0x001fe20000000f00 */
[----:B------:R-:W-:Y:S01]  /*18b20*/  IMAD.MOV.U32 R17, RZ, RZ, R3 ;  /* 0x000000ffff117224 */ /* 0x000fe200078e0003 */
[----:B------:R-:W2:Y:S04]  /*18b30*/  LDL.LU R28, [R1+0x21e4] ;  /* 0x0021e400011c7983 */ /* 0x000ea80000300800 */
[----:B------:R-:W2:Y:S01]  /*18b40*/  LDL.LU R3, [R1+0x21e0] ;  /* 0x0021e00001037983 */ /* 0x000ea20000300800 */
[----:B----4-:R-:W-:Y:S01]  /*18b50*/  HMMA.16816.F32 R4, R8, R12, R4 ;  /* 0x0000000c0804723c */ /* 0x010fe20000001804 */
[----:B------:R-:W-:Y:S01]  /*18b60*/  MOV R23, R12 ;  /* 0x0000000c00177202 */ /* 0x000fe20000000f00 */
[----:B------:R-:W-:-:S02]  /*18b70*/  IMAD.MOV.U32 R22, RZ, RZ, R13 ;  /* 0x000000ffff167224 */ /* 0x000fc400078e000d */
[----:B------:R-:W4:Y:S01]  /*18b80*/  LDL.LU.64 R12, [R1+0x21d8] ;  /* 0x0021d800010c7983 */ /* 0x000f220000300a00 */
[----:B---3--:R-:W-:Y:S02]  /*18b90*/  MOV R18, R15 ;  /* 0x0000000f00127202 */ /* 0x008fe40000000f00 */
[----:B------:R-:W-:Y:S01]  /*18ba0*/  MOV R19, R14 ;  /* 0x0000000e00137202 */ /* 0x000fe20000000f00 */
[----:B----4-:R-:W-:Y:S01]  /*18bb0*/  HMMA.16816.F32 R8, R8, R12, R24 ;  /* 0x0000000c0808723c */ /* 0x010fe20000001818 */
[----:B------:R-:W3:Y:S01]  /*18bc0*/  LDL.LU R27, [R1+0x21d0] ;  /* 0x0021d000011b7983 */ /* 0x000ee20000300800 */
[----:B------:R-:W-:Y:S02]  /*18bd0*/  MOV R25, R12 ;  /* 0x0000000c00197202 */ /* 0x000fe40000000f00 */
[----:B------:R-:W-:-:S15]  /*18be0*/  MOV R24, R13 ;  /* 0x0000000d00187202 */ /* 0x000fde0000000f00 */
[----:B------:R0:W-:Y:S04]  /*18bf0*/  STL.64 [R1+0x50], R8 ;  /* 0x0000500801007387 */ /* 0x0001e80000100a00 */
[----:B------:R-:W-:Y:S04]  /*18c00*/  STL.64 [R1+0x58], R10 ;  /* 0x0000580a01007387 */ /* 0x000fe80000100a00 */
[----:B------:R-:W4:Y:S04]  /*18c10*/  LDL.LU.64 R14, [R1+0x21c8] ;  /* 0x0021c800010e7983 */ /* 0x000f280000300a00 */
[----:B------:R-:W4:Y:S01]  /*18c20*/  LDL.LU.64 R12, [R1+0x21c0] ;  /* 0x0021c000010c7983 */ /* 0x000f220000300a00 */
[----:B0-----:R-:W-:Y:S01]  /*18c30*/  MOV R8, R23 ;  /* 0x0000001700087202 */ /* 0x001fe20000000f00 */
[----:B------:R-:W-:-:S02]  /*18c40*/  IMAD.MOV.U32 R9, RZ, RZ, R22 ;  /* 0x000000ffff097224 */ /* 0x000fc400078e0016 */
[----:B----4-:R-:W-:Y:S01]  /*18c50*/  HMMA.16816.F32 R20, R12, R20, R16 ;  /* 0x000000140c14723c */ /* 0x010fe20000001810 */
[----:B------:R-:W4:-:S15]  /*18c60*/  LDL.LU.64 R16, [R1+0x21b8] ;  /* 0x0021b80001107983 */ /* 0x000f1e0000300a00 */
[----:B------:R-:W-:-:S03]  /*18c70*/  NOP ;  /* 0x0000000000007918 */ /* 0x000fc60000000000 */
[----:B------:R-:W-:Y:S04]  /*18c80*/  STL.64 [R1+0xa0], R20 ;  /* 0x0000a01401007387 */ /* 0x000fe80000100a00 */
[----:B------:R0:W-:Y:S04]  /*18c90*/  STL.64 [R1+0xa8], R22 ;  /* 0x0000a81601007387 */ /* 0x0001e80000100a00 */
[----:B0-----:R-:W4:Y:S04]  /*18ca0*/  LDL.LU.64 R22, [R1+0x21b0] ;  /* 0x0021b00001167983 */ /* 0x001f280000300a00 */
[----:B------:R-:W4:Y:S02]  /*18cb0*/  LDL.LU.64 R20, [R1+0x21a8] ;  /* 0x0021a80001147983 */ /* 0x000f240000300a00 */
[----:B----4-:R-:W-:Y:S02]  /*18cc0*/  HMMA.16816.F32 R16, R12, R16, R20 ;  /* 0x000000100c10723c */ /* 0x010fe40000001814 */
[----:B------:R-:W4:Y:S04]  /*18cd0*/  LDL.LU.64 R22, [R1+0x21a0] ;  /* 0x0021a00001167983 */ /* 0x000f280000300a00 */
[----:B------:R-:W4:-:S13]  /*18ce0*/  LDL.LU.64 R20, [R1+0x2198] ;  /* 0x0021980001147983 */ /* 0x000f1a0000300a00 */
[----:B------:R-:W-:Y:S04]  /*18cf0*/  STL.64 [R1+0xc0], R16 ;  /* 0x0000c01001007387 */ /* 0x000fe80000100a00 */
[----:B------:R0:W-:Y:S04]  /*18d00*/  STL.64 [R1+0xc8], R18 ;  /* 0x0000c81201007387 */ /* 0x0001e80000100a00 */
[----:B0-----:R-:W2:Y:S04]  /*18d10*/  LDL.LU.64 R18, [R1+0x2190] ;  /* 0x0021900001127983 */ /* 0x001ea80000300a00 */
[----:B------:R-:W2:Y:S02]  /*18d20*/  LDL.LU.64 R16, [R1+0x2188] ;  /* 0x0021880001107983 */ /* 0x000ea40000300a00 */
[----:B--2---:R-:W-:Y:S02]  /*18d30*/  HMMA.16816.F32 R16, R12, R8, R16 ;  /* 0x000000080c10723c */ /* 0x004fe40000001810 */
[----:B---3--:R-:W0:Y:S04]  /*18d40*/  LDSM.16.MT88.4 R8, [R27+UR6+0x13800] ;  /* 0x013800061b08783b */ /* 0x008e280008004200 */
[----:B0-----:R0:W-:Y:S04]  /*18d50*/  STL.64 [R1+0x20f8], R10 ;  /* 0x0020f80a01007387 */ /* 0x0011e80000100a00 */
[----:B------:R1:W-:Y:S04]  /*18d60*/  STL.64 [R1+0x20f0], R8 ;  /* 0x0020f00801007387 */ /* 0x0003e80000100a00 */
[----:B0-----:R-:W2:Y:S01]  /*18d70*/  LDL.LU R10, [R1+0x118] ;  /* 0x00011800010a7983 */ /* 0x001ea20000300800 */
[----:B-1----:R-:W-:-:S02]  /*18d80*/  MOV R8, R25 ;  /* 0x0000001900087202 */ /* 0x002fc40000000f00 */
[----:B------:R-:W-:-:S07]  /*18d90*/  MOV R9, R24 ;  /* 0x0000001800097202 */ /* 0x000fce0000000f00 */
[----:B----4-:R-:W-:Y:S01]  /*18da0*/  HMMA.16816.F32 R12, R12, R8, R20 ;  /* 0x000000080c0c723c */ /* 0x010fe20000001814 */
[----:B------:R-:W-:Y:S01]  /*18db0*/  IMAD.MOV.U32 R11, RZ, RZ, R29 ;  /* 0x000000ffff0b7224 */ /* 0x000fe200078e001d */
[----:B--2---:R0:W-:Y:S02]  /*18dc0*/  STL [R1+0x2140], R10 ;  /* 0x0021400a01007387 */ /* 0x0041e40000100800 */
[----:B0-----:R-:W-:Y:S02]  /*18dd0*/  MOV R10, R27 ;  /* 0x0000001b000a7202 */ /* 0x001fe40000000f00 */
[----:B------:R-:W0:Y:S04]  /*18de0*/  LDSM.16.M88.4 R24, [R3+UR6+0x8180] ;  /* 0x008180060318783b */ /* 0x000e280008000200 */
[----:B------:R-:W-:Y:S01]  /*18df0*/  STL [R1+0x2144], R11 ;  /* 0x0021440b01007387 */ /* 0x000fe20000100800 */
[----:B0-----:R-:W-:-:S03]  /*18e00*/  MOV R29, R25 ;  /* 0x00000019001d7202 */ /* 0x001fc60000000f00 */
[----:B------:R-:W-:Y:S04]  /*18e10*/  STL [R1+0x80], R24 ;  /* 0x0000801801007387 */ /* 0x000fe80000100800 */
[----:B------:R0:W-:Y:S04]  /*18e20*/  STL.64 [R1+0x88], R26 ;  /* 0x0000881a01007387 */ /* 0x0001e80000100a00 */
[----:B0-----:R-:W2:Y:S04]  /*18e30*/  LDL.LU.64 R26, [R1+0x2180] ;  /* 0x00218000011a7983 */ /* 0x001ea80000300a00 */
[----:B------:R-:W2:Y:S04]  /*18e40*/  LDL.LU.64 R24, [R1+0x2178] ;  /* 0x0021780001187983 */ /* 0x000ea80000300a00 */
[----:B------:R0:W-:Y:S04]  /*18e50*/  STL [R1+0x2148], R29 ;  /* 0x0021481d01007387 */ /* 0x0001e80000100800 */
[----:B------:R-:W-:Y:S04]  /*18e60*/  STL.64 [R1], R12 ;  /* 0x0000000c01007387 */ /* 0x000fe80000100a00 */
[----:B------:R-:W3:Y:S01]  /*18e70*/  LDL.LU R23, [R1+0x148] ;  /* 0x0001480001177983 */ /* 0x000ee20000300800 */
[----:B0-----:R-:W-:Y:S01]  /*18e80*/  MOV R29, R10 ;  /* 0x0000000a001d7202 */ /* 0x001fe20000000f00 */
[----:B------:R-:W-:Y:S01]  /*18e90*/  IMAD.MOV.U32 R10, RZ, RZ, R15 ;  /* 0x000000ffff0a7224 */ /* 0x000fe200078e000f */
[----:B------:R-:W-:-:S04]  /*18ea0*/  MOV R11, R14 ;  /* 0x0000000e000b7202 */ /* 0x000fc80000000f00 */
[----:B------:R-:W-:Y:S04]  /*18eb0*/  STL [R1+0x2150], R10 ;  /* 0x0021500a01007387 */ /* 0x000fe80000100800 */
[----:B------:R-:W-:Y:S01]  /*18ec0*/  STL [R1+0x214c], R11 ;  /* 0x00214c0b01007387 */ /* 0x000fe20000100800 */
[----:B------:R-:W-:-:S03]  /*18ed0*/  MOV R21, R29 ;  /* 0x0000001d00157202 */ /* 0x000fc60000000f00 */
[----:B------:R-:W-:Y:S04]  /*18ee0*/  LDSM.16.M88.4 R8, [R3+UR6+0x180] ;  /* 0x000180060308783b */ /* 0x000fe80008000200 */
[----:B---3--:R-:W0:Y:S04]  /*18ef0*/  LDSM.16.MT88.4 R12, [R23+UR6+0x13800] ;  /* 0x01380006170c783b */ /* 0x008e280008004200 */
[----:B------:R1:W-:Y:S04]  /*18f00*/  STL [R1+0x2154], R23 ;  /* 0x0021541701007387 */ /* 0x0003e80000100800 */
[----:B-1----:R-:W3:Y:S04]  /*18f10*/  LDL.LU.64 R22, [R1+0xf8] ;  /* 0x0000f80001167983 */ /* 0x002ee80000300a00 */
[----:B---3--:R1:W-:Y:S02]  /*18f20*/  STL.64 [R1+0x2160], R22 ;  /* 0x0021601601007387 */ /* 0x0083e40000100a00 */
[----:B-1----:R-:W-:-:S02]  /*18f30*/  MOV R22, R28 ;  /* 0x0000001c00167202 */ /* 0x002fc40000000f00 */
[----:B------:R-:W-:-:S07]  /*18f40*/  MOV R23, R2 ;  /* 0x0000000200177202 */ /* 0x000fce0000000f00 */
[----:B--2---:R-:W-:Y:S01]  /*18f50*/  HMMA.16816.F32 R4, R24, R22, R4 ;  /* 0x000000161804723c */ /* 0x004fe20000001804 */
[----:B------:R-:W-:Y:S04]  /*18f60*/  STL [R1+0x2158], R21 ;  /* 0x0021581501007387 */ /* 0x000fe80000100800 */
[----:B0-----:R-:W-:Y:S04]  /*18f70*/  STL [R1+0x20e8], R12 ;  /* 0x0020e80c01007387 */ /* 0x001fe80000100800 */
[----:B------:R-:W-:Y:S04]  /*18f80*/  STL [R1+0x20e4], R13 ;  /* 0x0020e40d01007387 */ /* 0x000fe80000100800 */
[----:B------:R-:W-:Y:S04]  /*18f90*/  STL [R1+0x20e0], R14 ;  /* 0x0020e00e01007387 */ /* 0x000fe80000100800 */
[----:B------:R-:W-:Y:S02]  /*18fa0*/  STL [R1+0x20dc], R15 ;  /* 0x0020dc0f01007387 */ /* 0x000fe40000100800 */
[----:B------:R-:W-:-:S02]  /*18fb0*/  IMAD.MOV.U32 R29, RZ, RZ, R7 ;  /* 0x000000ffff1d7224 */ /* 0x000fc400078e0007 */
[----:B------:R-:W-:Y:S04]  /*18fc0*/  STL.64 [R1+0x40], R4 ;  /* 0x0000400401007387 */ /* 0x000fe80000100a00 */
[----:B------:R-:W-:Y:S04]  /*18fd0*/  STL [R1+0x48], R6 ;  /* 0x0000480601007387 */ /* 0x000fe80000100800 */
[----:B------:R-:W0:Y:S04]  /*18fe0*/  LDSM.16.M88.4 R4, [R3+UR6+0x4180] ;  /* 0x004180060304783b */ /* 0x000e280008000200 */
[----:B------:R-:W-:Y:S04]  /*18ff0*/  STL.64 [R1+0xb0], R8 ;  /* 0x0000b00801007387 */ /* 0x000fe80000100a00 */
[----:B------:R-:W-:Y:S01]  /*19000*/  STL.64 [R1+0xb8], R10 ;  /* 0x0000b80a01007387 */ /* 0x000fe20000100a00 */
[----:B0-----:R-:W-:-:S03]  /*19010*/  MOV R12, R5 ;  /* 0x00000005000c7202 */ /* 0x001fc60000000f00 */
[----:B------:R-:W-:Y:S01]  /*19020*/  STL [R1+0x20], R4 ;  /* 0x0000200401007387 */ /* 0x000fe20000100800 */
[----:B------:R-:W-:Y:S02]  /*19030*/  MOV R28, R6 ;  /* 0x00000006001c7202 */ /* 0x000fe40000000f00 */
[----:B------:R-:W-:Y:S02]  /*19040*/  MOV R2, R7 ;  /* 0x0000000700027202 */ /* 0x000fe40000000f00 */
[----:B------:R-:W0:Y:S04]  /*19050*/  LDSM.16.M88.4 R4, [R3+UR6+0xc180] ;  /* 0x00c180060304783b */ /* 0x000e280008000200 */
[----:B------:R-:W-:Y:S04]  /*19060*/  STL [R1+0x2120], R12 ;  /* 0x0021200c01007387 */ /* 0x000fe80000100800 */
[----:B------:R-:W2:Y:S04]  /*19070*/  LDL.LU.64 R14, [R1+0x108] ;  /* 0x00010800010e7983 */ /* 0x000ea80000300a00 */
[----:B------:R-:W-:Y:S04]  /*19080*/  STL [R1+0x20b4], R2 ;  /* 0x0020b40201007387 */ /* 0x000fe80000100800 */
[----:B------:R-:W-:Y:S04]  /*19090*/  STL [R1+0x20b0], R28 ;  /* 0x0020b01c01007387 */ /* 0x000fe80000100800 */
[----:B0-----:R0:W-:Y:S01]  /*190a0*/  STL.64 [R1+0x98], R6 ;  /* 0x0000980601007387 */ /* 0x0011e20000100a00 */
[----:B------:R-:W-:Y:S01]  /*190b0*/  IMAD.MOV.U32 R11, RZ, RZ, R4 ;  /* 0x000000ffff0b7224 */ /* 0x000fe200078e0004 */
[----:B------:R-:W-:-:S02]  /*190c0*/  MOV R10, R5 ;  /* 0x00000005000a7202 */ /* 0x000fc40000000f00 */
[----:B0-----:R-:W3:Y:S04]  /*190d0*/  LDL.LU.64 R6, [R1+0x2170] ;  /* 0x0021700001067983 */ /* 0x001ee80000300a00 */
[----:B------:R-:W3:Y:S02]  /*190e0*/  LDL.LU.64 R4, [R1+0x2168] ;  /* 0x0021680001047983 */ /* 0x000ee40000300a00 */
[----:B---3--:R-:W-:Y:S02]  /*190f0*/  HMMA.16816.F32 R16, R4, R22, R16 ;  /* 0x000000160410723c */ /* 0x008fe40000001810 */
[----:B------:R-:W3:Y:S04]  /*19100*/  LDL.LU.64 R22, [R1+0x2160] ;  /* 0x0021600001167983 */ /* 0x000ee80000300a00 */
[----:B------:R-:W4:-:S13]  /*19110*/  LDL.LU R21, [R1+0x2158] ;  /* 0x0021580001157983 */ /* 0x000f1a0000300800 */
[----:B------:R-:W-:Y:S01]  /*19120*/  MOV R9, R16 ;  /* 0x0000001000097202 */ /* 0x000fe20000000f00 */
[----:B------:R-:W-:Y:S01]  /*19130*/  IMAD.MOV.U32 R3, RZ, RZ, R18 ;  /* 0x000000ffff037224 */ /* 0x000fe200078e0012 */
[----:B------:R-:W-:Y:S02]  /*19140*/  MOV R8, R17 ;  /* 0x0000001100087202 */ /* 0x000fe40000000f00 */
[----:B------:R-:W-:Y:S02]  /*19150*/  MOV R2, R19 ;  /* 0x0000001300027202 */ /* 0x000fe40000000f00 */
[----:B----4-:R-:W0:Y:S04]  /*19160*/  LDSM.16.MT88.4 R16, [R21+UR6+0x13c00] ;  /* 0x013c00061510783b */ /* 0x010e280008004200 */
[----:B0-----:R-:W-:Y:S04]  /*19170*/  STL.64 [R1+0x2040], R18 ;  /* 0x0020401201007387 */ /* 0x001fe80000100a00 */
[----:B------:R0:W-:Y:S02]  /*19180*/  STL.64 [R1+0x2038], R16 ;  /* 0x0020381001007387 */ /* 0x0001e40000100a00 */
[----:B0-----:R-:W-:-:S02]  /*19190*/  MOV R16, R11 ;  /* 0x0000000b00107202 */ /* 0x001fc40000000f00 */
[----:B------:R-:W-:-:S05]  /*191a0*/  MOV R17, R10 ;  /* 0x0000000a00117202 */ /* 0x000fca0000000f00 */
[----:B------:R0:W-:Y:S04]  /*191b0*/  STL.64 [R1+0x20a8], R16 ;  /* 0x0020a81001007387 */ /* 0x0001e80000100a00 */
[----:B0-----:R-:W4:Y:S04]  /*191c0*/  LDL.LU R16, [R1+0x60] ;  /* 0x0000600001107983 */ /* 0x001f280000300800 */
[----:B------:R-:W4:Y:S04]  /*191d0*/  LDL.LU R17, [R1+0x64] ;  /* 0x0000640001117983 */ /* 0x000f280000300800 */
[----:B------:R-:W4:Y:S04]  /*191e0*/  LDL.LU R18, [R1+0x68] ;  /* 0x0000680001127983 */ /* 0x000f280000300800 */
[----:B------:R-:W4:Y:S01]  /*191f0*/  LDL.LU R19, [R1+0x6c] ;  /* 0x00006c0001137983 */ /* 0x000f220000300800 */
[----:B---3--:R-:W-:Y:S01]  /*19200*/  MOV R11, R23 ;  /* 0x00000017000b7202 */ /* 0x008fe20000000f00 */
[----:B----4-:R-:W-:Y:S02]  /*19210*/  HMMA.16816.F32 R16, R24, R22, R16 ;  /* 0x000000161810723c */ /* 0x010fe40000001810 */
[----:B------:R-:W3:Y:S01]  /*19220*/  LDL.LU R23, [R1+0x2154] ;  /* 0x0021540001177983 */ /* 0x000ee20000300800 */
[----:B------:R-:W-:-:S15]  /*19230*/  IMAD.MOV.U32 R10, RZ, RZ, R22 ;  /* 0x000000ffff0a7224 */ /* 0x000fde00078e0016 */
[----:B------:R-:W-:Y:S01]  /*19240*/  NOP ;  /* 0x0000000000007918 */ /* 0x000fe20000000000 */
[----:B------:R0:W-:Y:S04]  /*19250*/  STL [R1+0x20c4], R16 ;  /* 0x0020c41001007387 */ /* 0x0001e80000100800 */
[----:B------:R1:W-:Y:S04]  /*19260*/  STL [R1+0x20c0], R17 ;  /* 0x0020c01101007387 */ /* 0x0003e80000100800 */
[----:B------:R4:W-:Y:S04]  /*19270*/  STL [R1+0x20bc], R18 ;  /* 0x0020bc1201007387 */ /* 0x0009e80000100800 */
[----:B------:R2:W-:Y:S04]  /*19280*/  STL [R1+0x20b8], R19 ;  /* 0x0020b81301007387 */ /* 0x0005e80000100800 */
[----:B0-----:R-:W3:Y:S04]  /*19290*/  LDL.LU R16, [R1+0x50] ;  /* 0x0000500001107983 */ /* 0x001ee80000300800 */
[----:B-1----:R-:W3:Y:S04]  /*192a0*/  LDL.LU R17, [R1+0x54] ;  /* 0x0000540001117983 */ /* 0x002ee80000300800 */
[----:B----4-:R-:W4:Y:S04]  /*192b0*/  LDL.LU R18, [R1+0x58] ;  /* 0x0000580001127983 */ /* 0x010f280000300800 */
[----:B--2---:R-:W4:Y:S04]  /*192c0*/  LDL.LU R19, [R1+0x5c] ;  /* 0x00005c0001137983 */ /* 0x004f280000300800 */
[----:B------:R-:W-:Y:S04]  /*192d0*/  STL [R1+0x20d8], R0 ;  /* 0x0020d80001007387 */ /* 0x000fe80000100800 */
[----:B---3--:R-:W0:Y:S04]  /*192e0*/  LDSM.16.MT88.4 R20, [R23+UR6+0x13c00] ;  /* 0x013c00061714783b */ /* 0x008e280008004200 */
[----:B0-----:R-:W-:Y:S04]  /*192f0*/  STL.64 [R1+0x2030], R22 ;  /* 0x0020301601007387 */ /* 0x001fe80000100a00 */
[----:B------:R0:W-:Y:S04]  /*19300*/  STL.64 [R1+0x2028], R20 ;  /* 0x0020281401007387 */ /* 0x0001e80000100a00 */
[----:B0-----:R-:W2:Y:S04]  /*19310*/  LDL.LU R20, [R1+0xe0] ;  /* 0x0000e00001147983 */ /* 0x001ea80000300800 */
[----:B------:R-:W2:Y:S04]  /*19320*/  LDL.LU R21, [R1+0xe4] ;  /* 0x0000e40001157983 */ /* 0x000ea80000300800 */
[----:B------:R-:W2:Y:S04]  /*19330*/  LDL.LU R22, [R1+0xe8] ;  /* 0x0000e80001167983 */ /* 0x000ea80000300800 */
[----:B------:R-:W2:Y:S01]  /*19340*/  LDL.LU R23, [R1+0xec] ;  /* 0x0000ec0001177983 */ /* 0x000ea20000300800 */
[----:B------:R-:W-:-:S02]  /*19350*/  MOV R28, R14 ;  /* 0x0000000e001c7202 */ /* 0x000fc40000000f00 */
[----:B------:R-:W-:Y:S01]  /*19360*/  MOV R0, R15 ;  /* 0x0000000f00007202 */ /* 0x000fe20000000f00 */
[----:B------:R-:W-:Y:S01]  /*19370*/  BAR.SYNC.DEFER_BLOCKING 0x0 ;  /* 0x0000000000007b1d */ /* 0x000fe20000010000 */
[----:B--2---:R-:W-:-:S15]  /*19380*/  HMMA.16816.F32 R20, R24, R14, R20 ;  /* 0x0000000e1814723c */ /* 0x004fde0000001814 */
[----:B------:R-:W-:-:S04]  /*19390*/  NOP ;  /* 0x0000000000007918 */ /* 0x000fc80000000000 */
[----:B------:R-:W-:Y:S04]  /*193a0*/  STL.64 [R1+0x60], R20 ;  /* 0x0000601401007387 */ /* 0x000fe80000100a00 */
[----:B------:R-:W-:Y:S04]  /*193b0*/  STL.64 [R1+0x68], R22 ;  /* 0x0000681601007387 */ /* 0x000fe80000100a00 */
[----:B------:R-:W2:Y:S04]  /*193c0*/  LDL.LU R12, [R1+0xc0] ;  /* 0x0000c000010c7983 */ /* 0x000ea80000300800 */
[----:B------:R-:W2:Y:S04]  /*193d0*/  LDL.LU R13, [R1+0xc4] ;  /* 0x0000c400010d7983 */ /* 0x000ea80000300800 */
[----:B------:R-:W3:Y:S04]  /*193e0*/  LDL.LU R14, [R1+0xc8] ;  /* 0x0000c800010e7983 */ /* 0x000ee80000300800 */
[----:B------:R-:W3:Y:S04]  /*193f0*/  LDL.LU R15, [R1+0xcc] ;  /* 0x0000cc00010f7983 */ /* 0x000ee80000300800 */
[----:B---3--:R0:W-:Y:S04]  /*19400*/  STL.64 [R1+0x2130], R14 ;  /* 0x0021300e01007387 */ /* 0x0081e80000100a00 */
[----:B--2---:R-:W-:Y:S01]  /*19410*/  STL.64 [R1+0x2128], R12 ;  /* 0x0021280c01007387 */ /* 0x004fe20000100a00 */
[----:B0-----:R-:W-:Y:S01]  /*19420*/  IMAD.MOV.U32 R14, RZ, RZ, R10 ;  /* 0x000000ffff0e7224 */ /* 0x001fe200078e000a */
[----:B------:R-:W-:-:S02]  /*19430*/  MOV R15, R11 ;  /* 0x0000000b000f7202 */ /* 0x000fc40000000f00 */
[----:B------:R-:W2:Y:S04]  /*19440*/  LDL.LU R10, [R1+0x2150] ;  /* 0x00215000010a7983 */ /* 0x000ea80000300800 */
[----:B------:R-:W3:Y:S04]  /*19450*/  LDL.LU R11, [R1+0x214c] ;  /* 0x00214c00010b7983 */ /* 0x000ee80000300800 */
[----:B------:R-:W2:Y:S04]  /*19460*/  LDL.LU R20, [R1+0x40] ;  /* 0x0000400001147983 */ /* 0x000ea80000300800 */
[----:B------:R-:W2:Y:S04]  /*19470*/  LDL.LU R21, [R1+0x44] ;  /* 0x0000440001157983 */ /* 0x000ea80000300800 */
[----:B------:R-:W2:Y:S01]  /*19480*/  LDL.LU R22, [R1+0x48] ;  /* 0x0000480001167983 */ /* 0x000ea20000300800 */
[----:B------:R-:W-:-:S03]  /*19490*/  MOV R23, R29 ;  /* 0x0000001d00177202 */ /* 0x000fc60000000f00 */
[----:B------:R-:W3:Y:S04]  /*194a0*/  LDL.LU R29, [R1+0x2148] ;  /* 0x00214800011d7983 */ /* 0x000ee80000300800 */
[----:B--2---:R-:W-:Y:S04]  /*194b0*/  STL.64 [R1+0x2108], R22 ;  /* 0x0021081601007387 */ /* 0x004fe80000100a00 */
[----:B------:R0:W-:Y:S04]  /*194c0*/  STL.64 [R1+0x2100], R20 ;  /* 0x0021001401007387 */ /* 0x0001e80000100a00 */
[----:B0-----:R-:W2:Y:S04]  /*194d0*/  LDL.LU R20, [R1] ;  /* 0x0000000001147983 */ /* 0x001ea80000300800 */
[----:B------:R-:W2:Y:S01]  /*194e0*/  LDL.LU R21, [R1+0x4] ;  /* 0x0000040001157983 */ /* 0x000ea20000300800 */
[----:B---3--:R-:W-:Y:S01]  /*194f0*/  MOV R22, R11 ;  /* 0x0000000b00167202 */ /* 0x008fe20000000f00 */
[----:B------:R-:W-:-:S02]  /*19500*/  IMAD.MOV.U32 R23, RZ, RZ, R10 ;  /* 0x000000ffff177224 */ /* 0x000fc400078e000a */
[----:B------:R-:W4:Y:S04]  /*19510*/  LDL.LU R11, [R1+0x2144] ;  /* 0x00214400010b7983 */ /* 0x000f280000300800 */
[----:B------:R-:W4:Y:S04]  /*19520*/  LDL.LU R10, [R1+0x2140] ;  /* 0x00214000010a7983 */ /* 0x000f280000300800 */
[----:B------:R0:W-:Y:S02]  /*19530*/  STL.64 [R1+0x2118], R22 ;  /* 0x0021181601007387 */ /* 0x0001e40000100a00 */
[----:B0-----:R-:W-:-:S02]  /*19540*/  MOV R22, R28 ;  /* 0x0000001c00167202 */ /* 0x001fc40000000f00 */
[----:B------:R-:W-:Y:S01]  /*19550*/  MOV R23, R0 ;  /* 0x0000000000177202 */ /* 0x000fe20000000f00 */
[----:B--2---:R0:W-:Y:S04]  /*19560*/  STL.64 [R1+0x2110], R20 ;  /* 0x0021101401007387 */ /* 0x0041e80000100a00 */
[----:B------:R1:W-:Y:S04]  /*19570*/  STL.64 [R1+0x2138], R22 ;  /* 0x0021381601007387 */ /* 0x0003e80000100a00 */
[----:B0-----:R-:W2:Y:S04]  /*19580*/  LDL.LU R20, [R1+0xa0] ;  /* 0x0000a00001147983 */ /* 0x001ea80000300800 */
[----:B------:R-:W2:Y:S04]  /*19590*/  LDL.LU R21, [R1+0xa4] ;  /* 0x0000a40001157983 */ /* 0x000ea80000300800 */
[----:B-1----:R-:W2:Y:S04]  /*195a0*/  LDL.LU R22, [R1+0xa8] ;  /* 0x0000a80001167983 */ /* 0x002ea80000300800 */
[----:B------:R-:W2:Y:S01]  /*195b0*/  LDL.LU R23, [R1+0xac] ;  /* 0x0000ac0001177983 */ /* 0x000ea20000300800 */
[----:B----4-:R-:W-:-:S15]  /*195c0*/  HMMA.16816.F32 R24, R24, R10, R16 ;  /* 0x0000000a1818723c */ /* 0x010fde0000001810 */
[----:B------:R-:W-:-:S04]  /*195d0*/  NOP ;  /* 0x0000000000007918 */ /* 0x000fc80000000000 */
[----:B------:R-:W-:Y:S01]  /*195e0*/  MOV R18, R26 ;  /* 0x0000001a00127202 */ /* 0x000fe20000000f00 */
[----:B------:R-:W-:Y:S01]  /*195f0*/  IMAD.MOV.U32 R17, RZ, RZ, R25 ;  /* 0x000000ffff117224 */ /* 0x000fe200078e0019 */
[----:B------:R-:W-:Y:S02]  /*19600*/  MOV R19, R27 ;  /* 0x0000001b00137202 */ /* 0x000fe40000000f00 */
[----:B------:R-:W-:-:S03]  /*19610*/  MOV R16, R24 ;  /* 0x0000001800107202 */ /* 0x000fc60000000f00 */
[----:B------:R0:W-:Y:S01]  /*19620*/  STL.64 [R1+0x20d0], R18 ;  /* 0x0020d01201007387 */ /* 0x0001e20000100a00 */
[----:B------:R-:W-:-:S03]  /*19630*/  MOV R25, R29 ;  /* 0x0000001d00197202 */ /* 0x000fc60000000f00 */
[----:B------:R1:W-:Y:S04]  /*19640*/  STL.64 [R1+0x20c8], R16 ;  /* 0x0020c81001007387 */ /* 0x0003e80000100a00 */
[----:B------:R-:W3:Y:S01]  /*19650*/  LDL.LU R24, [R1+0x80] ;  /* 0x0000800001187983 */ /* 0x000ee20000300800 */
[----:B0-----:R-:W-:Y:S02]  /*19660*/  MOV R18, R3 ;  /* 0x0000000300127202 */ /* 0x001fe40000000f00 */
[----:B------:R-:W-:Y:S01]  /*19670*/  MOV R19, R2 ;  /* 0x0000000200137202 */ /* 0x000fe20000000f00 */
[----:B--2---:R-:W-:Y:S01]  /*19680*/  HMMA.16816.F32 R12, R4, R14, R20 ;  /* 0x0000000e040c723c */ /* 0x004fe20000001814 */
        /* <DEDUP_REMOVED lines=8> */
[----:B--2---:R-:W-:Y:S02]  /*19710*/  HMMA.16816.F32 R20, R4, R22, R12 ;  /* 0x000000160414723c */ /* 0x004fe4000000180c */
[----:B------:R-:W2:-:S15]  /*19720*/  LDL.LU R12, [R1+0x2120] ;  /* 0x00212000010c7983 */ /* 0x000e9e0000300800 */
[----:B------:R-:W-:Y:S02]  /*19730*/  NOP ;  /* 0x0000000000007918 */ /* 0x000fe40000000000 */
[----:B------:R-:W-:Y:S01]  /*19740*/  MOV R27, R22 ;  /* 0x00000016001b7202 */ /* 0x000fe20000000f00 */
[----:B------:R-:W-:Y:S01]  /*19750*/  IMAD.MOV.U32 R15, RZ, RZ, R20 ;  /* 0x000000ffff0f7224 */ /* 0x000fe200078e0014 */
[----:B------:R-:W-:Y:S02]  /*19760*/  MOV R26, R23 ;  /* 0x00000017001a7202 */ /* 0x000fe40000000f00 */
[----:B------:R-:W-:Y:S01]  /*19770*/  MOV R0, R21 ;  /* 0x0000001500007202 */ /* 0x000fe20000000f00 */
[----:B------:R-:W4:Y:S04]  /*19780*/  LDL.LU.64 R22, [R1+0x2118] ;  /* 0x0021180001167983 */ /* 0x000f280000300a00 */
[----:B------:R-:W4:Y:S01]  /*19790*/  LDL.LU.64 R20, [R1+0x2110] ;  /* 0x0021100001147983 */ /* 0x000f220000300a00 */
[----:B-1----:R-:W-:Y:S01]  /*197a0*/  MOV R16, R9 ;  /* 0x0000000900107202 */ /* 0x002fe20000000f00 */
[----:B------:R-:W-:-:S02]  /*197b0*/  IMAD.MOV.U32 R17, RZ, RZ, R8 ;  /* 0x000000ffff117224 */ /* 0x000fc400078e0008 */
[----:B----4-:R-:W-:Y:S01]  /*197c0*/  HMMA.16816.F32 R8, R4, R10, R20 ;  /* 0x0000000a0408723c */ /* 0x010fe20000001814 */
[----:B------:R-:W3:Y:S04]  /*197d0*/  LDL.LU.64 R22, [R1+0x2108] ;  /* 0x0021080001167983 */ /* 0x000ee80000300a00 */
[----:B------:R-:W3:-:S14]  /*197e0*/  LDL.LU.64 R20, [R1+0x2100] ;  /* 0x0021000001147983 */ /* 0x000edc0000300a00 */
[----:B------:R-:W-:Y:S01]  /*197f0*/  MOV R7, R10 ;  /* 0x0000000a00077202 */ /* 0x000fe20000000f00 */
[----:B------:R-:W-:Y:S01]  /*19800*/  IMAD.MOV.U32 R13, RZ, RZ, R8 ;  /* 0x000000ffff0d7224 */ /* 0x000fe200078e0008 */
[----:B------:R-:W-:Y:S02]  /*19810*/  MOV R6, R11 ;  /* 0x0000000b00067202 */ /* 0x000fe40000000f00 */
[----:B------:R-:W-:Y:S01]  /*19820*/  MOV R14, R9 ;  /* 0x00000009000e7202 */ /* 0x000fe20000000f00 */
[----:B------:R-:W3:Y:S04]  /*19830*/  LDL.LU.64 R10, [R1+0x20f8] ;  /* 0x0020f800010a7983 */ /* 0x000ee80000300a00 */
[----:B------:R-:W3:Y:S01]  /*19840*/  LDL.LU.64 R8, [R1+0x20f0] ;  /* 0x0020f00001087983 */ /* 0x000ee20000300a00 */
[----:B--2---:R-:W-:-:S03]  /*19850*/  IMAD.MOV.U32 R5, RZ, RZ, R12 ;  /* 0x000000ffff057224 */ /* 0x004fc600078e000c */
[----:B------:R-:W2:Y:S04]  /*19860*/  LDL.LU R4, [R1+0x20] ;  /* 0x0000200001047983 */ /* 0x000ea80000300800 */
[----:B------:R-:W4:Y:S01]  /*19870*/  LDL.LU R12, [R1+0x20e8] ;  /* 0x0020e800010c7983 */ /* 0x000f220000300800 */
[----:B---3--:R-:W-:-:S15]  /*19880*/  HMMA.16816.F32 R20, R8, R24, R20 ;  /* 0x000000180814723c */ /* 0x008fde0000001814 */
[----:B------:R-:W-:-:S04]  /*19890*/  NOP ;  /* 0x0000000000007918 */ /* 0x000fc80000000000 */
[----:B------:R0:W-:Y:S04]  /*198a0*/  STL.64 [R1+0x2050], R22 ;  /* 0x0020501601007387 */ /* 0x0001e80000100a00 */
[----:B------:R1:W-:Y:S01]  /*198b0*/  STL.64 [R1+0x2048], R20 ;  /* 0x0020481401007387 */ /* 0x0003e20000100a00 */
[----:B0-----:R-:W-:Y:S01]  /*198c0*/  MOV R22, R7 ;  /* 0x0000000700167202 */ /* 0x001fe20000000f00 */
[----:B------:R-:W-:Y:S01]  /*198d0*/  IMAD.MOV.U32 R23, RZ, RZ, R6 ;  /* 0x000000ffff177224 */ /* 0x000fe200078e0006 */
[----:B-1----:R-:W-:Y:S02]  /*198e0*/  MOV R20, R13 ;  /* 0x0000000d00147202 */ /* 0x002fe40000000f00 */
[----:B------:R-:W-:Y:S01]  /*198f0*/  MOV R21, R14 ;  /* 0x0000000e00157202 */ /* 0x000fe20000000f00 */
[----:B------:R-:W4:Y:S04]  /*19900*/  LDL.LU R13, [R1+0x20e4] ;  /* 0x0020e400010d7983 */ /* 0x000f280000300800 */
[----:B------:R-:W4:Y:S04]  /*19910*/  LDL.LU R14, [R1+0x20e0] ;  /* 0x0020e000010e7983 */ /* 0x000f280000300800 */
[----:B------:R-:W-:Y:S04]  /*19920*/  STL.64 [R1+0x2060], R22 ;  /* 0x0020601601007387 */ /* 0x000fe80000100a00 */
[----:B------:R0:W-:Y:S02]  /*19930*/  STL.64 [R1+0x2058], R20 ;  /* 0x0020581401007387 */ /* 0x0001e40000100a00 */
[----:B0-----:R-:W-:-:S02]  /*19940*/  MOV R20, R15 ;  /* 0x0000000f00147202 */ /* 0x001fc40000000f00 */
[----:B------:R-:W4:Y:S01]  /*19950*/  LDL.LU R15, [R1+0x20dc] ;  /* 0x0020dc00010f7983 */ /* 0x000f220000300800 */
[----:B------:R-:W-:Y:S01]  /*19960*/  MOV R22, R27 ;  /* 0x0000001b00167202 */ /* 0x000fe20000000f00 */
[----:B------:R-:W-:Y:S01]  /*19970*/  IMAD.MOV.U32 R23, RZ, RZ, R26 ;  /* 0x000000ffff177224 */ /* 0x000fe200078e001a */
[----:B------:R-:W-:Y:S02]  /*19980*/  MOV R21, R0 ;  /* 0x0000000000157202 */ /* 0x000fe40000000f00 */
[----:B------:R-:W3:Y:S04]  /*19990*/  LDL.LU R0, [R1+0x20d8] ;  /* 0x0020d80001007983 */ /* 0x000ee80000300800 */
[----:B------:R-:W-:Y:S04]  /*199a0*/  STL.64 [R1+0x2070], R22 ;  /* 0x0020701601007387 */ /* 0x000fe80000100a00 */
[----:B------:R0:W-:Y:S04]  /*199b0*/  STL.64 [R1+0x2068], R20 ;  /* 0x0020681401007387 */ /* 0x0001e80000100a00 */
[----:B0-----:R-:W2:Y:S04]  /*199c0*/  LDL.LU R20, [R1+0xb0] ;  /* 0x0000b00001147983 */ /* 0x001ea80000300800 */
[----:B------:R-:W2:Y:S01]  /*199d0*/  LDL.LU R21, [R1+0xb4] ;  /* 0x0000b40001157983 */ /* 0x000ea20000300800 */
[----:B----4-:R-:W-:Y:S03]  /*199e0*/  HMMA.16816.F32 R24, R12, R24, R16 ;  /* 0x000000180c18723c */ /* 0x010fe60000001810 */
[----:B------:R-:W4:Y:S04]  /*199f0*/  LDL.LU.64 R18, [R1+0x20d0] ;  /* 0x0020d00001127983 */ /* 0x000f280000300a00 */
[----:B------:R-:W2:Y:S04]  /*19a00*/  LDL.LU.64 R16, [R1+0x20c8] ;  /* 0x0020c80001107983 */ /* 0x000ea80000300a00 */
[----:B------:R4:W-:Y:S04]  /*19a10*/  STL.64 [R1+0x2090], R14 ;  /* 0x0020900e01007387 */ /* 0x0009e80000100a00 */
[----:B------:R2:W-:Y:S01]  /*19a20*/  STL.64 [R1+0x2088], R12 ;  /* 0x0020880c01007387 */ /* 0x0005e20000100a00 */
[----:B----4-:R-:W-:Y:S01]  /*19a30*/  MOV R14, R18 ;  /* 0x00000012000e7202 */ /* 0x010fe20000000f00 */
[----:B------:R-:W-:Y:S01]  /*19a40*/  IMAD.MOV.U32 R15, RZ, RZ, R19 ;  /* 0x000000ffff0f7224 */ /* 0x000fe200078e0013 */
[----:B--2---:R-:W-:-:S02]  /*19a50*/  MOV R12, R16 ;  /* 0x00000010000c7202 */ /* 0x004fc40000000f00 */
[----:B------:R-:W2:Y:S01]  /*19a60*/  LDL.LU R16, [R1+0x20c4] ;  /* 0x0020c40001107983 */ /* 0x000ea20000300800 */
[----:B------:R-:W-:-:S03]  /*19a70*/  MOV R13, R17 ;  /* 0x00000011000d7202 */ /* 0x000fc60000000f00 */
[----:B------:R-:W2:Y:S04]  /*19a80*/  LDL.LU R17, [R1+0x20c0] ;  /* 0x0020c00001117983 */ /* 0x000ea80000300800 */
[----:B------:R-:W2:Y:S04]  /*19a90*/  LDL.LU R18, [R1+0x20bc] ;  /* 0x0020bc0001127983 */ /* 0x000ea80000300800 */
[----:B------:R-:W2:Y:S04]  /*19aa0*/  LDL.LU R19, [R1+0x20b8] ;  /* 0x0020b80001137983 */ /* 0x000ea80000300800 */
[----:B------:R-:W-:Y:S04]  /*19ab0*/  STL.64 [R1+0x20a0], R14 ;  /* 0x0020a00e01007387 */ /* 0x000fe80000100a00 */
[----:B------:R0:W-:Y:S04]  /*19ac0*/  STL.64 [R1+0x2098], R12 ;  /* 0x0020980c01007387 */ /* 0x0001e80000100a00 */
[----:B0-----:R-:W4:Y:S04]  /*19ad0*/  LDL.LU R12, [R1+0x60] ;  /* 0x00006000010c7983 */ /* 0x001f280000300800 */
[----:B------:R-:W4:Y:S04]  /*19ae0*/  LDL.LU R13, [R1+0x64] ;  /* 0x00006400010d7983 */ /* 0x000f280000300800 */
[----:B------:R-:W4:Y:S04]  /*19af0*/  LDL.LU R14, [R1+0x68] ;  /* 0x00006800010e7983 */ /* 0x000f280000300800 */
[----:B------:R-:W4:Y:S04]  /*19b00*/  LDL.LU R15, [R1+0x6c] ;  /* 0x00006c00010f7983 */ /* 0x000f280000300800 */
[----:B------:R0:W-:Y:S04]  /*19b10*/  STL.64 [R1+0x2080], R26 ;  /* 0x0020801a01007387 */ /* 0x0001e80000100a00 */
[----:B------:R1:W-:Y:S01]  /*19b20*/  STL.64 [R1+0x2078], R24 ;  /* 0x0020781801007387 */ /* 0x0003e20000100a00 */
[----:B0-----:R-:W-:Y:S01]  /*19b30*/  IMAD.MOV.U32 R27, RZ, RZ, R3 ;  /* 0x000000ffff1b7224 */ /* 0x001fe200078e0003 */
[----:B-1----:R-:W-:-:S02]  /*19b40*/  MOV R24, R2 ;  /* 0x0000000200187202 */ /* 0x002fc40000000f00 */
[----:B------:R-:W3:Y:S01]  /*19b50*/  LDL.LU R2, [R1+0x20b4] ;  /* 0x0020b40001027983 */ /* 0x000ee20000300800 */
[----:B------:R-:W-:-:S03]  /*19b60*/  MOV R25, R28 ;  /* 0x0000001c00197202 */ /* 0x000fc60000000f00 */
[----:B------:R-:W3:Y:S01]  /*19b70*/  LDL.LU R28, [R1+0x20b0] ;  /* 0x0020b000011c7983 */ /* 0x000ee20000300800 */
[C---:B--2---:R-:W-:Y:S08]  /*19b80*/  HMMA.16816.F32 R16, R8.reuse, R20, R16 ;  /* 0x000000140810723c */ /* 0x044ff00000001810 */
[----:B----4-:R-:W-:Y:S11]  /*19b90*/  HMMA.16816.F32 R12, R8, R4, R12 ;  /* 0x00000004080c723c */ /* 0x010ff6000000180c */
[----:B------:R0:W-:Y:S04]  /*19ba0*/  STL.64 [R1+0x70], R16 ;  /* 0x0000701001007387 */ /* 0x0001e80000100a00 */
[----:B------:R1:W-:Y:S04]  /*19bb0*/  STL.64 [R1+0x78], R18 ;  /* 0x0000781201007387 */ /* 0x0003e80000100a00 */
[----:B0-----:R-:W2:Y:S01]  /*19bc0*/  LDL.LU.64 R16, [R1+0x20a8] ;  /* 0x0020a80001107983 */ /* 0x001ea20000300a00 */
[----:B------:R-:W-:Y:S01]  /*19bd0*/  MOV R6, R14 ;  /* 0x0000000e00067202 */ /* 0x000fe20000000f00 */
[----:B------:R-:W-:Y:S01]  /*19be0*/  IMAD.MOV.U32 R3, RZ, RZ, R15 ;  /* 0x000000ffff037224 */ /* 0x000fe200078e000f */
[----:B-1----:R-:W-:Y:S01]  /*19bf0*/  MOV R18, R12 ;  /* 0x0000000c00127202 */ /* 0x002fe20000000f00 */
[----:B------:R-:W2:Y:S01]  /*19c00*/  LDL.LU.64 R14, [R1+0x20a0] ;  /* 0x0020a000010e7983 */ /* 0x000ea20000300a00 */
[----:B------:R-:W-:-:S03]  /*19c10*/  MOV R7, R13 ;  /* 0x0000000d00077202 */ /* 0x000fc60000000f00 */
[----:B------:R-:W2:Y:S01]  /*19c20*/  LDL.LU.64 R12, [R1+0x2098] ;  /* 0x00209800010c7983 */ /* 0x000ea20000300a00 */
[----:B------:R-:W-:Y:S01]  /*19c30*/  MOV R26, R29 ;  /* 0x0000001d001a7202 */ /* 0x000fe20000000f00 */
[----:B--2---:R-:W-:Y:S02]  /*19c40*/  HMMA.16816.F32 R8, R8, R16, R12 ;  /* 0x000000100808723c */ /* 0x004fe4000000180c */
[----:B------:R-:W2:Y:S04]  /*19c50*/  LDL.LU.64 R14, [R1+0x2090] ;  /* 0x00209000010e7983 */ /* 0x000ea80000300a00 */
[----:B------:R-:W2:-:S13]  /*19c60*/  LDL.LU.64 R12, [R1+0x2088] ;  /* 0x00208800010c7983 */ /* 0x000e9a0000300a00 */
[----:B------:R0:W-:Y:S01]  /*19c70*/  STL.64 [R1+0x40], R8 ;  /* 0x0000400801007387 */ /* 0x0001e20000100a00 */
[----:B------:R-:W-:Y:S02]  /*19c80*/  MOV R29, R11 ;  /* 0x0000000b001d7202 */ /* 0x000fe40000000f00 */
[----:B------:R-:W-:Y:S01]  /*19c90*/  MOV R11, R3 ;  /* 0x00000003000b7202 */ /* 0x000fe20000000f00 */
[----:B------:R1:W-:Y:S01]  /*19ca0*/  STL [R1+0x48], R10 ;  /* 0x0000480a01007387 */ /* 0x0003e20000100800 */
[----:B0-----:R-:W-:Y:S01]  /*19cb0*/  MOV R8, R18 ;  /* 0x0000001200087202 */ /* 0x001fe20000000f00 */
[----:B-1----:R-:W-:Y:S01]  /*19cc0*/  IMAD.MOV.U32 R10, RZ, RZ, R6 ;  /* 0x000000ffff0a7224 */ /* 0x002fe200078e0006 */
[----:B------:R-:W-:-:S04]  /*19cd0*/  MOV R9, R7 ;  /* 0x0000000700097202 */ /* 0x000fc80000000f00 */
[----:B------:R0:W-:Y:S04]  /*19ce0*/  STL.64 [R1+0x2020], R10 ;  /* 0x0020200a01007387 */ /* 0x0001e80000100a00 */
[----:B------:R-:W-:Y:S04]  /*19cf0*/  STL.64 [R1+0x2018], R8 ;  /* 0x0020180801007387 */ /* 0x000fe80000100a00 */
[----:B0-----:R-:W4:Y:S04]  /*19d00*/  LDL.LU R10, [R1+0x88] ;  /* 0x00008800010a7983 */ /* 0x001f280000300800 */
[----:B------:R-:W4:Y:S01]  /*19d10*/  LDL.LU R11, [R1+0x8c] ;  /* 0x00008c00010b7983 */ /* 0x000f220000300800 */
[----:B--2---:R-:W-:Y:S03]  /*19d20*/  HMMA.16816.F32 R20, R12, R20, R24 ;  /* 0x000000140c14723c */ /* 0x004fe60000001818 */
[----:B------:R-:W2:Y:S04]  /*19d30*/  LDL.LU.64 R26, [R1+0x2080] ;  /* 0x00208000011a7983 */ /* 0x000ea80000300a00 */
[----:B------:R-:W2:-:S12]  /*19d40*/  LDL.LU.64 R24, [R1+0x2078] ;  /* 0x0020780001187983 */ /* 0x000e980000300a00 */
[----:B------:R-:W-:Y:S04]  /*19d50*/  STL.64 [R1+0x50], R20 ;  /* 0x0000501401007387 */ /* 0x000fe80000100a00 */
[----:B------:R0:W-:Y:S04]  /*19d60*/  STL.64 [R1+0x58], R22 ;  /* 0x0000581601007387 */ /* 0x0001e80000100a00 */
[----:B0-----:R-:W2:Y:S04]  /*19d70*/  LDL.LU.64 R22, [R1+0x2070] ;  /* 0x0020700001167983 */ /* 0x001ea80000300a00 */
[----:B------:R-:W2:Y:S02]  /*19d80*/  LDL.LU.64 R20, [R1+0x2068] ;  /* 0x0020680001147983 */ /* 0x000ea40000300a00 */
[C---:B--2---:R-:W-:Y:S02]  /*19d90*/  HMMA.16816.F32 R4, R12.reuse, R4, R20 ;  /* 0x000000040c04723c */ /* 0x044fe40000001814 */
[----:B------:R-:W2:Y:S04]  /*19da0*/  LDL.LU.64 R22, [R1+0x2060] ;  /* 0x0020600001167983 */ /* 0x000ea80000300a00 */
[----:B------:R-:W2:Y:S02]  /*19db0*/  LDL.LU.64 R20, [R1+0x2058] ;  /* 0x0020580001147983 */ /* 0x000ea40000300a00 */
[----:B--2---:R-:W-:Y:S02]  /*19dc0*/  HMMA.16816.F32 R12, R12, R16, R20 ;  /* 0x000000100c0c723c */ /* 0x004fe40000001814 */
[----:B------:R-:W4:Y:S04]  /*19dd0*/  LDL.LU.64 R22, [R1+0x2050] ;  /* 0x0020500001167983 */ /* 0x000f280000300a00 */
[----:B------:R-:W4:Y:S04]  /*19de0*/  LDL.LU.64 R20, [R1+0x2048] ;  /* 0x0020480001147983 */ /* 0x000f280000300a00 */
[----:B------:R-:W4:Y:S04]  /*19df0*/  LDL.LU.64 R18, [R1+0x2040] ;  /* 0x0020400001127983 */ /* 0x000f280000300a00 */
[----:B------:R-:W4:Y:S05]  /*19e00*/  LDL.LU.64 R16, [R1+0x2038] ;  /* 0x0020380001107983 */ /* 0x000f2a0000300a00 */
[----:B------:R-:W-:Y:S04]  /*19e10*/  STL.64 [R1+0x30], R12 ;  /* 0x0000300c01007387 */ /* 0x000fe80000100a00 */
[----:B------:R0:W-:Y:S01]  /*19e20*/  STL.64 [R1+0x38], R14 ;  /* 0x0000380e01007387 */ /* 0x0001e20000100a00 */
[----:B----4-:R-:W-:-:S15]  /*19e30*/  HMMA.16816.F32 R20, R16, R10, R20 ;  /* 0x0000000a1014723c */ /* 0x010fde0000001814 */
[----:B------:R-:W-:-:S04]  /*19e40*/  NOP ;  /* 0x0000000000007918 */ /* 0x000fc80000000000 */
[----:B------:R-:W-:Y:S01]  /*19e50*/  STL [R1+0x4], R21 ;  /* 0x0000041501007387 */ /* 0x000fe20000100800 */
[----:B0-----:R-:W-:Y:S01]  /*19e60*/  IMAD.MOV.U32 R14, RZ, RZ, R22 ;  /* 0x000000ffff0e7224 */ /* 0x001fe200078e0016 */
[----:B------:R-:W-:Y:S02]  /*19e70*/  MOV R15, R20 ;  /* 0x00000014000f7202 */ /* 0x000fe40000000f00 */
[----:B------:R0:W-:Y:S04]  /*19e80*/  STL [R1+0xc], R23 ;  /* 0x00000c1701007387 */ /* 0x0001e80000100800 */
[----:B0-----:R-:W2:Y:S04]  /*19e90*/  LDL.LU.64 R22, [R1+0x2030] ;  /* 0x0020300001167983 */ /* 0x001ea80000300a00 */
[----:B------:R-:W2:Y:S01]  /*19ea0*/  LDL.LU.64 R20, [R1+0x2028] ;  /* 0x0020280001147983 */ /* 0x000ea20000300a00 */
[----:B---3--:R-:W-:-:S02]  /*19eb0*/  SHF.L.U32 R3, R0, 0x1, RZ ;  /* 0x0000000100037819 */ /* 0x008fc400000006ff */
[----:B------:R-:W-:Y:S02]  /*19ec0*/  LOP3.LUT R9, R0, 0x60, RZ, 0xc0, !PT ;  /* 0x0000006000097812 */ /* 0x000fe400078ec0ff */
[----:B------:R-:W-:-:S04]  /*19ed0*/  LOP3.LUT R3, R3, 0x6, RZ, 0xc0, !PT ;  /* 0x0000000603037812 */ /* 0x000fc800078ec0ff */
[----:B------:R-:W-:Y:S01]  /*19ee0*/  LEA.HI R3, R9, R3, RZ, 0x1e ;  /* 0x0000000309037211 */ /* 0x000fe200078ff0ff */
[----:B------:R-:W0:Y:S01]  /*19ef0*/  S2R R13, SR_TID.X ;  /* 0x00000000000d7919 */ /* 0x000e220000002100 */
[----:B--2---:R-:W-:Y:S01]  /*19f00*/  HMMA.16816.F32 R24, R20, R10, R24 ;  /* 0x0000000a1418723c */ /* 0x004fe20000001818 */
[----:B------:R-:W2:Y:S04]  /*19f10*/  LDL.LU.64 R10, [R1+0x2020] ;  /* 0x00202000010a7983 */ /* 0x000ea80000300a00 */
[----:B------:R-:W2:-:S14]  /*19f20*/  LDL.LU.64 R8, [R1+0x2018] ;  /* 0x0020180001087983 */ /* 0x000e9c0000300a00 */
[----:B------:R1:W-:Y:S04]  /*19f30*/  STL.64 [R1+0x2010], R26 ;  /* 0x0020101a01007387 */ /* 0x0003e80000100a00 */
[----:B------:R3:W-:Y:S01]  /*19f40*/  STL.64 [R1+0x2008], R24 ;  /* 0x0020081801007387 */ /* 0x0007e20000100a00 */
[----:B-1----:R-:W-:Y:S02]  /*19f50*/  MOV R26, R28 ;  /* 0x0000001c001a7202 */ /* 0x002fe40000000f00 */
[----:B------:R-:W-:Y:S01]  /*19f60*/  MOV R27, R2 ;  /* 0x00000002001b7202 */ /* 0x000fe20000000f00 */
[----:B---3--:R-:W1:Y:S01]  /*19f70*/  S2R R25, SR_CTAID.X ;  /* 0x0000000000197919 */ /* 0x008e620000002500 */
[--C-:B0-----:R-:W-:Y:S02]  /*19f80*/  SHF.R.U32.HI R2, RZ, 0x2, R13.reuse ;  /* 0x00000002ff027819 */ /* 0x101fe4000001160d */
[----:B------:R-:W-:-:S02]  /*19f90*/  SHF.R.U32.HI R28, RZ, 0x2, R13 ;  /* 0x00000002ff1c7819 */ /* 0x000fc4000001160d */
[----:B------:R-:W-:Y:S02]  /*19fa0*/  SGXT.U32 R2, R2, 0x3 ;  /* 0x000000030202781a */ /* 0x000fe40000000000 */
[----:B------:R-:W-:Y:S01]  /*19fb0*/  SGXT.U32 R28, R28, 0x3 ;  /* 0x000000031c1c781a */ /* 0x000fe20000000000 */
[----:B------:R-:W-:Y:S01]  /*19fc0*/  HMMA.16816.F32 R4, R20, R26, R4 ;  /* 0x0000001a1404723c */ /* 0x000fe20000001804 */
[----:B-1----:R-:W-:-:S04]  /*19fd0*/  SHF.L.U32 R25, R25, 0x5, RZ ;  /* 0x0000000519197819 */ /* 0x002fc800000006ff */
[----:B------:R-:W-:Y:S02]  /*19fe0*/  LOP3.LUT R2, R2, R25, RZ, 0xfc, !PT ;  /* 0x0000001902027212 */ /* 0x000fe400078efcff */
[----:B------:R-:W-:Y:S01]  /*19ff0*/  LOP3.LUT R28, R25, 0x10, R28, 0xfe, !PT ;  /* 0x00000010191c7812 */ /* 0x000fe200078efe1c */
[----:B--2---:R-:W-:-:S15]  /*1a000*/  HMMA.16816.F32 R8, R16, R26, R8 ;  /* 0x0000001a1008723c */ /* 0x004fde0000001808 */
[----:B------:R-:W-:-:S04]  /*1a010*/  NOP ;  /* 0x0000000000007918 */ /* 0x000fc80000000000 */
[----:B------:R0:W-:Y:S02]  /*1a020*/  STL [R1+0x1fdc], R9 ;  /* 0x001fdc0901007387 */ /* 0x0001e40000100800 */
[--C-:B0-----:R-:W-:Y:S02]  /*1a030*/  SHF.R.U32.HI R9, RZ, 0x2, R13.reuse ;  /* 0x00000002ff097819 */ /* 0x101fe4000001160d */
[----:B------:R-:W-:Y:S02]  /*1a040*/  SHF.R.U32.HI R13, RZ, 0x2, R13 ;  /* 0x00000002ff0d7819 */ /* 0x000fe4000001160d */
[----:B------:R-:W-:Y:S02]  /*1a050*/  SGXT.U32 R9, R9, 0x3 ;  /* 0x000000030909781a */ /* 0x000fe40000000000 */
[----:B------:R-:W-:Y:S01]  /*1a060*/  SGXT.U32 R13, R13, 0x3 ;  /* 0x000000030d0d781a */ /* 0x000fe20000000000 */
[----:B------:R-:W-:Y:S01]  /*1a070*/  STL [R1+0x1fd8], R11 ;  /* 0x001fd80b01007387 */ /* 0x000fe20000100800 */
[----:B------:R-:W-:-:S02]  /*1a080*/  LOP3.LUT R9, R25, 0x18, R9, 0xfe, !PT ;  /* 0x0000001819097812 */ /* 0x000fc400078efe09 */
[----:B------:R-:W-:Y:S01]  /*1a090*/  LOP3.LUT R13, R25, 0x8, R13, 0xfe, !PT ;  /* 0x00000008190d7812 */ /* 0x000fe200078efe0d */
[----:B------:R-:W2:Y:S04]  /*1a0a0*/  LDL.LU.64 R26, [R1+0x2010] ;  /* 0x00201000011a7983 */ /* 0x000ea80000300a00 */
[----:B------:R-:W3:Y:S01]  /*1a0b0*/  LDL.LU.64 R24, [R1+0x2008] ;  /* 0x0020080001187983 */ /* 0x000ee20000300a00 */
[----:B------:R-:W-:Y:S02]  /*1a0c0*/  VIADD R3, R3, UR4 ;  /* 0x0000000403037c36 */ /* 0x000fe40008000000 */
[----:B------:R-:W-:-:S03]  /*1a0d0*/  FMUL R15, R15, UR9 ;  /* 0x000000090f0f7c20 */ /* 0x000fc60008400000 */
[----:B------:R-:W-:Y:S01]  /*1a0e0*/  IADD3 R12, PT, PT, R3, 0x40, RZ ;  /* 0x00000040030c7810 */ /* 0x000fe20007ffe0ff */
[----:B------:R-:W-:Y:S01]  /*1a0f0*/  STL.64 [R1+0x1fe8], R22 ;  /* 0x001fe81601007387 */ /* 0x000fe20000100a00 */
[----:B------:R-:W-:Y:S02]  /*1a100*/  FMUL R14, R14, UR9 ;  /* 0x000000090e0e7c20 */ /* 0x000fe40008400000 */
[-C--:B------:R-:W-:Y:S01]  /*1a110*/  ISETP.GE.AND P6, PT, R2, R12.reuse, PT ;  /* 0x0000000c0200720c */ /* 0x080fe20003fc6270 */
[----:B------:R-:W-:Y:S01]  /*1a120*/  STL.64 [R1+0x1fe0], R20 ;  /* 0x001fe01401007387 */ /* 0x000fe20000100a00 */
[-C--:B------:R-:W-:Y:S02]  /*1a130*/  ISETP.GE.AND P1, PT, R13, R12.reuse, PT ;  /* 0x0000000c0d00720c */ /* 0x080fe40003f26270 */
[-C--:B------:R-:W-:Y:S01]  /*1a140*/  ISETP.GE.AND P2, PT, R28, R12.reuse, PT ;  /* 0x0000000c1c00720c */ /* 0x080fe20003f46270 */
[----:B------:R-:W-:Y:S01]  /*1a150*/  STL [R1+0x1fd4], R7 ;  /* 0x001fd40701007387 */ /* 0x000fe20000100800 */
[----:B------:R-:W-:-:S02]  /*1a160*/  ISETP.GE.AND P3, PT, R9, R12, PT ;  /* 0x0000000c0900720c */ /* 0x000fc40003f66270 */
[----:B------:R-:W-:Y:S01]  /*1a170*/  IADD3 R12, PT, PT, R3, 0x20, RZ ;  /* 0x00000020030c7810 */ /* 0x000fe20007ffe0ff */
[----:B------:R-:W-:Y:S04]  /*1a180*/  STL [R1+0x1ff8], R6 ;  /* 0x001ff80601007387 */ /* 0x000fe80000100800 */
[----:B------:R0:W-:Y:S01]  /*1a190*/  STL.64 [R1+0x1ff0], R4 ;  /* 0x001ff00401007387 */ /* 0x0001e20000100a00 */
[----:B------:R-:W-:Y:S02]  /*1a1a0*/  ISETP.GE.AND P5, PT, R13, R12, PT ;  /* 0x0000000c0d00720c */ /* 0x000fe40003fa6270 */
[----:B0-----:R-:W-:Y:S02]  /*1a1b0*/  FSEL R5, R15, -INF , P6 ;  /* 0xff8000000f057808 */ /* 0x001fe40003000000 */
[----:B------:R-:W-:-:S03]  /*1a1c0*/  FSEL R4, R14, -INF , P1 ;  /* 0xff8000000e047808 */ /* 0x000fc60000800000 */
[----:B------:R-:W-:Y:S04]  /*1a1d0*/  STL [R1+0x2c], R5 ;  /* 0x00002c0501007387 */ /* 0x000fe80000100800 */
[----:B------:R0:W-:Y:S01]  /*1a1e0*/  STL [R1+0x6c], R4 ;  /* 0x00006c0401007387 */ /* 0x0001e20000100800 */
[-C--:B------:R-:W-:Y:S02]  /*1a1f0*/  ISETP.GE.AND P4, PT, R2, R12.reuse, PT ;  /* 0x0000000c0200720c */ /* 0x080fe40003f86270 */
[-C--:B------:R-:W-:Y:S02]  /*1a200*/  ISETP.GE.AND P6, PT, R28, R12.reuse, PT ;  /* 0x0000000c1c00720c */ /* 0x080fe40003fc6270 */
[----:B------:R-:W-:Y:S01]  /*1a210*/  ISETP.GE.AND P1, PT, R9, R12, PT ;  /* 0x0000000c0900720c */ /* 0x000fe20003f26270 */
[----:B--2---:R-:W-:Y:S01]  /*1a220*/  FMUL R26, R26, UR9 ;  /* 0x000000091a1a7c20 */ /* 0x004fe20008400000 */
[----:B---3--:R-:W-:-:S04]  /*1a230*/  FMUL R13, R24, UR9 ;  /* 0x00000009180d7c20 */ /* 0x008fc80008400000 */
[----:B------:R1:W-:Y:S01]  /*1a240*/  STL.64 [R1+0x2000], R26 ;  /* 0x0020001a01007387 */ /* 0x0003e20000100a00 */
[----:B0-----:R-:W-:-:S03]  /*1a250*/  FSEL R4, R13, -INF , P2 ;  /* 0xff8000000d047808 */ /* 0x001fc60001000000 */
[----:B------:R-:W-:Y:S04]  /*1a260*/  STL [R1+0x1ffc], R25 ;  /* 0x001ffc1901007387 */ /* 0x000fe80000100800 */
[----:B-1----:R-:W2:Y:S04]  /*1a270*/  LDL.LU.64 R26, [R1+0xb8] ;  /* 0x0000b800011a7983 */ /* 0x002ea80000300a00 */
[----:B------:R-:W3:Y:S04]  /*1a280*/  LDL.LU R12, [R1+0x70] ;  /* 0x00007000010c7983 */ /* 0x000ee80000300800 */
[----:B------:R0:W-:Y:S04]  /*1a290*/  STL [R1+0x68], R4 ;  /* 0x0000680401007387 */ /* 0x0001e80000100800 */
[----:B------:R-:W3:Y:S04]  /*1a2a0*/  LDL.LU R13, [R1+0x74] ;  /* 0x00007400010d7983 */ /* 0x000ee80000300800 */
[----:B------:R-:W3:Y:S04]  /*1a2b0*/  LDL.LU R14, [R1+0x78] ;  /* 0x00007800010e7983 */ /* 0x000ee80000300800 */
[----:B------:R-:W3:Y:S04]  /*1a2c0*/  LDL.LU R15, [R1+0x7c] ;  /* 0x00007c00010f7983 */ /* 0x000ee80000300800 */
[----:B0-----:R-:W4:Y:S04]  /*1a2d0*/  LDL.LU R4, [R1+0x40] ;  /* 0x0000400001047983 */ /* 0x001f280000300800 */
[----:B------:R-:W4:Y:S04]  /*1a2e0*/  LDL.LU R5, [R1+0x44] ;  /* 0x0000440001057983 */ /* 0x000f280000300800 */
[----:B------:R-:W4:Y:S04]  /*1a2f0*/  LDL.LU R6, [R1+0x48] ;  /* 0x0000480001067983 */ /* 0x000f280000300800 */
[----:B------:R-:W4:Y:S01]  /*1a300*/  LDL.LU.64 R22, [R1+0x98] ;  /* 0x0000980001167983 */ /* 0x000f220000300a00 */
[----:B--2---:R-:W-:-:S02]  /*1a310*/  MOV R9, R26 ;  /* 0x0000001a00097202 */ /* 0x004fc40000000f00 */
[----:B------:R-:W-:Y:S01]  /*1a320*/  MOV R11, R27 ;  /* 0x0000001b000b7202 */ /* 0x000fe20000000f00 */
[----:B---3--:R-:W-:Y:S01]  /*1a330*/  HMMA.16816.F32 R12, R16, R26, R12 ;  /* 0x0000001a100c723c */ /* 0x008fe2000000180c */
[----:B------:R-:W2:Y:S01]  /*1a340*/  LDL.LU.64 R26, [R1+0x2000] ;  /* 0x00200000011a7983 */ /* 0x000ea20000300a00 */
[----:B------:R-:W-:Y:S01]  /*1a350*/  FMUL R8, R8, UR9 ;  /* 0x0000000908087c20 */ /* 0x000fe20008400000 */
[----:B------:R-:W-:Y:S02]  /*1a360*/  IMAD.MOV.U32 R7, RZ, RZ, R29 ;  /* 0x000000ffff077224 */ /* 0x000fe400078e001d */
[----:B------:R-:W3:Y:S02]  /*1a370*/  LDL.LU R25, [R1+0x1ffc] ;  /* 0x001ffc0001197983 */ /* 0x000ee40000300800 */
[----:B------:R-:W-:-:S12]  /*1a380*/  FSEL R8, R8, -INF , P4 ;  /* 0xff80000008087808 */ /* 0x000fd80002000000 */
[----:B------:R-:W-:Y:S04]  /*1a390*/  STL.64 [R1+0x1fa8], R14 ;  /* 0x001fa80e01007387 */ /* 0x000fe80000100a00 */
[----:B------:R0:W-:Y:S04]  /*1a3a0*/  STL.64 [R1+0x1fa0], R12 ;  /* 0x001fa00c01007387 */ /* 0x0001e80000100a00 */
[----:B------:R-:W-:Y:S01]  /*1a3b0*/  STL [R1+0x24], R8 ;  /* 0x0000240801007387 */ /* 0x000fe20000100800 */
[----:B------:R-:W0:Y:S01]  /*1a3c0*/  S2R R24, SR_TID.X ;  /* 0x0000000000187919 */ /* 0x000e220000002100 */
[----:B--2---:R-:W-:-:S02]  /*1a3d0*/  FSEL R29, R26, -INF , P3 ;  /* 0xff8000001a1d7808 */ /* 0x004fc40001800000 */
[----:B------:R-:W2:Y:S01]  /*1a3e0*/  LDL.LU R26, [R1+0xc] ;  /* 0x00000c00011a7983 */ /* 0x000ea20000300800 */
[--C-:B0-----:R-:W-:Y:S02]  /*1a3f0*/  SHF.R.U32.HI R12, RZ, 0x2, R24.reuse ;  /* 0x00000002ff0c7819 */ /* 0x101fe40000011618 */
[----:B------:R-:W-:Y:S01]  /*1a400*/  SHF.R.U32.HI R13, RZ, 0x2, R24 ;  /* 0x00000002ff0d7819 */ /* 0x000fe20000011618 */
[----:B------:R-:W0:Y:S01]  /*1a410*/  S2R R20, SR_CTAID.X ;  /* 0x0000000000147919 */ /* 0x000e220000002500 */
[----:B----4-:R-:W-:Y:S01]  /*1a420*/  HMMA.16816.F32 R16, R16, R22, R4 ;  /* 0x000000161010723c */ /* 0x010fe20000001804 */
[----:B--2---:R-:W-:Y:S04]  /*1a430*/  STL.64 [R1+0x1fc8], R26 ;  /* 0x001fc81a01007387 */ /* 0x004fe80000100a00 */
[----:B---3--:R1:W-:Y:S04]  /*1a440*/  STL [R1+0x1fc0], R25 ;  /* 0x001fc01901007387 */ /* 0x0083e80000100800 */
[----:B------:R-:W2:Y:S04]  /*1a450*/  LDL.LU R24, [R1+0x30] ;  /* 0x0000300001187983 */ /* 0x000ea80000300800 */
[----:B-1----:R-:W2:Y:S04]  /*1a460*/  LDL.LU R25, [R1+0x34] ;  /* 0x0000340001197983 */ /* 0x002ea80000300800 */
[----:B------:R-:W2:Y:S04]  /*1a470*/  LDL.LU R26, [R1+0x38] ;  /* 0x00003800011a7983 */ /* 0x000ea80000300800 */
[----:B------:R-:W2:Y:S04]  /*1a480*/  LDL.LU R27, [R1+0x3c] ;  /* 0x00003c00011b7983 */ /* 0x000ea80000300800 */
[----:B------:R-:W-:Y:S04]  /*1a490*/  STL [R1+0x64], R29 ;  /* 0x0000641d01007387 */ /* 0x000fe80000100800 */
[----:B------:R1:W-:Y:S04]  /*1a4a0*/  STL [R1+0x1f98], R29 ;  /* 0x001f981d01007387 */ /* 0x0003e80000100800 */
[----:B-1----:R-:W3:Y:S01]  /*1a4b0*/  LDL.LU R29, [R1+0x4] ;  /* 0x00000400011d7983 */ /* 0x002ee20000300800 */
[----:B------:R-:W-:Y:S01]  /*1a4c0*/  FMUL R10, R10, UR9 ;  /* 0x000000090a0a7c20 */ /* 0x000fe20008400000 */
[----:B0-----:R-:W-:-:S02]  /*1a4d0*/  SHF.L.U32 R20, R20, 0x5, RZ ;  /* 0x0000000514147819 */ /* 0x001fc400000006ff */
[----:B------:R-:W-:Y:S02]  /*1a4e0*/  SGXT.U32 R12, R12, 0x3 ;  /* 0x000000030c0c781a */ /* 0x000fe40000000000 */
[----:B------:R-:W-:Y:S02]  /*1a4f0*/  SGXT.U32 R13, R13, 0x3 ;  /* 0x000000030d0d781a */ /* 0x000fe40000000000 */
[----:B------:R-:W-:Y:S02]  /*1a500*/  FSEL R8, R10, -INF , P5 ;  /* 0xff8000000a087808 */ /* 0x000fe40002800000 */
[----:B------:R-:W-:Y:S02]  /*1a510*/  IADD3 R21, PT, PT, R3, 0x21, RZ ;  /* 0x0000002103157810 */ /* 0x000fe40007ffe0ff */
[C---:B------:R-:W-:Y:S02]  /*1a520*/  LOP3.LUT R12, R20.reuse, 0x8, R12, 0xfe, !PT ;  /* 0x00000008140c7812 */ /* 0x040fe400078efe0c */
[----:B------:R-:W-:Y:S01]  /*1a530*/  LOP3.LUT R13, R20, 0x18, R13, 0xfe, !PT ;  /* 0x00000018140d7812 */ /* 0x000fe200078efe0d */
[----:B------:R-:W-:Y:S01]  /*1a540*/  IMAD.MOV.U32 R7, RZ, RZ, R22 ;  /* 0x000000ffff077224 */ /* 0x000fe200078e0016 */
[----:B------:R-:W-:-:S02]  /*1a550*/  ISETP.GE.AND P2, PT, R2, R21, PT ;  /* 0x000000150200720c */ /* 0x000fc40003f46270 */
[-C--:B------:R-:W-:Y:S02]  /*1a560*/  ISETP.GE.AND P3, PT, R12, R21.reuse, PT ;  /* 0x000000150c00720c */ /* 0x080fe40003f66270 */
[-C--:B------:R-:W-:Y:S02]  /*1a570*/  ISETP.GE.AND P4, PT, R28, R21.reuse, PT ;  /* 0x000000151c00720c */ /* 0x080fe40003f86270 */
[----:B------:R-:W-:Y:S02]  /*1a580*/  ISETP.GE.AND P5, PT, R13, R21, PT ;  /* 0x000000150d00720c */ /* 0x000fe40003fa6270 */
[----:B------:R-:W-:Y:S02]  /*1a590*/  MOV R14, R9 ;  /* 0x00000009000e7202 */ /* 0x000fe40000000f00 */
[----:B------:R-:W-:Y:S01]  /*1a5a0*/  MOV R15, R11 ;  /* 0x0000000b000f7202 */ /* 0x000fe20000000f00 */
[----:B---3--:R0:W-:Y:S04]  /*1a5b0*/  STL [R1+0x1fd0], R29 ;  /* 0x001fd01d01007387 */ /* 0x0081e80000100800 */
[----:B------:R-:W-:Y:S04]  /*1a5c0*/  STL [R1+0x60], R8 ;  /* 0x0000600801007387 */ /* 0x000fe80000100800 */
[----:B------:R-:W3:Y:S01]  /*1a5d0*/  LDL.LU R6, [R1+0x1ff8] ;  /* 0x001ff80001067983 */ /* 0x000ee20000300800 */
[----:B0-----:R-:W-:-:S03]  /*1a5e0*/  MOV R29, R23 ;  /* 0x00000017001d7202 */ /* 0x001fc60000000f00 */
[----:B------:R-:W4:Y:S04]  /*1a5f0*/  LDL.LU.64 R4, [R1+0x1ff0] ;  /* 0x001ff00001047983 */ /* 0x000f280000300a00 */
[----:B------:R-:W2:Y:S04]  /*1a600*/  LDL.LU.64 R22, [R1+0x1fe8] ;  /* 0x001fe80001167983 */ /* 0x000ea80000300a00 */
[----:B------:R-:W2:Y:S04]  /*1a610*/  LDL.LU.64 R20, [R1+0x1fe0] ;  /* 0x001fe00001147983 */ /* 0x000ea80000300a00 */
[----:B------:R-:W-:Y:S04]  /*1a620*/  STL.64 [R1+0x1fb8], R18 ;  /* 0x001fb81201007387 */ /* 0x000fe80000100a00 */
[----:B------:R0:W-:Y:S04]  /*1a630*/  STL.64 [R1+0x1fb0], R16 ;  /* 0x001fb01001007387 */ /* 0x0001e80000100a00 */
[----:B------:R-:W2:Y:S04]  /*1a640*/  LDL.LU R9, [R1+0x1fdc] ;  /* 0x001fdc0001097983 */ /* 0x000ea80000300800 */
[----:B------:R-:W2:Y:S04]  /*1a650*/  LDL.LU R11, [R1+0x1fd8] ;  /* 0x001fd800010b7983 */ /* 0x000ea80000300800 */
[----:B0-----:R-:W2:Y:S04]  /*1a660*/  LDL.LU R16, [R1+0x50] ;  /* 0x0000500001107983 */ /* 0x001ea80000300800 */
[----:B------:R-:W2:Y:S04]  /*1a670*/  LDL.LU R17, [R1+0x54] ;  /* 0x0000540001117983 */ /* 0x000ea80000300800 */
[----:B------:R-:W2:Y:S04]  /*1a680*/  LDL.LU R18, [R1+0x58] ;  /* 0x0000580001127983 */ /* 0x000ea80000300800 */
[----:B------:R-:W2:Y:S01]  /*1a690*/  LDL.LU R19, [R1+0x5c] ;  /* 0x00005c0001137983 */ /* 0x000ea20000300800 */
[----:B---3--:R-:W-:Y:S01]  /*1a6a0*/  FMUL R8, R6, UR9 ;  /* 0x0000000906087c20 */ /* 0x008fe20008400000 */
[----:B----4-:R-:W-:Y:S01]  /*1a6b0*/  FMUL R10, R4, UR9 ;  /* 0x00000009040a7c20 */ /* 0x010fe20008400000 */
[----:B--2---:R-:W-:Y:S01]  /*1a6c0*/  FMUL R9, R9, UR9 ;  /* 0x0000000909097c20 */ /* 0x004fe20008400000 */
[----:B------:R-:W-:-:S03]  /*1a6d0*/  FMUL R6, R11, UR9 ;  /* 0x000000090b067c20 */ /* 0x000fc60008400000 */
[----:B------:R-:W-:Y:S02]  /*1a6e0*/  FSEL R11, R10, -INF , P6 ;  /* 0xff8000000a0b7808 */ /* 0x000fe40003000000 */
[----:B------:R-:W-:Y:S02]  /*1a6f0*/  FSEL R10, R8, -INF , P1 ;  /* 0xff800000080a7808 */ /* 0x000fe40000800000 */
[----:B------:R-:W-:Y:S01]  /*1a700*/  FSEL R8, R9, -INF , P2 ;  /* 0xff80000009087808 */ /* 0x000fe20001000000 */
[----:B------:R0:W-:Y:S01]  /*1a710*/  STL [R1+0x28], R11 ;  /* 0x0000280b01007387 */ /* 0x0001e20000100800 */
[----:B------:R-:W-:-:S03]  /*1a720*/  FSEL R6, R6, -INF , P3 ;  /* 0xff80000006067808 */ /* 0x000fc60001800000 */
[----:B------:R1:W-:Y:S01]  /*1a730*/  STL [R1+0x20], R10 ;  /* 0x0000200a01007387 */ /* 0x0003e20000100800 */
[----:B0-----:R-:W-:Y:S02]  /*1a740*/  MOV R11, R29 ;  /* 0x0000001d000b7202 */ /* 0x001fe40000000f00 */
[----:B-1----:R-:W-:Y:S02]  /*1a750*/  MOV R10, R7 ;  /* 0x00000007000a7202 */ /* 0x002fe40000000f00 */
[----:B------:R-:W2:Y:S04]  /*1a760*/  LDL.LU R7, [R1+0x1fd4] ;  /* 0x001fd40001077983 */ /* 0x000ea80000300800 */
[----:B------:R0:W-:Y:S04]  /*1a770*/  STL [R1+0x18], R8 ;  /* 0x0000180801007387 */ /* 0x0001e80000100800 */
[----:B------:R-:W3:Y:S04]  /*1a780*/  LDL.LU R29, [R1+0x1fd0] ;  /* 0x001fd000011d7983 */ /* 0x000ee80000300800 */
[----:B------:R3:W-:Y:S01]  /*1a790*/  STL [R1+0x1c], R6 ;  /* 0x00001c0601007387 */ /* 0x0007e20000100800 */
[----:B0-----:R-:W-:Y:S03]  /*1a7a0*/  HMMA.16816.F32 R8, R20, R10, R24 ;  /* 0x0000000a1408723c */ /* 0x001fe60000001818 */
[----:B------:R-:W4:Y:S01]  /*1a7b0*/  LDL.LU.64 R26, [R1+0x1fc8] ;  /* 0x001fc800011a7983 */ /* 0x000f220000300a00 */
[----:B------:R-:W-:-:S02]  /*1a7c0*/  VIADD R4, R3, 0x41 ;  /* 0x0000004103047836 */ /* 0x000fc40000000000 */
[----:B------:R-:W-:Y:S01]  /*1a7d0*/  FMUL R24, R5, UR9 ;  /* 0x0000000905187c20 */ /* 0x000fe20008400000 */
[----:B------:R-:W4:Y:S02]  /*1a7e0*/  LDL.LU R25, [R1+0x1fc0] ;  /* 0x001fc00001197983 */ /* 0x000f240000300800 */
[-C--:B------:R-:W-:Y:S02]  /*1a7f0*/  ISETP.GE.AND P6, PT, R2, R4.reuse, PT ;  /* 0x000000040200720c */ /* 0x080fe40003fc6270 */
[----:B------:R-:W-:Y:S01]  /*1a800*/  FSEL R24, R24, -INF , P4 ;  /* 0xff80000018187808 */ /* 0x000fe20002000000 */
[----:B------:R-:W-:Y:S04]  /*1a810*/  HMMA.16816.F32 R20, R20, R14, R16 ;  /* 0x0000000e1414723c */ /* 0x000fe80000001810 */
[----:B------:R-:W-:Y:S01]  /*1a820*/  STL [R1+0x14], R24 ;  /* 0x0000141801007387 */ /* 0x000fe20000100800 */
[----:B------:R-:W-:-:S02]  /*1a830*/  ISETP.GE.AND P1, PT, R12, R4, PT ;  /* 0x000000040c00720c */ /* 0x000fc40003f26270 */
[-C--:B------:R-:W-:Y:S02]  /*1a840*/  ISETP.GE.AND P2, PT, R28, R4.reuse, PT ;  /* 0x000000041c00720c */ /* 0x080fe40003f46270 */
[----:B------:R-:W-:Y:S02]  /*1a850*/  ISETP.GE.AND P3, PT, R13, R4, PT ;  /* 0x000000040d00720c */ /* 0x000fe40003f66270 */
[----:B------:R-:W-:Y:S01]  /*1a860*/  IADD3 R4, PT, PT, R3, 0x60, RZ ;  /* 0x0000006003047810 */ /* 0x000fe20007ffe0ff */
[----:B--2---:R-:W-:Y:S01]  /*1a870*/  FMUL R7, R7, UR9 ;  /* 0x0000000907077c20 */ /* 0x004fe20008400000 */
[----:B---3--:R-:W-:-:S05]  /*1a880*/  FMUL R6, R29, UR9 ;  /* 0x000000091d067c20 */ /* 0x008fca0008400000 */
[----:B------:R-:W-:Y:S01]  /*1a890*/  FSEL R6, R6, -INF , P6 ;  /* 0xff80000006067808 */ /* 0x000fe20003000000 */
[----:B----4-:R-:W-:Y:S01]  /*1a8a0*/  FMUL R5, R26, UR9 ;  /* 0x000000091a057c20 */ /* 0x010fe20008400000 */
[----:B------:R-:W-:-:S05]  /*1a8b0*/  FSEL R26, R7, -INF , P5 ;  /* 0xff800000071a7808 */ /* 0x000fca0002800000 */
[----:B------:R-:W-:Y:S04]  /*1a8c0*/  STL [R1+0x10], R26 ;  /* 0x0000101a01007387 */ /* 0x000fe80000100800 */
[----:B------:R0:W-:Y:S04]  /*1a8d0*/  STL [R1+0xc], R6 ;  /* 0x00000c0601007387 */ /* 0x0001e80000100800 */
[----:B------:R1:W-:Y:S04]  /*1a8e0*/  STL [R1+0x1f9c], R26 ;  /* 0x001f9c1a01007387 */ /* 0x0003e80000100800 */
[----:B------:R-:W2:Y:S04]  /*1a8f0*/  LDL.LU.64 R18, [R1+0x1fb8] ;  /* 0x001fb80001127983 */ /* 0x000ea80000300a00 */
[----:B------:R-:W3:Y:S01]  /*1a900*/  LDL.LU.64 R16, [R1+0x1fb0] ;  /* 0x001fb00001107983 */ /* 0x000ee20000300a00 */
[----:B------:R-:W-:-:S02]  /*1a910*/  ISETP.GE.AND P6, PT, R28, R4, PT ;  /* 0x000000041c00720c */ /* 0x000fc40003fc6270 */
[----:B------:R-:W-:Y:S01]  /*1a920*/  FSEL R28, R5, -INF , P1 ;  /* 0xff800000051c7808 */ /* 0x000fe20000800000 */
[----:B------:R-:W4:Y:S01]  /*1a930*/  LDL.LU.64 R14, [R1+0x1fa8] ;  /* 0x001fa800010e7983 */ /* 0x000f220000300a00 */
[-C--:B------:R-:W-:Y:S02]  /*1a940*/  ISETP.GE.AND P5, PT, R12, R4.reuse, PT ;  /* 0x000000040c00720c */ /* 0x080fe40003fa6270 */
[-C--:B------:R-:W-:Y:S02]  /*1a950*/  ISETP.GE.AND P1, PT, R13, R4.reuse, PT ;  /* 0x000000040d00720c */ /* 0x080fe40003f26270 */
[----:B------:R-:W4:Y:S01]  /*1a960*/  LDL.LU.64 R12, [R1+0x1fa0] ;  /* 0x001fa000010c7983 */ /* 0x000f220000300a00 */
[----:B------:R-:W1:Y:S01]  /*1a970*/  S2R R7, SR_CTAID.X ;  /* 0x0000000000077919 */ /* 0x000e620000002500 */
[----:B0-----:R-:W-:Y:S01]  /*1a980*/  FMUL R6, R25, UR9 ;  /* 0x0000000919067c20 */ /* 0x001fe20008400000 */
[----:B------:R-:W-:Y:S01]  /*1a990*/  ISETP.GE.AND P4, PT, R2, R4, PT ;  /* 0x000000040200720c */ /* 0x000fe20003f86270 */
[----:B-1----:R-:W4:Y:S03]  /*1a9a0*/  LDL R26, [R1+0x2c] ;  /* 0x00002c00011a7983 */ /* 0x002f260000100800 */
[----:B------:R-:W-:Y:S01]  /*1a9b0*/  FSEL R24, R6, -INF , P2 ;  /* 0xff80000006187808 */ /* 0x000fe20001000000 */
[----:B------:R-:W-:Y:S01]  /*1a9c0*/  FMUL R4, R27, UR9 ;  /* 0x000000091b047c20 */ /* 0x000fe20008400000 */
[----:B------:R-:W4:Y:S01]  /*1a9d0*/  LDL R29, [R1+0x6c] ;  /* 0x00006c00011d7983 */ /* 0x000f220000100800 */
[----:B------:R-:W-:-:S03]  /*1a9e0*/  IMAD.SHL.U32 R7, R7, 0x20, RZ ;  /* 0x0000002007077824 */ /* 0x000fc600078e00ff */
[----:B------:R-:W-:Y:S01]  /*1a9f0*/  FSEL R4, R4, -INF , P3 ;  /* 0xff80000004047808 */ /* 0x000fe20001800000 */
[----:B------:R-:W4:Y:S01]  /*1aa00*/  LDL R25, [R1+0xc] ;  /* 0x00000c0001197983 */ /* 0x000f220000100800 */
[CC--:B------:R-:W-:Y:S02]  /*1aa10*/  ISETP.GE.AND P2, PT, R2.reuse, R3.reuse, PT ;  /* 0x000000030200720c */ /* 0x0c0fe40003f46270 */
[----:B------:R-:W-:Y:S01]  /*1aa20*/  ISETP.GT.AND P3, PT, R2, R3, PT ;  /* 0x000000030200720c */ /* 0x000fe20003f64270 */
[----:B------:R-:W4:Y:S04]  /*1aa30*/  LDL R27, [R1+0x14] ;  /* 0x00001400011b7983 */ /* 0x000f280000100800 */
[----:B------:R-:W-:Y:S01]  /*1aa40*/  STL [R1+0x4], R24 ;  /* 0x0000041801007387 */ /* 0x000fe20000100800 */
[----:B---3--:R-:W-:-:S02]  /*1aa50*/  FMUL R5, R16, UR9 ;  /* 0x0000000910057c20 */ /* 0x008fc40008400000 */
[----:B------:R-:W0:Y:S01]  /*1aa60*/  S2R R16, SR_TID.X ;  /* 0x0000000000107919 */ /* 0x000e220000002100 */
[----:B--2---:R-:W-:Y:S02]  /*1aa70*/  FMUL R6, R18, UR9 ;  /* 0x0000000912067c20 */ /* 0x004fe40008400000 */
[----:B------:R-:W1:Y:S01]  /*1aa80*/  S2R R18, SR_TID.X ;  /* 0x0000000000127919 */ /* 0x000e620000002100 */
[----:B0-----:R-:W-:-:S04]  /*1aa90*/  SHF.R.U32.HI R16, RZ, 0x2, R16 ;  /* 0x00000002ff107819 */ /* 0x001fc80000011610 */
[----:B------:R-:W-:-:S04]  /*1aaa0*/  SGXT.U32 R16, R16, 0x3 ;  /* 0x000000031010781a */ /* 0x000fc80000000000 */
[----:B------:R-:W-:Y:S01]  /*1aab0*/  LOP3.LUT R16, R7, 0x8, R16, 0xfe, !PT ;  /* 0x0000000807107812 */ /* 0x000fe200078efe10 */
[----:B------:R-:W-:Y:S02]  /*1aac0*/  FMUL R7, R8, UR9 ;  /* 0x0000000908077c20 */ /* 0x000fe40008400000 */
[----:B------:R-:W0:Y:S01]  /*1aad0*/  S2R R8, SR_CTAID.X ;  /* 0x0000000000087919 */ /* 0x000e220000002500 */
[----:B------:R-:W-:Y:S02]  /*1aae0*/  FSEL R2, R5, -INF , P4 ;  /* 0xff80000005027808 */ /* 0x000fe40002000000 */
[----:B------:R-:W-:Y:S02]  /*1aaf0*/  FSEL R5, R6, -INF , P5 ;  /* 0xff80000006057808 */ /* 0x000fe40002800000 */
[CC--:B------:R-:W-:Y:S02]  /*1ab00*/  ISETP.GE.AND P4, PT, R16.reuse, R3.reuse, PT ;  /* 0x000000031000720c */ /* 0x0c0fe40003f86270 */
[----:B------:R-:W-:-:S02]  /*1ab10*/  ISETP.GT.AND P5, PT, R16, R3, PT ;  /* 0x000000031000720c */ /* 0x000fc40003fa4270 */
[----:B-1----:R-:W-:-:S04]  /*1ab20*/  SHF.R.U32.HI R16, RZ, 0x2, R18 ;  /* 0x00000002ff107819 */ /* 0x002fc80000011612 */
[----:B------:R-:W-:Y:S02]  /*1ab30*/  SGXT.U32 R16, R16, 0x3 ;  /* 0x000000031010781a */ /* 0x000fe40000000000 */
[----:B0-----:R-:W-:-:S04]  /*1ab40*/  SHF.L.U32 R8, R8, 0x5, RZ ;  /* 0x0000000508087819 */ /* 0x001fc800000006ff */
[----:B------:R-:W-:Y:S01]  /*1ab50*/  LOP3.LUT R16, R8, 0x10, R16, 0xfe, !PT ;  /* 0x0000001008107812 */ /* 0x000fe200078efe10 */
[----:B------:R-:W-:Y:S01]  /*1ab60*/  FMUL R8, R10, UR9 ;  /* 0x000000090a087c20 */ /* 0x000fe20008400000 */
[----:B----4-:R-:W-:Y:S02]  /*1ab70*/  FMUL R10, R12, UR9 ;  /* 0x000000090c0a7c20 */ /* 0x010fe40008400000 */
[----:B------:R-:W0:Y:S01]  /*1ab80*/  S2R R12, SR_CTAID.X ;  /* 0x00000000000c7919 */ /* 0x000e220000002500 */
[----:B------:R-:W-:Y:S01]  /*1ab90*/  SHF.R.U32.HI R18, RZ, 0x2, R18 ;  /* 0x00000002ff127819 */ /* 0x000fe20000011612 */
[----:B------:R-:W-:-:S03]  /*1aba0*/  FMUL R13, R13, UR9 ;  /* 0x000000090d0d7c20 */ /* 0x000fc60008400000 */
[----:B------:R-:W-:Y:S02]  /*1abb0*/  SGXT.U32 R18, R18, 0x3 ;  /* 0x000000031212781a */ /* 0x000fe40000000000 */
[----:B------:R-:W-:Y:S02]  /*1abc0*/  FSEL R6, R7, -INF , P6 ;  /* 0xff80000007067808 */ /* 0x000fe40003000000 */
[----:B------:R-:W-:Y:S02]  /*1abd0*/  FSEL R8, R8, -INF , P1 ;  /* 0xff80000008087808 */ /* 0x000fe40000800000 */
[----:B------:R-:W-:Y:S02]  /*1abe0*/  FSEL R7, R10, -INF , P2 ;  /* 0xff8000000a077808 */ /* 0x000fe40001000000 */
[CC--:B------:R-:W-:Y:S02]  /*1abf0*/  ISETP.GE.AND P6, PT, R16.reuse, R3.reuse, PT ;  /* 0x000000031000720c */ /* 0x0c0fe40003fc6270 */
[----:B------:R-:W-:-:S02]  /*1ac00*/  ISETP.GT.AND P1, PT, R16, R3, PT ;  /* 0x000000031000720c */ /* 0x000fc40003f24270 */
[----:B------:R-:W-:Y:S02]  /*1ac10*/  FSEL R10, R13, -INF , P3 ;  /* 0xff8000000d0a7808 */ /* 0x000fe40001800000 */
[----:B------:R-:W-:Y:S01]  /*1ac20*/  IADD3 R16, PT, PT, R3, 0x61, RZ ;  /* 0x0000006103107810 */ /* 0x000fe20007ffe0ff */
[----:B------:R-:W1:Y:S01]  /*1ac30*/  S2R R13, SR_CTAID.X ;  /* 0x00000000000d7919 */ /* 0x000e620000002500 */
[----:B0-----:R-:W-:-:S04]  /*1ac40*/  SHF.L.U32 R12, R12, 0x5, RZ ;  /* 0x000000050c0c7819 */ /* 0x001fc800000006ff */
[----:B------:R-:W-:-:S04]  /*1ac50*/  LOP3.LUT R18, R12, 0x18, R18, 0xfe, !PT ;  /* 0x000000180c127812 */ /* 0x000fc800078efe12 */
[CC--:B------:R-:W-:Y:S02]  /*1ac60*/  ISETP.GE.AND P2, PT, R18.reuse, R3.reuse, PT ;  /* 0x000000031200720c */ /* 0x0c0fe40003f46270 */
[----:B------:R-:W-:Y:S02]  /*1ac70*/  ISETP.GT.AND P3, PT, R18, R3, PT ;  /* 0x000000031200720c */ /* 0x000fe40003f64270 */
[----:B------:R-:W0:Y:S01]  /*1ac80*/  S2R R3, SR_TID.X ;  /* 0x0000000000037919 */ /* 0x000e220000002100 */
[----:B------:R-:W-:Y:S01]  /*1ac90*/  FMUL R12, R15, UR9 ;  /* 0x000000090f0c7c20 */ /* 0x000fe20008400000 */
[----:B------:R-:W-:Y:S01]  /*1aca0*/  FMUL R14, R14, UR9 ;  /* 0x000000090e0e7c20 */ /* 0x000fe20008400000 */
[----:B-1----:R-:W-:Y:S01]  /*1acb0*/  IMAD.SHL.U32 R13, R13, 0x20, RZ ;  /* 0x000000200d0d7824 */ /* 0x002fe200078e00ff */
[----:B0-----:R-:W-:-:S04]  /*1acc0*/  SHF.R.U32.HI R15, RZ, 0x2, R3 ;  /* 0x00000002ff0f7819 */ /* 0x001fc80000011603 */
[----:B------:R-:W-:Y:S02]  /*1acd0*/  SGXT.U32 R15, R15, 0x3 ;  /* 0x000000030f0f781a */ /* 0x000fe40000000000 */
[----:B------:R-:W-:Y:S02]  /*1ace0*/  FSEL R3, R14, -INF , P4 ;  /* 0xff8000000e037808 */ /* 0x000fe40002000000 */
[----:B------:R-:W-:Y:S01]  /*1acf0*/  LOP3.LUT R15, R15, R13, RZ, 0xfc, !PT ;  /* 0x0000000d0f0f7212 */ /* 0x000fe200078efcff */
[----:B------:R-:W0:Y:S03]  /*1ad00*/  S2R R14, SR_TID.X ;  /* 0x00000000000e7919 */ /* 0x000e260000002100 */
[----:B------:R-:W-:Y:S01]  /*1ad10*/  ISETP.GE.AND P4, PT, R15, R16, PT ;  /* 0x000000100f00720c */ /* 0x000fe20003f86270 */
[----:B------:R-:W-:Y:S02]  /*1ad20*/  FMUL R15, R21, UR9 ;  /* 0x00000009150f7c20 */ /* 0x000fe40008400000 */
[----:B------:R-:W1:Y:S01]  /*1ad30*/  S2R R21, SR_CTAID.X ;  /* 0x0000000000157919 */ /* 0x000e620000002500 */
[----:B------:R-:W-:Y:S01]  /*1ad40*/  FMUL R13, R20, UR9 ;  /* 0x00000009140d7c20 */ /* 0x000fe20008400000 */
[----:B------:R-:W-:Y:S01]  /*1ad50*/  FSEL R12, R12, -INF , P5 ;  /* 0xff8000000c0c7808 */ /* 0x000fe20002800000 */
[----:B------:R-:W-:Y:S01]  /*1ad60*/  FMUL R19, R19, UR9 ;  /* 0x0000000913137c20 */ /* 0x000fe20008400000 */
[----:B------:R-:W-:Y:S01]  /*1ad70*/  FMUL R17, R17, UR9 ;  /* 0x0000000911117c20 */ /* 0x000fe20008400000 */
[----:B0-----:R-:W-:-:S02]  /*1ad80*/  SHF.R.U32.HI R20, RZ, 0x2, R14 ;  /* 0x00000002ff147819 */ /* 0x001fc4000001160e */
[----:B------:R-:W-:Y:S02]  /*1ad90*/  SHF.R.U32.HI R14, RZ, 0x2, R14 ;  /* 0x00000002ff0e7819 */ /* 0x000fe4000001160e */
[----:B-1----:R-:W-:Y:S02]  /*1ada0*/  SHF.L.U32 R21, R21, 0x5, RZ ;  /* 0x0000000515157819 */ /* 0x002fe400000006ff */
[----:B------:R-:W-:Y:S02]  /*1adb0*/  SGXT.U32 R14, R14, 0x3 ;  /* 0x000000030e0e781a */ /* 0x000fe40000000000 */
[----:B------:R-:W-:Y:S02]  /*1adc0*/  SGXT.U32 R20, R20, 0x3 ;  /* 0x000000031414781a */ /* 0x000fe40000000000 */
[C---:B------:R-:W-:Y:S02]  /*1add0*/  LOP3.LUT R14, R21.reuse, 0x8, R14, 0xfe, !PT ;  /* 0x00000008150e7812 */ /* 0x040fe400078efe0e */
[----:B------:R-:W-:-:S02]  /*1ade0*/  LOP3.LUT R20, R21, 0x10, R20, 0xfe, !PT ;  /* 0x0000001015147812 */ /* 0x000fc400078efe14 */
[-C--:B------:R-:W-:Y:S02]  /*1adf0*/  ISETP.GE.AND P5, PT, R14, R16.reuse, PT ;  /* 0x000000100e00720c */ /* 0x080fe40003fa6270 */
[----:B------:R-:W-:Y:S02]  /*1ae00*/  FSEL R14, R13, -INF , P6 ;  /* 0xff8000000d0e7808 */ /* 0x000fe40003000000 */
[----:B------:R-:W-:Y:S01]  /*1ae10*/  FSEL R13, R15, -INF , P1 ;  /* 0xff8000000f0d7808 */ /* 0x000fe20000800000 */
[----:B------:R-:W-:Y:S01]  /*1ae20*/  FMUL R15, R22, UR9 ;  /* 0x00000009160f7c20 */ /* 0x000fe20008400000 */
[-C--:B------:R-:W-:Y:S02]  /*1ae30*/  ISETP.GE.AND P6, PT, R20, R16.reuse, PT ;  /* 0x000000101400720c */ /* 0x080fe40003fc6270 */
[----:B------:R-:W-:Y:S01]  /*1ae40*/  ISETP.GE.AND P1, PT, R18, R16, PT ;  /* 0x000000101200720c */ /* 0x000fe20003f26270 */
[----:B------:R-:W-:Y:S01]  /*1ae50*/  FMUL R16, R23, UR9 ;  /* 0x0000000917107c20 */ /* 0x000fe20008400000 */
[----:B------:R-:W-:Y:S01]  /*1ae60*/  FMUL R18, R11, UR9 ;  /* 0x000000090b127c20 */ /* 0x000fe20008400000 */
[----:B------:R-:W-:-:S02]  /*1ae70*/  FSEL R11, R15, -INF , P2 ;  /* 0xff8000000f0b7808 */ /* 0x000fc40001000000 */
[----:B------:R-:W-:Y:S01]  /*1ae80*/  FSEL R22, R19, -INF , P5 ;  /* 0xff80000013167808 */ /* 0x000fe20002800000 */
[----:B------:R-:W2:Y:S01]  /*1ae90*/  LDL R15, [R1+0x24] ;  /* 0x00002400010f7983 */ /* 0x000ea20000100800 */
[----:B------:R-:W-:-:S03]  /*1aea0*/  FSEL R23, R17, -INF , P4 ;  /* 0xff80000011177808 */ /* 0x000fc60002000000 */
[----:B------:R-:W3:Y:S01]  /*1aeb0*/  LDL R19, [R1+0x60] ;  /* 0x0000600001137983 */ /* 0x000ee20000100800 */
[----:B------:R-:W-:-:S03]  /*1aec0*/  FSEL R20, R16, -INF , P3 ;  /* 0xff80000010147808 */ /* 0x000fc60001800000 */
[----:B------:R-:W4:Y:S04]  /*1aed0*/  LDL R17, [R1+0x28] ;  /* 0x0000280001117983 */ /* 0x000f280000100800 */
[----:B------:R-:W4:Y:S01]  /*1aee0*/  LDL R16, [R1+0x18] ;  /* 0x0000180001107983 */ /* 0x000f220000100800 */
[----:B------:R-:W-:-:S05]  /*1aef0*/  FMUL R9, R9, UR9 ;  /* 0x0000000909097c20 */ /* 0x000fca0008400000 */
[----:B------:R-:W-:Y:S02]  /*1af00*/  FSEL R21, R9, -INF , P6 ;  /* 0xff80000009157808 */ /* 0x000fe40003000000 */
[----:B--2---:R-:W-:Y:S02]  /*1af10*/  FMNMX3 R15, R7, R10, R15, !PT ;  /* 0x0000000a070f7276 */ /* 0x004fe4000780000f */
[----:B---3--:R-:W-:Y:S02]  /*1af20*/  FMNMX3 R9, R3, R12, R19, !PT ;  /* 0x0000000c03097276 */ /* 0x008fe40007800013 */
[----:B------:R-:W-:Y:S02]  /*1af30*/  FSEL R19, R18, -INF , P1 ;  /* 0xff80000012137808 */ /* 0x000fe40000800000 */
[----:B------:R-:W2:Y:S01]  /*1af40*/  LDL R18, [R1+0x68] ;  /* 0x0000680001127983 */ /* 0x000ea20000100800 */
[----:B----4-:R-:W-:-:S03]  /*1af50*/  FMNMX3 R17, R14, R13, R17, !PT ;  /* 0x0000000d0e117276 */ /* 0x010fc60007800011 */
[----:B------:R0:W-:Y:S01]  /*1af60*/  STL [R1+0x1f90], R13 ;  /* 0x001f900d01007387 */ /* 0x0001e20000100800 */
[----:B------:R-:W-:-:S03]  /*1af70*/  FMNMX3 R16, R15, R16, R26, !PT ;  /* 0x000000100f107276 */ /* 0x000fc6000780001a */
[----:B0-----:R-:W3:Y:S04]  /*1af80*/  LDL R13, [R1+0x20] ;  /* 0x00002000010d7983 */ /* 0x001ee80000100800 */
[----:B------:R-:W4:Y:S04]  /*1af90*/  LDL.LU R26, [R1+0x1f9c] ;  /* 0x001f9c00011a7983 */ /* 0x000f280000300800 */
[----:B------:R-:W2:Y:S02]  /*1afa0*/  LDL R15, [R1+0x1c] ;  /* 0x00001c00010f7983 */ /* 0x000ea40000100800 */
[----:B--2---:R-:W-:-:S02]  /*1afb0*/  FMNMX3 R9, R9, R15, R29, !PT ;  /* 0x0000000f09097276 */ /* 0x004fc4000780001d */
[----:B------:R-:W4:Y:S01]  /*1afc0*/  LDL.LU R29, [R1+0x1f98] ;  /* 0x001f9800011d7983 */ /* 0x000f220000300800 */
[----:B---3--:R-:W-:Y:S02]  /*1afd0*/  FMNMX3 R15, R11, R20, R13, !PT ;  /* 0x000000140b0f7276 */ /* 0x008fe4000780000d */
[----:B------:R-:W-:Y:S02]  /*1afe0*/  FMNMX3 R17, R17, R27, R18, !PT ;  /* 0x0000001b11117276 */ /* 0x000fe40007800012 */
[----:B------:R-:W-:Y:S02]  /*1aff0*/  FMNMX3 R16, R16, R25, R2, !PT ;  /* 0x0000001910107276 */ /* 0x000fe40007800002 */
[----:B------:R-:W-:Y:S02]  /*1b000*/  FMNMX3 R9, R9, R28, R5, !PT ;  /* 0x0000001c09097276 */ /* 0x000fe40007800005 */
[----:B------:R-:W-:Y:S02]  /*1b010*/  FMNMX3 R17, R17, R24, R6, !PT ;  /* 0x0000001811117276 */ /* 0x000fe40007800006 */
[----:B------:R-:W-:-:S02]  /*1b020*/  FMNMX R9, R22, R9, !PT ;  /* 0x0000000916097209 */ /* 0x000fc40007800000 */
[----:B------:R-:W-:-:S03]  /*1b030*/  FMNMX R17, R21, R17, !PT ;  /* 0x0000001115117209 */ /* 0x000fc60007800000 */
[----:B------:R-:W0:Y:S04]  /*1b040*/  SHFL.BFLY PT, R24, R9, 0x2, 0x1f ;  /* 0x0c401f0009187f89 */ /* 0x000e2800000e0000 */
[----:B------:R-:W1:Y:S01]  /*1b050*/  SHFL.BFLY PT, R18, R17, 0x2, 0x1f ;  /* 0x0c401f0011127f89 */ /* 0x000e6200000e0000 */
[----:B----4-:R-:W-:-:S03]  /*1b060*/  FMNMX3 R15, R15, R26, R29, !PT ;  /* 0x0000001a0f0f7276 */ /* 0x010fc6000780001d */
[----:B------:R-:W2:Y:S01]  /*1b070*/  LDL.LU R29, [R1+0x1f94] ;  /* 0x001f9400011d7983 */ /* 0x000ea20000300800 */
[----:B------:R-:W-:Y:S02]  /*1b080*/  FMNMX R26, R23, R16, !PT ;  /* 0x00000010171a7209 */ /* 0x000fe40007800000 */
[----:B------:R-:W-:-:S03]  /*1b090*/  FMNMX3 R15, R15, R4, R8, !PT ;  /* 0x000000040f0f7276 */ /* 0x000fc60007800008 */
[----:B------:R-:W3:Y:S01]  /*1b0a0*/  SHFL.BFLY PT, R25, R26, 0x2, 0x1f ;  /* 0x0c401f001a197f89 */ /* 0x000ee200000e0000 */
[----:B------:R-:W-:-:S05]  /*1b0b0*/  FMNMX R15, R19, R15, !PT ;  /* 0x0000000f130f7209 */ /* 0x000fca0007800000 */
[----:B------:R-:W4:Y:S01]  /*1b0c0*/  SHFL.BFLY PT, R16, R15, 0x2, 0x1f ;  /* 0x0c401f000f107f89 */ /* 0x000f2200000e0000 */
[----:B0-----:R-:W-:Y:S02]  /*1b0d0*/  FMNMX R9, R9, R24, !PT ;  /* 0x0000001809097209 */ /* 0x001fe40007800000 */
[----:B-1----:R-:W-:-:S03]  /*1b0e0*/  FMNMX R17, R17, R18, !PT ;  /* 0x0000001211117209 */ /* 0x002fc60007800000 */
[----:B------:R-:W0:Y:S04]  /*1b0f0*/  SHFL.BFLY PT, R24, R9, 0x1, 0x1f ;  /* 0x0c201f0009187f89 */ /* 0x000e2800000e0000 */
[----:B------:R-:W-:Y:S01]  /*1b100*/  SHFL.BFLY PT, R18, R17, 0x1, 0x1f ;  /* 0x0c201f0011127f89 */ /* 0x000fe200000e0000 */
[----:B---3--:R-:W-:-:S05]  /*1b110*/  FMNMX R26, R26, R25, !PT ;  /* 0x000000191a1a7209 */ /* 0x008fca0007800000 */
[----:B------:R-:W1:Y:S01]  /*1b120*/  SHFL.BFLY PT, R25, R26, 0x1, 0x1f ;  /* 0x0c201f001a197f89 */ /* 0x000e6200000e0000 */
[----:B----4-:R-:W-:-:S05]  /*1b130*/  FMNMX R15, R15, R16, !PT ;  /* 0x000000100f0f7209 */ /* 0x010fca0007800000 */
[----:B------:R-:W3:Y:S01]  /*1b140*/  SHFL.BFLY PT, R16, R15, 0x1, 0x1f ;  /* 0x0c201f000f107f89 */ /* 0x000ee200000e0000 */
[----:B0-----:R-:W-:Y:S02]  /*1b150*/  FMNMX R9, R9, R24, !PT ;  /* 0x0000001809097209 */ /* 0x001fe40007800000 */
[----:B------:R-:W-:Y:S02]  /*1b160*/  SHF.R.U32.HI R24, RZ, 0x2, R0 ;  /* 0x00000002ff187819 */ /* 0x000fe40000011600 */
[----:B-1----:R-:W-:Y:S02]  /*1b170*/  FMNMX R26, R26, R25, !PT ;  /* 0x000000191a1a7209 */ /* 0x002fe40007800000 */
[----:B------:R-:W-:Y:S02]  /*1b180*/  FMNMX R25, R17, R18, !PT ;  /* 0x0000001211197209 */ /* 0x000fe40007800000 */
[----:B------:R-:W-:Y:S02]  /*1b190*/  LOP3.LUT R17, R0, 0x1c, RZ, 0xc0, !PT ;  /* 0x0000001c00117812 */ /* 0x000fe400078ec0ff */
[----:B------:R-:W-:-:S02]  /*1b1a0*/  SGXT.U32 R18, R24, 0x3 ;  /* 0x000000031812781a */ /* 0x000fc40000000000 */
[----:B------:R-:W-:Y:S02]  /*1b1b0*/  SHF.L.U32 R13, R17, 0x2, RZ ;  /* 0x00000002110d7819 */ /* 0x000fe400000006ff */
[----:B---3--:R-:W-:Y:S02]  /*1b1c0*/  FMNMX R24, R15, R16, !PT ;  /* 0x000000100f187209 */ /* 0x008fe40007800000 */
[C---:B------:R-:W-:Y:S02]  /*1b1d0*/  LOP3.LUT R17, R18.reuse, 0x8, RZ, 0xfc, !PT ;  /* 0x0000000812117812 */ /* 0x040fe400078efcff */
[C---:B------:R-:W-:Y:S02]  /*1b1e0*/  LOP3.LUT R15, R18.reuse, 0x18, RZ, 0xfc, !PT ;  /* 0x00000018120f7812 */ /* 0x040fe400078efcff */
[----:B------:R-:W-:Y:S02]  /*1b1f0*/  LOP3.LUT R16, R18, 0x10, RZ, 0xfc, !PT ;  /* 0x0000001012107812 */ /* 0x000fe400078efcff */
[----:B------:R-:W-:-:S02]  /*1b200*/  IADD3 R18, PT, PT, R13, UR6, RZ ;  /* 0x000000060d127c10 */ /* 0x000fc4000fffe0ff */
[----:B------:R-:W-:Y:S02]  /*1b210*/  LEA R17, R17, UR6, 0x4 ;  /* 0x0000000611117c11 */ /* 0x000fe4000f8e20ff */
[----:B------:R-:W-:Y:S02]  /*1b220*/  LEA R13, R15, UR6, 0x4 ;  /* 0x000000060f0d7c11 */ /* 0x000fe4000f8e20ff */
[----:B--2---:R-:W-:-:S04]  /*1b230*/  SHF.R.U32.HI R27, RZ, 0x3, R29 ;  /* 0x00000003ff1b7819 */ /* 0x004fc8000001161d */
[----:B------:R-:W-:Y:S02]  /*1b240*/  LOP3.LUT R27, R27, 0xc, RZ, 0xc0, !PT ;  /* 0x0000000c1b1b7812 */ /* 0x000fe400078ec0ff */
[----:B------:R-:W-:-:S03]  /*1b250*/  LEA R29, R16, UR6, 0x4 ;  /* 0x00000006101d7c11 */ /* 0x000fc6000f8e20ff */
[----:B------:R-:W-:-:S05]  /*1b260*/  IMAD.IADD R16, R18, 0x1, R27 ;  /* 0x0000000112107824 */ /* 0x000fca00078e021b */
[----:B------:R0:W-:Y:S01]  /*1b270*/  @!P0 STS [R16], R26 ;  /* 0x0000001a10008388 */ /* 0x0001e20000000800 */
[C---:B------:R-:W-:Y:S01]  /*1b280*/  IADD3 R15, PT, PT, R27.reuse, R17, RZ ;  /* 0x000000111b0f7210 */ /* 0x040fe20007ffe0ff */
[----:B0-----:R-:W0:Y:S01]  /*1b290*/  S2R R26, SR_TID.X ;  /* 0x00000000001a7919 */ /* 0x001e220000002100 */
[C---:B------:R-:W-:Y:S02]  /*1b2a0*/  IADD3 R18, PT, PT, R27.reuse, R13, RZ ;  /* 0x0000000d1b127210 */ /* 0x040fe40007ffe0ff */
[----:B------:R-:W-:Y:S01]  /*1b2b0*/  IADD3 R27, PT, PT, R27, R29, RZ ;  /* 0x0000001d1b1b7210 */ /* 0x000fe20007ffe0ff */
[----:B------:R-:W-:Y:S04]  /*1b2c0*/  @!P0 STS [R15], R9 ;  /* 0x000000090f008388 */ /* 0x000fe80000000800 */
[----:B------:R-:W-:Y:S04]  /*1b2d0*/  @!P0 STS [R27], R25 ;  /* 0x000000191b008388 */ /* 0x000fe80000000800 */
[----:B------:R-:W-:Y:S01]  /*1b2e0*/  @!P0 STS [R18], R24 ;  /* 0x0000001812008388 */ /* 0x000fe20000000800 */
[----:B0-----:R-:W-:-:S04]  /*1b2f0*/  LOP3.LUT R26, R26, 0x7f, RZ, 0xc0, !PT ;  /* 0x0000007f1a1a7812 */ /* 0x001fc800078ec0ff */
[----:B------:R-:W-:Y:S01]  /*1b300*/  LEA R26, R26, UR6, 0x2 ;  /* 0x000000061a1a7c11 */ /* 0x000fe2000f8e10ff */
[----:B------:R-:W-:Y:S06]  /*1b310*/  BAR.SYNC.DEFER_BLOCKING 0x0 ;  /* 0x0000000000007b1d */ /* 0x000fec0000010000 */
[----:B------:R-:W0:Y:S04]  /*1b320*/  LDS R9, [R26] ;  /* 0x000000001a097984 */ /* 0x000e280000000800 */
[----:B0-----:R-:W0:Y:S02]  /*1b330*/  SHFL.BFLY PT, R24, R9, 0x2, 0x1f ;  /* 0x0c401f0009187f89 */ /* 0x001e2400000e0000 */
[----:B0-----:R-:W-:-:S05]  /*1b340*/  FMNMX R9, R9, R24, !PT ;  /* 0x0000001809097209 */ /* 0x001fca0007800000 */
[----:B------:R-:W0:Y:S04]  /*1b350*/  SHFL.BFLY PT, R24, R9, 0x1, 0x1f ;  /* 0x0c201f0009187f89 */ /* 0x000e2800000e0000 */
[----:B------:R1:W-:Y:S04]  /*1b360*/  STL [R1+0x1f5c], R16 ;  /* 0x001f5c1001007387 */ /* 0x0003e80000100800 */
[----:B-1----:R-:W2:Y:S04]  /*1b370*/  LDL.LU R16, [R1+0xc] ;  /* 0x00000c0001107983 */ /* 0x002ea80000300800 */
[----:B------:R1:W-:Y:S01]  /*1b380*/  STL [R1+0x1f60], R15 ;  /* 0x001f600f01007387 */ /* 0x0003e20000100800 */
[----:B0-----:R-:W-:-:S03]  /*1b390*/  FMNMX R9, R9, R24, !PT ;  /* 0x0000001809097209 */ /* 0x001fc60007800000 */
[----:B-1----:R-:W3:Y:S04]  /*1b3a0*/  LDL.LU R15, [R1+0x2c] ;  /* 0x00002c00010f7983 */ /* 0x002ee80000300800 */
[----:B------:R0:W-:Y:S04]  /*1b3b0*/  STL [R1+0x1f64], R27 ;  /* 0x001f641b01007387 */ /* 0x0001e80000100800 */
[----:B------:R-:W-:Y:S04]  /*1b3c0*/  @!P0 STS [R26], R9 ;  /* 0x000000091a008388 */ /* 0x000fe80000000800 */
[----:B0-----:R-:W4:Y:S04]  /*1b3d0*/  LDL.LU R27, [R1+0x18] ;  /* 0x00001800011b7983 */ /* 0x001f280000300800 */
[----:B------:R-:W2:Y:S04]  /*1b3e0*/  LDL.LU R25, [R1+0x584] ;  /* 0x0005840001197983 */ /* 0x000ea80000300800 */
[----:B------:R0:W-:Y:S04]  /*1b3f0*/  STL [R1+0x1f68], R18 ;  /* 0x001f681201007387 */ /* 0x0001e80000100800 */
[----:B0-----:R-:W2:Y:S04]  /*1b400*/  LDL.LU R18, [R1+0x24] ;  /* 0x0000240001127983 */ /* 0x001ea80000300800 */
[----:B------:R0:W-:Y:S04]  /*1b410*/  STL [R1+0x1f6c], R26 ;  /* 0x001f6c1a01007387 */ /* 0x0001e80000100800 */
[----:B0-----:R-:W2:Y:S01]  /*1b420*/  LDL R26, [R1+0x580] ;  /* 0x00058000011a7983 */ /* 0x001ea20000100800 */
[----:B------:R-:W-:-:S05]  /*1b430*/  LOP3.LUT R24, R0, 0x1c, RZ, 0xc0, !PT ;  /* 0x0000001c00187812 */ /* 0x000fca00078ec0ff */
[----:B------:R-:W-:Y:S01]  /*1b440*/  IMAD.SHL.U32 R24, R24, 0x4, RZ ;  /* 0x0000000418187824 */ /* 0x000fe200078e00ff */
[----:B------:R-:W-:Y:S06]  /*1b450*/  BAR.SYNC.DEFER_BLOCKING 0x0 ;  /* 0x0000000000007b1d */ /* 0x000fec0000010000 */
[----:B------:R-:W2:Y:S04]  /*1b460*/  LDS R9, [R24+UR6] ;  /* 0x0000000618097984 */ /* 0x000ea80008000800 */
[----:B------:R-:W0:Y:S04]  /*1b470*/  LDS R24, [R17] ;  /* 0x0000000011187984 */ /* 0x000e280000000800 */
[----:B------:R1:W-:Y:S01]  /*1b480*/  STL [R1+0x1f70], R17 ;  /* 0x001f701101007387 */ /* 0x0003e20000100800 */
[----:B--2---:R-:W-:-:S05]  /*1b490*/  FMNMX R26, R9, R26, !PT ;  /* 0x0000001a091a7209 */ /* 0x004fca0007800000 */
[--C-:B------:R-:W-:Y:S01]  /*1b4a0*/  FADD R7, R7, -R26.reuse ;  /* 0x8000001a07077221 */ /* 0x100fe20000000000 */
[----:B------:R-:W-:-:S03]  /*1b4b0*/  FADD R10, R10, -R26 ;  /* 0x8000001a0a0a7221 */ /* 0x000fc60000000000 */
[----:B------:R-:W-:-:S04]  /*1b4c0*/  FMUL R7, R7, 1.4426950216293334961 ;  /* 0x3fb8aa3b07077820 */ /* 0x000fc80000400000 */
[----:B-1----:R1:W2:Y:S02]  /*1b4d0*/  MUFU.EX2 R17, R7 ;  /* 0x0000000700117308 */ /* 0x0022a40000000800 */
[----:B-1----:R-:W-:-:S06]  /*1b4e0*/  FMUL R7, R10, 1.4426950216293334961 ;  /* 0x3fb8aa3b0a077820 */ /* 0x002fcc0000400000 */
[----:B------:R1:W0:Y:S01]  /*1b4f0*/  MUFU.EX2 R10, R7 ;  /* 0x00000007000a7308 */ /* 0x0002220000000800 */
[--C-:B------:R-:W-:Y:S01]  /*1b500*/  FADD R9, R18, -R26.reuse ;  /* 0x8000001a12097221 */ /* 0x100fe20000000000 */
[----:B------:R-:W-:Y:S04]  /*1b510*/  STL [R1+0x2b8], R26 ;  /* 0x0002b81a01007387 */ /* 0x000fe80000100800 */
[----:B--2---:R-:W-:Y:S01]  /*1b520*/  STL [R1+0x33c], R17 ;  /* 0x00033c1101007387 */ /* 0x004fe20000100800 */
[----:B-1----:R-:W-:Y:S01]  /*1b530*/  FMUL R7, R9, 1.4426950216293334961 ;  /* 0x3fb8aa3b09077820 */ /* 0x002fe20000400000 */
[----:B----4-:R-:W-:Y:S02]  /*1b540*/  FADD R9, R27, -R26 ;  /* 0x8000001a1b097221 */ /* 0x010fe40000000000 */
[----:B0-----:R0:W-:Y:S02]  /*1b550*/  STL [R1+0x338], R10 ;  /* 0x0003380a01007387 */ /* 0x0011e40000100800 */
[----:B0-----:R0:W1:Y:S02]  /*1b560*/  MUFU.EX2 R10, R7 ;  /* 0x00000007000a7308 */ /* 0x0010640000000800 */
[----:B0-----:R-:W-:-:S06]  /*1b570*/  FMUL R7, R9, 1.4426950216293334961 ;  /* 0x3fb8aa3b09077820 */ /* 0x001fcc0000400000 */
[----:B------:R0:W2:Y:S01]  /*1b580*/  MUFU.EX2 R17, R7 ;  /* 0x0000000700117308 */ /* 0x0000a20000000800 */
[----:B-1----:R1:W-:Y:S04]  /*1b590*/  STL [R1+0x334], R10 ;  /* 0x0003340a01007387 */ /* 0x0023e80000100800 */
[----:B------:R-:W4:Y:S01]  /*1b5a0*/  LDL.LU R18, [R1+0x60] ;  /* 0x0000600001127983 */ /* 0x000f220000300800 */
[----:B---3--:R-:W-:-:S03]  /*1b5b0*/  FADD R9, R15, -R26 ;  /* 0x8000001a0f097221 */ /* 0x008fc60000000000 */
[----:B------:R-:W3:Y:S01]  /*1b5c0*/  LDL.LU R15, [R1+0x1c] ;  /* 0x00001c00010f7983 */ /* 0x000ee20000300800 */
[----:B0-----:R-:W-:Y:S01]  /*1b5d0*/  FMUL R7, R9, 1.4426950216293334961 ;  /* 0x3fb8aa3b09077820 */ /* 0x001fe20000400000 */
[--C-:B------:R-:W-:Y:S02]  /*1b5e0*/  FADD R9, R16, -R26.reuse ;  /* 0x8000001a10097221 */ /* 0x100fe40000000000 */
[----:B--2---:R-:W-:Y:S04]  /*1b5f0*/  STL [R1+0x32c], R17 ;  /* 0x00032c1101007387 */ /* 0x004fe80000100800 */
[----:B------:R-:W-:Y:S04]  /*1b600*/  STL [R1+0x1f84], R17 ;  /* 0x001f841101007387 */ /* 0x000fe80000100800 */
[----:B------:R-:W2:Y:S01]  /*1b610*/  LDL.LU R16, [R1+0x6c] ;  /* 0x00006c0001107983 */ /* 0x000ea20000300800 */
[----:B------:R0:W1:Y:S02]  /*1b620*/  MUFU.EX2 R27, R7 ;  /* 0x00000007001b7308 */ /* 0x0000640000000800 */
[----:B0-----:R-:W-:Y:S01]  /*1b630*/  FMUL R7, R9, 1.4426950216293334961 ;  /* 0x3fb8aa3b09077820 */ /* 0x001fe20000400000 */
[----:B------:R-:W-:-:S05]  /*1b640*/  FADD R9, R2, -R26 ;  /* 0x8000001a02097221 */ /* 0x000fca0000000000 */
[----:B------:R0:W0:Y:S01]  /*1b650*/  MUFU.EX2 R2, R7 ;  /* 0x0000000700027308 */ /* 0x0000220000000800 */
[----:B------:R-:W-:Y:S01]  /*1b660*/  FMNMX R24, R24, R25, !PT ;  /* 0x0000001918187209 */ /* 0x000fe20007800000 */
[----:B------:R-:W-:Y:S01]  /*1b670*/  FMUL R9, R9, 1.4426950216293334961 ;  /* 0x3fb8aa3b09097820 */ /* 0x000fe20000400000 */
[----:B-1----:R-:W-:-:S03]  /*1b680*/  FADD R10, R23, -R26 ;  /* 0x8000001a170a7221 */ /* 0x002fc60000000000 */
[--C-:B------:R-:W-:Y:S01]  /*1b690*/  FADD R3, R3, -R24.reuse ;  /* 0x8000001803037221 */ /* 0x100fe20000000000 */
[----:B------:R-:W-:Y:S01]  /*1b6a0*/  STL [R1+0x324], R27 ;  /* 0x0003241b01007387 */ /* 0x000fe20000100800 */
[----:B------:R-:W-:Y:S02]  /*1b6b0*/  FMUL R10, R10, 1.4426950216293334961 ;  /* 0x3fb8aa3b0a0a7820 */ /* 0x000fe40000400000 */
[----:B------:R-:W-:Y:S01]  /*1b6c0*/  FMUL R3, R3, 1.4426950216293334961 ;  /* 0x3fb8aa3b03037820 */ /* 0x000fe20000400000 */
[----:B0-----:R0:W1:Y:S04]  /*1b6d0*/  LDS R7, [R29] ;  /* 0x000000001d077984 */ /* 0x0010680000000800 */
[----:B------:R-:W-:Y:S01]  /*1b6e0*/  STL [R1+0x1f78], R27 ;  /* 0x001f781b01007387 */ /* 0x000fe20000100800 */
[----:B0-----:R0:W1:Y:S03]  /*1b6f0*/  MUFU.EX2 R29, R9 ;  /* 0x00000009001d7308 */ /* 0x0010660000000800 */
[----:B------:R-:W-:Y:S04]  /*1b700*/  STL [R1+0x1f74], R25 ;  /* 0x001f741901007387 */ /* 0x000fe80000100800 */
[----:B------:R-:W-:Y:S01]  /*1b710*/  STL [R1+0x318], R2 ;  /* 0x0003180201007387 */ /* 0x000fe20000100800 */
[----:B0-----:R-:W-:-:S03]  /*1b720*/  FADD R9, R12, -R24 ;  /* 0x800000180c097221 */ /* 0x001fc60000000000 */
[----:B------:R0:W-:Y:S01]  /*1b730*/  STL [R1+0x1f7c], R2 ;  /* 0x001f7c0201007387 */ /* 0x0001e20000100800 */
[----:B------:R-:W1:Y:S08]  /*1b740*/  MUFU.EX2 R23, R10 ;  /* 0x0000000a00177308 */ /* 0x000e700000000800 */
[----:B0-----:R0:W1:Y:S02]  /*1b750*/  MUFU.EX2 R2, R3 ;  /* 0x0000000300027308 */ /* 0x0010640000000800 */
[----:B0-----:R-:W-:-:S06]  /*1b760*/  FMUL R3, R9, 1.4426950216293334961 ;  /* 0x3fb8aa3b09037820 */ /* 0x001fcc0000400000 */
[----:B------:R-:W0:Y:S01]  /*1b770*/  MUFU.EX2 R10, R3 ;  /* 0x00000003000a7308 */ /* 0x000e220000000800 */
[----:B------:R-:W-:Y:S04]  /*1b780*/  STL [R1+0x2b4], R24 ;  /* 0x0002b41801007387 */ /* 0x000fe80000100800 */
[----:B-1----:R-:W-:Y:S04]  /*1b790*/  STL [R1+0x30c], R29 ;  /* 0x00030c1d01007387 */ /* 0x002fe80000100800 */
[----:B------:R-:W-:Y:S04]  /*1b7a0*/  STL [R1+0x1f80], R29 ;  /* 0x001f801d01007387 */ /* 0x000fe80000100800 */
[----:B------:R-:W-:Y:S04]  /*1b7b0*/  STL [R1+0x300], R23 ;  /* 0x0003001701007387 */ /* 0x000fe80000100800 */
[----:B------:R-:W-:Y:S04]  /*1b7c0*/  STL [R1+0x1f88], R23 ;  /* 0x001f881701007387 */ /* 0x000fe80000100800 */
[----:B------:R1:W-:Y:S04]  /*1b7d0*/  STL [R1+0x2fc], R2 ;  /* 0x0002fc0201007387 */ /* 0x0003e80000100800 */
[----:B-1----:R-:W2:Y:S04]  /*1b7e0*/  LDL R2, [R1+0x588] ;  /* 0x0005880001027983 */ /* 0x002ea80000100800 */
[----:B0-----:R-:W-:Y:S04]  /*1b7f0*/  STL [R1+0x2f8], R10 ;  /* 0x0002f80a01007387 */ /* 0x001fe80000100800 */
[----:B------:R-:W2:Y:S04]  /*1b800*/  LDL.LU R29, [R1+0x28] ;  /* 0x00002800011d7983 */ /* 0x000ea80000300800 */
[----:B------:R-:W2:Y:S01]  /*1b810*/  LDL.LU R25, [R1+0x14] ;  /* 0x0000140001197983 */ /* 0x000ea20000300800 */
[----:B----4-:R-:W-:-:S04]  /*1b820*/  FADD R9, R18, -R24 ;  /* 0x8000001812097221 */ /* 0x010fc80000000000 */
[----:B------:R-:W-:Y:S01]  /*1b830*/  FMUL R3, R9, 1.4426950216293334961 ;  /* 0x3fb8aa3b09037820 */ /* 0x000fe20000400000 */
[----:B---3--:R-:W-:-:S03]  /*1b840*/  FADD R9, R15, -R24 ;  /* 0x800000180f097221 */ /* 0x008fc60000000000 */
[----:B------:R0:W1:Y:S02]  /*1b850*/  MUFU.EX2 R27, R3 ;  /* 0x00000003001b7308 */ /* 0x0000640000000800 */
[----:B0-----:R-:W-:Y:S01]  /*1b860*/  FMUL R3, R9, 1.4426950216293334961 ;  /* 0x3fb8aa3b09037820 */ /* 0x001fe20000400000 */
[----:B--2---:R-:W-:-:S05]  /*1b870*/  FADD R9, R16, -R24 ;  /* 0x8000001810097221 */ /* 0x004fca0000000000 */
[----:B------:R0:W2:Y:S02]  /*1b880*/  MUFU.EX2 R26, R3 ;  /* 0x00000003001a7308 */ /* 0x0000a40000000800 */
[----:B0-----:R-:W-:-:S06]  /*1b890*/  FMUL R3, R9, 1.4426950216293334961 ;  /* 0x3fb8aa3b09037820 */ /* 0x001fcc0000400000 */
[----:B------:R0:W3:Y:S01]  /*1b8a0*/  MUFU.EX2 R15, R3 ;  /* 0x00000003000f7308 */ /* 0x0000e20000000800 */
[----:B------:R-:W-:Y:S01]  /*1b8b0*/  FADD R9, R28, -R24 ;  /* 0x800000181c097221 */ /* 0x000fe20000000000 */
[----:B-1----:R-:W-:Y:S04]  /*1b8c0*/  STL [R1+0x2f4], R27 ;  /* 0x0002f41b01007387 */ /* 0x002fe80000100800 */
[----:B------:R-:W-:Y:S01]  /*1b8d0*/  STL [R1+0x1f8c], R27 ;  /* 0x001f8c1b01007387 */ /* 0x000fe20000100800 */
[----:B0-----:R-:W-:-:S03]  /*1b8e0*/  FMUL R3, R9, 1.4426950216293334961 ;  /* 0x3fb8aa3b09037820 */ /* 0x001fc60000400000 */
[----:B------:R-:W4:Y:S01]  /*1b8f0*/  LDL.LU R18, [R1+0x68] ;  /* 0x0000680001127983 */ /* 0x000f220000300800 */
[----:B------:R0:W1:Y:S03]  /*1b900*/  MUFU.EX2 R28, R3 ;  /* 0x00000003001c7308 */ /* 0x0000660000000800 */
[----:B------:R-:W4:Y:S04]  /*1b910*/  LDL.LU R16, [R1+0x4] ;  /* 0x0000040001107983 */ /* 0x000f280000300800 */
[----:B--2---:R-:W-:Y:S04]  /*1b920*/  STL [R1+0x2f0], R26 ;  /* 0x0002f01a01007387 */ /* 0x004fe80000100800 */
[----:B---3--:R-:W-:Y:S04]  /*1b930*/  STL [R1+0x2ec], R15 ;  /* 0x0002ec0f01007387 */ /* 0x008fe80000100800 */
[----:B0-----:R0:W2:Y:S04]  /*1b940*/  LDS R3, [R13] ;  /* 0x000000000d037984 */ /* 0x0010a80000000800 */
[----:B0-----:R-:W3:Y:S01]  /*1b950*/  LDL.LU R13, [R1+0x1f90] ;  /* 0x001f9000010d7983 */ /* 0x001ee20000300800 */
[----:B------:R-:W-:-:S04]  /*1b960*/  FADD R5, R5, -R24 ;  /* 0x8000001805057221 */ /* 0x000fc80000000000 */
[----:B------:R-:W-:Y:S01]  /*1b970*/  FMUL R5, R5, 1.4426950216293334961 ;  /* 0x3fb8aa3b05057820 */ /* 0x000fe20000400000 */
[----:B-1----:R-:W-:Y:S01]  /*1b980*/  STL [R1+0x2e8], R28 ;  /* 0x0002e81c01007387 */ /* 0x002fe20000100800 */
[----:B------:R-:W-:Y:S01]  /*1b990*/  FMNMX R2, R7, R2, !PT ;  /* 0x0000000207027209 */ /* 0x000fe20007800000 */
[----:B------:R-:W-:Y:S02]  /*1b9a0*/  FADD R7, R22, -R24 ;  /* 0x8000001816077221 */ /* 0x000fe40000000000 */
[----:B------:R0:W1:Y:S02]  /*1b9b0*/  MUFU.EX2 R22, R5 ;  /* 0x0000000500167308 */ /* 0x0000640000000800 */
[----:B------:R-:W-:Y:S01]  /*1b9c0*/  FMUL R7, R7, 1.4426950216293334961 ;  /* 0x3fb8aa3b07077820 */ /* 0x000fe20000400000 */
[----:B0-----:R-:W-:-:S05]  /*1b9d0*/  FADD R5, R14, -R2 ;  /* 0x800000020e057221 */ /* 0x001fca0000000000 */
[----:B------:R-:W0:Y:S01]  /*1b9e0*/  MUFU.EX2 R12, R7 ;  /* 0x00000007000c7308 */ /* 0x000e220000000800 */
[----:B------:R-:W-:-:S07]  /*1b9f0*/  FMUL R5, R5, 1.4426950216293334961 ;  /* 0x3fb8aa3b05057820 */ /* 0x000fce0000400000 */
[----:B------:R0:W1:Y:S02]  /*1ba00*/  MUFU.EX2 R17, R5 ;  /* 0x0000000500117308 */ /* 0x0000640000000800 */
[----:B0-----:R-:W-:-:S04]  /*1ba10*/  FADD R5, R29, -R2 ;  /* 0x800000021d057221 */ /* 0x001fc80000000000 */
[----:B------:R-:W-:Y:S01]  /*1ba20*/  FMUL R5, R5, 1.4426950216293334961 ;  /* 0x3fb8aa3b05057820 */ /* 0x000fe20000400000 */
[----:B------:R0:W-:Y:S04]  /*1ba30*/  STL [R1+0x2b0], R2 ;  /* 0x0002b00201007387 */ /* 0x0001e80000100800 */
[----:B-1----:R-:W-:Y:S04]  /*1ba40*/  STL [R1+0x2dc], R22 ;  /* 0x0002dc1601007387 */ /* 0x002fe80000100800 */
[----:B------:R-:W-:Y:S04]  /*1ba50*/  STL [R1+0x2d8], R12 ;  /* 0x0002d80c01007387 */ /* 0x000fe80000100800 */
[----:B------:R-:W-:Y:S04]  /*1ba60*/  STL [R1+0x2ac], R17 ;  /* 0x0002ac1101007387 */ /* 0x000fe80000100800 */
[----:B------:R-:W2:Y:S04]  /*1ba70*/  LDL R9, [R1+0x58c] ;  /* 0x00058c0001097983 */ /* 0x000ea80000100800 */
[----:B------:R-:W2:Y:S01]  /*1ba80*/  LDL.LU R29, [R1+0x20] ;  /* 0x00002000011d7983 */ /* 0x000ea20000300800 */
[----:B---3--:R-:W-:-:S04]  /*1ba90*/  FADD R7, R13, -R2 ;  /* 0x800000020d077221 */ /* 0x008fc80000000000 */
[----:B------:R-:W-:-:S04]  /*1baa0*/  FMUL R7, R7, 1.4426950216293334961 ;  /* 0x3fb8aa3b07077820 */ /* 0x000fc80000400000 */
[----:B------:R1:W3:Y:S02]  /*1bab0*/  MUFU.EX2 R23, R7 ;  /* 0x0000000700177308 */ /* 0x0002e40000000800 */
[----:B-1----:R-:W-:-:S06]  /*1bac0*/  FADD R7, R25, -R2 ;  /* 0x8000000219077221 */ /* 0x002fcc0000000000 */
[----:B------:R4:W1:Y:S01]  /*1bad0*/  MUFU.EX2 R25, R5 ;  /* 0x0000000500197308 */ /* 0x0008620000000800 */
[----:B------:R-:W-:Y:S01]  /*1bae0*/  FMUL R7, R7, 1.4426950216293334961 ;  /* 0x3fb8aa3b07077820 */ /* 0x000fe20000400000 */
[----:B----4-:R-:W-:-:S06]  /*1baf0*/  FADD R5, R18, -R2 ;  /* 0x8000000212057221 */ /* 0x010fcc0000000000 */
[----:B------:R4:W0:Y:S01]  /*1bb00*/  MUFU.EX2 R18, R7 ;  /* 0x0000000700127308 */ /* 0x0008220000000800 */
[----:B------:R-:W-:Y:S01]  /*1bb10*/  FMUL R5, R5, 1.4426950216293334961 ;  /* 0x3fb8aa3b05057820 */ /* 0x000fe20000400000 */
[----:B----4-:R-:W-:-:S06]  /*1bb20*/  FADD R7, R16, -R2 ;  /* 0x8000000210077221 */ /* 0x010fcc0000000000 */
[----:B------:R4:W0:Y:S01]  /*1bb30*/  MUFU.EX2 R16, R5 ;  /* 0x0000000500107308 */ /* 0x0008220000000800 */
[----:B---3--:R-:W-:Y:S04]  /*1bb40*/  STL [R1+0x29c], R23 ;  /* 0x00029c1701007387 */ /* 0x008fe80000100800 */
[----:B-1----:R-:W-:Y:S04]  /*1bb50*/  STL [R1+0x298], R25 ;  /* 0x0002981901007387 */ /* 0x002fe80000100800 */
[----:B------:R-:W3:Y:S01]  /*1bb60*/  LDL.LU R14, [R1+0x64] ;  /* 0x00006400010e7983 */ /* 0x000ee20000300800 */
[----:B----4-:R-:W-:-:S03]  /*1bb70*/  FADD R5, R21, -R2 ;  /* 0x8000000215057221 */ /* 0x010fc60000000000 */
[----:B0-----:R-:W-:Y:S04]  /*1bb80*/  STL [R1+0x28c], R18 ;  /* 0x00028c1201007387 */ /* 0x001fe80000100800 */
[----:B------:R-:W-:Y:S04]  /*1bb90*/  STL [R1+0x284], R16 ;  /* 0x0002841001007387 */ /* 0x000fe80000100800 */
[----:B------:R-:W4:Y:S01]  /*1bba0*/  LDL.LU R21, [R1+0x10] ;  /* 0x0000100001157983 */ /* 0x000f220000300800 */
[----:B------:R-:W-:Y:S01]  /*1bbb0*/  FADD R6, R6, -R2 ;  /* 0x8000000206067221 */ /* 0x000fe20000000000 */
[----:B------:R-:W-:Y:S01]  /*1bbc0*/  FMUL R7, R7, 1.4426950216293334961 ;  /* 0x3fb8aa3b07077820 */ /* 0x000fe20000400000 */
[----:B--2---:R-:W-:-:S02]  /*1bbd0*/  FMNMX R27, R3, R9, !PT ;  /* 0x00000009031b7209 */ /* 0x004fc40007800000 */
[----:B------:R-:W-:Y:S01]  /*1bbe0*/  FMUL R3, R6, 1.4426950216293334961 ;  /* 0x3fb8aa3b06037820 */ /* 0x000fe20000400000 */
[----:B------:R-:W0:Y:S01]  /*1bbf0*/  MUFU.EX2 R13, R7 ;  /* 0x00000007000d7308 */ /* 0x000e220000000800 */
[----:B------:R-:W2:Y:S07]  /*1bc00*/  LDL R6, [R1+0x2f8] ;  /* 0x0002f80001067983 */ /* 0x000eae0000100800 */
[----:B------:R1:W0:Y:S02]  /*1bc10*/  MUFU.EX2 R9, R3 ;  /* 0x0000000300097308 */ /* 0x0002240000000800 */
[----:B-1----:R-:W-:Y:S01]  /*1bc20*/  FMUL R3, R5, 1.4426950216293334961 ;  /* 0x3fb8aa3b05037820 */ /* 0x002fe20000400000 */
[----:B------:R-:W-:-:S05]  /*1bc30*/  FADD R5, R11, -R27 ;  /* 0x8000001b0b057221 */ /* 0x000fca0000000000 */
        /* <DEDUP_REMOVED lines=8> */
[--C-:B------:R-:W-:Y:S01]  /*1bcc0*/  FADD R4, R4, -R27.reuse ;  /* 0x8000001b04047221 */ /* 0x100fe20000000000 */
[----:B------:R1:W-:Y:S04]  /*1bcd0*/  STL [R1+0x2a4], R27 ;  /* 0x0002a41b01007387 */ /* 0x0003e80000100800 */
[----:B------:R-:W2:Y:S04]  /*1bce0*/  LDL R7, [R1+0x2fc] ;  /* 0x0002fc0001077983 */ /* 0x000ea80000100800 */
[----:B0-----:R-:W-:Y:S04]  /*1bcf0*/  STL [R1+0x278], R13 ;  /* 0x0002780d01007387 */ /* 0x001fe80000100800 */
[----:B------:R-:W-:Y:S04]  /*1bd00*/  STL [R1+0x274], R9 ;  /* 0x0002740901007387 */ /* 0x000fe80000100800 */
[----:B------:R-:W-:Y:S04]  /*1bd10*/  STL [R1+0x270], R10 ;  /* 0x0002700a01007387 */ /* 0x000fe80000100800 */
[----:B------:R-:W-:Y:S04]  /*1bd20*/  STL [R1+0x258], R2 ;  /* 0x0002580201007387 */ /* 0x000fe80000100800 */
[----:B------:R0:W-:Y:S01]  /*1bd30*/  STL [R1+0x254], R29 ;  /* 0x0002541d01007387 */ /* 0x0001e20000100800 */
[----:B----4-:R-:W-:-:S02]  /*1bd40*/  FADD R5, R21, -R27 ;  /* 0x8000001b15057221 */ /* 0x010fc40000000000 */
[----:B------:R4:W0:Y:S02]  /*1bd50*/  MUFU.EX2 R21, R3 ;  /* 0x0000000300157308 */ /* 0x0008240000000800 */
[----:B----4-:R-:W-:Y:S01]  /*1bd60*/  FMUL R3, R5, 1.4426950216293334961 ;  /* 0x3fb8aa3b05037820 */ /* 0x010fe20000400000 */
[----:B---3--:R-:W-:-:S05]  /*1bd70*/  FADD R5, R14, -R27 ;  /* 0x8000001b0e057221 */ /* 0x008fca0000000000 */
[----:B------:R3:W4:Y:S02]  /*1bd80*/  MUFU.EX2 R20, R3 ;  /* 0x0000000300147308 */ /* 0x0007240000000800 */
[----:B---3--:R-:W-:-:S06]  /*1bd90*/  FMUL R3, R5, 1.4426950216293334961 ;  /* 0x3fb8aa3b05037820 */ /* 0x008fcc0000400000 */
[----:B------:R3:W1:Y:S02]  /*1bda0*/  MUFU.EX2 R14, R3 ;  /* 0x00000003000e7308 */ /* 0x0006640000000800 */
[----:B---3--:R-:W-:Y:S01]  /*1bdb0*/  FMUL R3, R4, 1.4426950216293334961 ;  /* 0x3fb8aa3b04037820 */ /* 0x008fe20000400000 */
[----:B------:R-:W-:-:S05]  /*1bdc0*/  FADD R4, R8, -R27 ;  /* 0x8000001b08047221 */ /* 0x000fca0000000000 */
[----:B------:R3:W1:Y:S01]  /*1bdd0*/  MUFU.EX2 R11, R3 ;  /* 0x00000003000b7308 */ /* 0x0006620000000800 */
[----:B0-----:R-:W-:Y:S01]  /*1bde0*/  STL [R1+0x250], R21 ;  /* 0x0002501501007387 */ /* 0x001fe20000100800 */
[----:B---3--:R-:W-:Y:S01]  /*1bdf0*/  FMUL R3, R4, 1.4426950216293334961 ;  /* 0x3fb8aa3b04037820 */ /* 0x008fe20000400000 */
[----:B------:R-:W-:Y:S02]  /*1be00*/  FADD R4, R19, -R27 ;  /* 0x8000001b13047221 */ /* 0x000fe40000000000 */
[----:B----4-:R-:W-:Y:S03]  /*1be10*/  STL [R1+0x234], R20 ;  /* 0x0002341401007387 */ /* 0x010fe60000100800 */
[----:B------:R0:W3:Y:S01]  /*1be20*/  MUFU.EX2 R8, R3 ;  /* 0x0000000300087308 */ /* 0x0000e20000000800 */
[----:B-1----:R-:W-:Y:S04]  /*1be30*/  STL [R1+0x230], R14 ;  /* 0x0002300e01007387 */ /* 0x002fe80000100800 */
[----:B------:R-:W4:Y:S01]  /*1be40*/  LDL.LU R27, [R1+0x1f8c] ;  /* 0x001f8c00011b7983 */ /* 0x000f220000300800 */
[----:B0-----:R-:W-:-:S03]  /*1be50*/  FMUL R3, R4, 1.4426950216293334961 ;  /* 0x3fb8aa3b04037820 */ /* 0x001fc60000400000 */
[----:B------:R-:W4:Y:S01]  /*1be60*/  LDL R19, [R1+0x334] ;  /* 0x0003340001137983 */ /* 0x000f220000100800 */
[----:B------:R0:W1:Y:S03]  /*1be70*/  MUFU.EX2 R5, R3 ;  /* 0x0000000300057308 */ /* 0x0000660000000800 */
[----:B------:R-:W-:Y:S04]  /*1be80*/  STL [R1+0x228], R11 ;  /* 0x0002280b01007387 */ /* 0x000fe80000100800 */
[----:B------:R-:W4:Y:S04]  /*1be90*/  LDL R4, [R1+0x33c] ;  /* 0x00033c0001047983 */ /* 0x000f280000100800 */
[----:B0-----:R-:W4:Y:S04]  /*1bea0*/  LDL R3, [R1+0x338] ;  /* 0x0003380001037983 */ /* 0x001f280000100800 */
[----:B---3--:R-:W-:Y:S01]  /*1beb0*/  STL [R1+0x224], R8 ;  /* 0x0002240801007387 */ /* 0x008fe20000100800 */
[----:B--2---:R-:W-:Y:S01]  /*1bec0*/  FADD R7, R7, R6 ;  /* 0x0000000607077221 */ /* 0x004fe20000000000 */
[----:B------:R-:W-:-:S02]  /*1bed0*/  FADD R6, R17, R23 ;  /* 0x0000001711067221 */ /* 0x000fc40000000000 */
[----:B------:R-:W2:Y:S04]  /*1bee0*/  LDL.LU R23, [R1+0x1f88] ;  /* 0x001f880001177983 */ /* 0x000ea80000300800 */
[----:B------:R-:W3:Y:S04]  /*1bef0*/  LDL.LU R17, [R1+0x1f84] ;  /* 0x001f840001117983 */ /* 0x000ee80000300800 */
[----:B-1----:R0:W-:Y:S01]  /*1bf00*/  STL [R1+0x210], R5 ;  /* 0x0002100501007387 */ /* 0x0021e20000100800 */
[----:B------:R-:W-:Y:S01]  /*1bf10*/  BAR.SYNC.DEFER_BLOCKING 0x0 ;  /* 0x0000000000007b1d */ /* 0x000fe20000010000 */
[----:B----4-:R-:W-:Y:S01]  /*1bf20*/  FADD R7, R27, R7 ;  /* 0x000000071b077221 */ /* 0x010fe20000000000 */
[----:B------:R-:W-:Y:S01]  /*1bf30*/  FADD R4, R4, R3 ;  /* 0x0000000304047221 */ /* 0x000fe20000000000 */
[----:B------:R-:W-:-:S03]  /*1bf40*/  FADD R3, R2, R29 ;  /* 0x0000001d02037221 */ /* 0x000fc60000000000 */
[----:B------:R-:W4:Y:S04]  /*1bf50*/  LDL.LU R29, [R1+0x1f80] ;  /* 0x001f8000011d7983 */ /* 0x000f280000300800 */
[----:B------:R-:W2:Y:S04]  /*1bf60*/  LDL.LU R2, [R1+0x1f7c] ;  /* 0x001f7c0001027983 */ /* 0x000ea80000300800 */
[----:B------:R-:W2:Y:S01]  /*1bf70*/  LDL.LU R27, [R1+0x1f78] ;  /* 0x001f7800011b7983 */ /* 0x000ea20000300800 */
[----:B------:R-:W-:Y:S01]  /*1bf80*/  FADD R4, R19, R4 ;  /* 0x0000000413047221 */ /* 0x000fe20000000000 */
[----:B------:R-:W-:Y:S01]  /*1bf90*/  FADD R6, R25, R6 ;  /* 0x0000000619067221 */ /* 0x000fe20000000000 */
[----:B------:R-:W-:Y:S01]  /*1bfa0*/  FADD R7, R26, R7 ;  /* 0x000000071a077221 */ /* 0x000fe20000000000 */
[----:B------:R-:W4:Y:S02]  /*1bfb0*/  LDL.LU R25, [R1+0x1f74] ;  /* 0x001f740001197983 */ /* 0x000f240000300800 */
[----:B------:R-:W-:Y:S01]  /*1bfc0*/  FADD R6, R18, R6 ;  /* 0x0000000612067221 */ /* 0x000fe20000000000 */
[----:B------:R-:W-:-:S03]  /*1bfd0*/  FADD R7, R15, R7 ;  /* 0x000000070f077221 */ /* 0x000fc60000000000 */
[----:B------:R-:W-:Y:S01]  /*1bfe0*/  FADD R6, R16, R6 ;  /* 0x0000000610067221 */ /* 0x000fe20000000000 */
[----:B---3--:R-:W-:Y:S02]  /*1bff0*/  FADD R4, R17, R4 ;  /* 0x0000000411047221 */ /* 0x008fe40000000000 */
[----:B------:R-:W3:Y:S04]  /*1c000*/  LDL.LU R17, [R1+0x1f70] ;  /* 0x001f700001117983 */ /* 0x000ee80000300800 */
[----:B------:R-:W3:Y:S04]  /*1c010*/  LDL.LU R26, [R1+0x1f6c] ;  /* 0x001f6c00011a7983 */ /* 0x000ee80000300800 */
[----:B------:R-:W3:Y:S01]  /*1c020*/  LDL.LU R18, [R1+0x1f68] ;  /* 0x001f680001127983 */ /* 0x000ee20000300800 */
[----:B------:R-:W-:Y:S01]  /*1c030*/  FADD R7, R28, R7 ;  /* 0x000000071c077221 */ /* 0x000fe20000000000 */
[----:B------:R-:W-:-:S04]  /*1c040*/  FADD R3, R21, R3 ;  /* 0x0000000315037221 */ /* 0x000fc80000000000 */
[----:B------:R-:W-:Y:S01]  /*1c050*/  FADD R3, R20, R3 ;  /* 0x0000000314037221 */ /* 0x000fe20000000000 */
[----:B------:R-:W-:-:S03]  /*1c060*/  FADD R6, R13, R6 ;  /* 0x000000060d067221 */ /* 0x000fc60000000000 */
[----:B------:R-:W-:Y:S01]  /*1c070*/  FADD R3, R14, R3 ;  /* 0x000000030e037221 */ /* 0x000fe20000000000 */
[----:B------:R-:W-:-:S03]  /*1c080*/  FADD R7, R22, R7 ;  /* 0x0000000716077221 */ /* 0x000fc60000000000 */
[----:B------:R-:W-:Y:S01]  /*1c090*/  FADD R3, R11, R3 ;  /* 0x000000030b037221 */ /* 0x000fe20000000000 */
[----:B------:R-:W-:Y:S01]  /*1c0a0*/  FADD R6, R9, R6 ;  /* 0x0000000609067221 */ /* 0x000fe20000000000 */
[----:B------:R-:W-:Y:S02]  /*1c0b0*/  FADD R7, R12, R7 ;  /* 0x000000070c077221 */ /* 0x000fe40000000000 */
[----:B------:R-:W-:Y:S01]  /*1c0c0*/  FADD R3, R8, R3 ;  /* 0x0000000308037221 */ /* 0x000fe20000000000 */
[----:B------:R-:W-:-:S03]  /*1c0d0*/  FADD R6, R10, R6 ;  /* 0x000000060a067221 */ /* 0x000fc60000000000 */
[----:B0-----:R-:W-:Y:S01]  /*1c0e0*/  FADD R5, R5, R3 ;  /* 0x0000000305057221 */ /* 0x001fe20000000000 */
[----:B------:R-:W0:Y:S01]  /*1c0f0*/  SHFL.BFLY PT, R8, R7, 0x2, 0x1f ;  /* 0x0c401f0007087f89 */ /* 0x000e2200000e0000 */
[----:B--2---:R-:W-:-:S03]  /*1c100*/  FADD R4, R27, R4 ;  /* 0x000000041b047221 */ /* 0x004fc60000000000 */
[----:B------:R-:W2:Y:S04]  /*1c110*/  LDL.LU R27, [R1+0x1f64] ;  /* 0x001f6400011b7983 */ /* 0x000ea80000300800 */
[----:B------:R-:W2:Y:S04]  /*1c120*/  LDL.LU R15, [R1+0x1f60] ;  /* 0x001f6000010f7983 */ /* 0x000ea80000300800 */
[----:B------:R-:W2:Y:S01]  /*1c130*/  LDL.LU R16, [R1+0x1f5c] ;  /* 0x001f5c0001107983 */ /* 0x000ea20000300800 */
[----:B------:R-:W-:-:S03]  /*1c140*/  FADD R4, R2, R4 ;  /* 0x0000000402047221 */ /* 0x000fc60000000000 */
[----:B------:R-:W3:Y:S01]  /*1c150*/  LDL.LU R2, [R1+0x1f58] ;  /* 0x001f580001027983 */ /* 0x000ee20000300800 */
[----:B----4-:R-:W-:-:S03]  /*1c160*/  FADD R4, R29, R4 ;  /* 0x000000041d047221 */ /* 0x010fc60000000000 */
[----:B------:R-:W4:Y:S04]  /*1c170*/  LDL.LU R28, [R1+0x1f54] ;  /* 0x001f5400011c7983 */ /* 0x000f280000300800 */
[----:B------:R-:W4:Y:S01]  /*1c180*/  LDL.LU R29, [R1+0x1f50] ;  /* 0x001f5000011d7983 */ /* 0x000f220000300800 */
[----:B------:R-:W-:-:S03]  /*1c190*/  FADD R9, R23, R4 ;  /* 0x0000000417097221 */ /* 0x000fc60000000000 */
[----:B------:R-:W1:Y:S04]  /*1c1a0*/  SHFL.BFLY PT, R4, R6, 0x2, 0x1f ;  /* 0x0c401f0006047f89 */ /* 0x000e6800000e0000 */
[----:B------:R-:W1:Y:S04]  /*1c1b0*/  SHFL.BFLY PT, R10, R9, 0x2, 0x1f ;  /* 0x0c401f00090a7f89 */ /* 0x000e6800000e0000 */
[----:B------:R-:W1:Y:S01]  /*1c1c0*/  SHFL.BFLY PT, R3, R5, 0x2, 0x1f ;  /* 0x0c401f0005037f89 */ /* 0x000e6200000e0000 */
[----:B0-----:R-:W-:-:S03]  /*1c1d0*/  FADD R7, R7, R8 ;  /* 0x0000000807077221 */ /* 0x001fc60000000000 */
[----:B------:R-:W4:Y:S04]  /*1c1e0*/  LDL.64 R22, [R1+0xd88] ;  /* 0x000d880001167983 */ /* 0x000f280000100a00 */
[----:B------:R-:W4:Y:S04]  /*1c1f0*/  LDL.64 R20, [R1+0xd00] ;  /* 0x000d000001147983 */ /* 0x000f280000100a00 */
[----:B------:R-:W4:Y:S01]  /*1c200*/  LDL.64 R12, [R1+0xce0] ;  /* 0x000ce000010c7983 */ /* 0x000f220000100a00 */
[----:B-1----:R-:W-:Y:S01]  /*1c210*/  FADD R4, R6, R4 ;  /* 0x0000000406047221 */ /* 0x002fe20000000000 */
[----:B------:R-:W-:-:S02]  /*1c220*/  FADD R10, R9, R10 ;  /* 0x0000000a090a7221 */ /* 0x000fc40000000000 */
[----:B------:R-:W0:Y:S01]  /*1c230*/  SHFL.BFLY PT, R6, R7, 0x1, 0x1f ;  /* 0x0c201f0007067f89 */ /* 0x000e2200000e0000 */
[----:B------:R-:W-:-:S03]  /*1c240*/  FADD R3, R5, R3 ;  /* 0x0000000305037221 */ /* 0x000fc60000000000 */
[----:B------:R-:W1:Y:S04]  /*1c250*/  SHFL.BFLY PT, R5, R10, 0x1, 0x1f ;  /* 0x0c201f000a057f89 */ /* 0x000e6800000e0000 */
[----:B------:R-:W1:Y:S04]  /*1c260*/  SHFL.BFLY PT, R8, R4, 0x1, 0x1f ;  /* 0x0c201f0004087f89 */ /* 0x000e6800000e0000 */
[----:B------:R-:W1:Y:S01]  /*1c270*/  SHFL.BFLY PT, R9, R3, 0x1, 0x1f ;  /* 0x0c201f0003097f89 */ /* 0x000e6200000e0000 */
[----:B0-----:R-:W-:Y:S01]  /*1c280*/  FADD R6, R7, R6 ;  /* 0x0000000607067221 */ /* 0x001fe20000000000 */
[----:B-1----:R-:W-:-:S02]  /*1c290*/  FADD R5, R10, R5 ;  /* 0x000000050a057221 */ /* 0x002fc40000000000 */
[----:B------:R-:W4:Y:S01]  /*1c2a0*/  LDL.64 R10, [R1+0xd80] ;  /* 0x000d8000010a7983 */ /* 0x000f220000100a00 */
[----:B------:R-:W-:Y:S01]  /*1c2b0*/  FADD R4, R4, R8 ;  /* 0x0000000804047221 */ /* 0x000fe20000000000 */
[----:B------:R-:W-:Y:S02]  /*1c2c0*/  FADD R3, R3, R9 ;  /* 0x0000000903037221 */ /* 0x000fe40000000000 */
[----:B--2---:R-:W-:Y:S04]  /*1c2d0*/  @!P0 STS [R16], R5 ;  /* 0x0000000510008388 */ /* 0x004fe80000000800 */
[----:B------:R-:W-:Y:S04]  /*1c2e0*/  @!P0 STS [R15], R6 ;  /* 0x000000060f008388 */ /* 0x000fe80000000800 */
[----:B------:R-:W-:Y:S04]  /*1c2f0*/  @!P0 STS [R27], R4 ;  /* 0x000000041b008388 */ /* 0x000fe80000000800 */
[----:B---3--:R0:W-:Y:S01]  /*1c300*/  @!P0 STS [R18], R3 ;  /* 0x0000000312008388 */ /* 0x0081e20000000800 */
[----:B------:R-:W-:Y:S06]  /*1c310*/  BAR.SYNC.DEFER_BLOCKING 0x0 ;  /* 0x0000000000007b1d */ /* 0x000fec0000010000 */
[----:B0-----:R-:W2:Y:S01]  /*1c320*/  LDL.64 R18, [R1+0xcc0] ;  /* 0x000cc00001127983 */ /* 0x001ea20000100a00 */
[----:B----4-:R-:W-:-:S03]  /*1c330*/  IMAD.WIDE R6, R2, 0x2, R22 ;  /* 0x0000000202067825 */ /* 0x010fc600078e0216 */
[----:B------:R-:W3:Y:S01]  /*1c340*/  LDL.64 R14, [R1+0xcb8] ;  /* 0x000cb800010e7983 */ /* 0x000ee20000100a00 */
[----:B------:R-:W-:-:S03]  /*1c350*/  IMAD.WIDE R8, R2, 0x2, R20 ;  /* 0x0000000202087825 */ /* 0x000fc600078e0214 */
[----:B------:R-:W4:Y:S04]  /*1c360*/  LDL.64 R22, [R1+0xcd0] ;  /* 0x000cd00001167983 */ /* 0x000f280000100a00 */
[----:B------:R-:W2:Y:S04]  /*1c370*/  LDL.64 R20, [R1+0xcc8] ;  /* 0x000cc80001147983 */ /* 0x000ea80000100a00 */
[----:B------:R-:W0:Y:S04]  /*1c380*/  LDS R3, [R26] ;  /* 0x000000001a037984 */ /* 0x000e280000000800 */
[----:B0-----:R-:W0:Y:S02]  /*1c390*/  SHFL.BFLY PT, R4, R3, 0x2, 0x1f ;  /* 0x0c401f0003047f89 */ /* 0x001e2400000e0000 */
[----:B0-----:R-:W-:-:S05]  /*1c3a0*/  FADD R3, R3, R4 ;  /* 0x0000000403037221 */ /* 0x001fca0000000000 */
[----:B------:R-:W0:Y:S02]  /*1c3b0*/  SHFL.BFLY PT, R4, R3, 0x1, 0x1f ;  /* 0x0c201f0003047f89 */ /* 0x000e2400000e0000 */
[----:B0-----:R-:W-:-:S05]  /*1c3c0*/  FADD R3, R3, R4 ;  /* 0x0000000403037221 */ /* 0x001fca0000000000 */
[----:B------:R0:W-:Y:S01]  /*1c3d0*/  @!P0 STS [R26], R3 ;  /* 0x000000031a008388 */ /* 0x0001e20000000800 */
[----:B------:R-:W-:Y:S01]  /*1c3e0*/  BAR.SYNC.DEFER_BLOCKING 0x0 ;  /* 0x0000000000007b1d */ /* 0x000fe20000010000 */
[----:B------:R-:W-:-:S05]  /*1c3f0*/  IMAD.WIDE R4, R2, 0x2, R28 ;  /* 0x0000000202047825 */ /* 0x000fca00078e021c */
[----:B0-----:R-:W2:Y:S04]  /*1c400*/  LDL.64 R26, [R1+0xcd8] ;  /* 0x000cd800011a7983 */ /* 0x001ea80000100a00 */
[----:B------:R-:W2:Y:S04]  /*1c410*/  LDG.E.U16 R16, desc[UR10][R4.64] ;  /* 0x0000000a04107981 */ /* 0x000ea8000c1e1500 */
[----:B------:R0:W3:Y:S04]  /*1c420*/  LDG.E.U16 R3, desc[UR10][R6.64] ;  /* 0x0000000a06037981 */ /* 0x0000e8000c1e1500 */
[----:B------:R-:W3:Y:S04]  /*1c430*/  LDL.64 R4, [R1+0xcf8] ;  /* 0x000cf80001047983 */ /* 0x000ee80000100a00 */
[----:B------:R-:W0:Y:S04]  /*1c440*/  LDL.64 R6, [R1+0xcf0] ;  /* 0x000cf00001067983 */ /* 0x000e280000100a00 */
[----:B--2---:R1:W-:Y:S04]  /*1c450*/  STL [R1+0x564], R16 ;  /* 0x0005641001007387 */ /* 0x0043e80000100800 */
[----:B-1----:R1:W2:Y:S04]  /*1c460*/  LDG.E.U16 R16, desc[UR10][R8.64] ;  /* 0x0000000a08107981 */ /* 0x0022a8000c1e1500 */
[----:B------:R-:W1:Y:S01]  /*1c470*/  LDL.64 R8, [R1+0xce8] ;  /* 0x000ce80001087983 */ /* 0x000e620000100a00 */
[----:B---3--:R-:W-:-:S04]  /*1c480*/  IMAD.WIDE R4, R2, 0x2, R4 ;  /* 0x0000000202047825 */ /* 0x008fc800078e0204 */
[C---:B0-----:R-:W-:Y:S02]  /*1c490*/  IMAD.WIDE R6, R2.reuse, 0x2, R6 ;  /* 0x0000000202067825 */ /* 0x041fe400078e0206 */
[----:B------:R-:W3:Y:S02]  /*1c4a0*/  LDG.E.U16 R5, desc[UR10][R4.64] ;  /* 0x0000000a04057981 */ /* 0x000ee4000c1e1500 */
[C---:B------:R-:W-:Y:S02]  /*1c4b0*/  IMAD.WIDE R10, R2.reuse, 0x2, R10 ;  /* 0x00000002020a7825 */ /* 0x040fe400078e020a */
[----:B------:R-:W3:Y:S04]  /*1c4c0*/  LDG.E.U16 R7, desc[UR10][R6.64] ;  /* 0x0000000a06077981 */ /* 0x000ee8000c1e1500 */
[----:B------:R0:W-:Y:S04]  /*1c4d0*/  STL [R1+0x560], R3 ;  /* 0x0005600301007387 */ /* 0x0001e80000100800 */
[----:B0-----:R-:W4:Y:S01]  /*1c4e0*/  LDG.E.U16 R3, desc[UR10][R10.64] ;  /* 0x0000000a0a037981 */ /* 0x001f22000c1e1500 */
[----:B-1----:R-:W-:-:S06]  /*1c4f0*/  IMAD.WIDE R8, R2, 0x2, R8 ;  /* 0x0000000202087825 */ /* 0x002fcc00078e0208 */
[----:B------:R-:W4:Y:S01]  /*1c500*/  LDG.E.U16 R9, desc[UR10][R8.64] ;  /* 0x0000000a08097981 */ /* 0x000f22000c1e1500 */
[----:B------:R-:W-:-:S03]  /*1c510*/  IMAD.WIDE R12, R2, 0x2, R12 ;  /* 0x00000002020c7825 */ /* 0x000fc600078e020c */
[----:B--2---:R0:W-:Y:S04]  /*1c520*/  STL [R1+0x574], R16 ;  /* 0x0005741001007387 */ /* 0x0041e80000100800 */
[----:B---3--:R1:W-:Y:S04]  /*1c530*/  STL [R1+0x570], R5 ;  /* 0x0005700501007387 */ /* 0x0083e80000100800 */
[----:B0-----:R0:W2:Y:S01]  /*1c540*/  LDG.E.U16 R16, desc[UR10][R12.64] ;  /* 0x0000000a0c107981 */ /* 0x0010a2000c1e1500 */
[----:B-1----:R-:W-:-:S03]  /*1c550*/  IMAD.WIDE R4, R2, 0x2, R26 ;  /* 0x0000000202047825 */ /* 0x002fc600078e021a */
[----:B------:R4:W-:Y:S01]  /*1c560*/  STL [R1+0x56c], R7 ;  /* 0x00056c0701007387 */ /* 0x0009e20000100800 */
[----:B0-----:R-:W-:-:S03]  /*1c570*/  IMAD.WIDE R12, R2, 0x2, R14 ;  /* 0x00000002020c7825 */ /* 0x001fc600078e020e */
[----:B------:R-:W3:Y:S01]  /*1c580*/  LDG.E.U16 R15, desc[UR10][R4.64] ;  /* 0x0000000a040f7981 */ /* 0x000ee2000c1e1500 */
[----:B----4-:R-:W-:-:S03]  /*1c590*/  IMAD.WIDE R6, R2, 0x2, R22 ;  /* 0x0000000202067825 */ /* 0x010fc600078e0216 */
[----:B------:R-:W-:Y:S04]  /*1c5a0*/  STL [R1+0x568], R9 ;  /* 0x0005680901007387 */ /* 0x000fe80000100800 */
[----:B------:R-:W4:Y:S04]  /*1c5b0*/  LDL.64 R4, [R1+0xd78] ;  /* 0x000d780001047983 */ /* 0x000f280000100a00 */
[----:B------:R0:W-:Y:S04]  /*1c5c0*/  STL [R1+0x54c], R3 ;  /* 0x00054c0301007387 */ /* 0x0001e80000100800 */
[----:B0-----:R-:W4:Y:S01]  /*1c5d0*/  LDG.E.U16 R3, desc[UR10][R6.64] ;  /* 0x0000000a06037981 */ /* 0x001f22000c1e1500 */
[----:B------:R-:W-:-:S03]  /*1c5e0*/  IMAD.WIDE R8, R2, 0x2, R20 ;  /* 0x0000000202087825 */ /* 0x000fc600078e0214 */
[----:B------:R-:W4:Y:S04]  /*1c5f0*/  LDL.64 R6, [R1+0xd70] ;  /* 0x000d700001067983 */ /* 0x000f280000100a00 */
[----:B--2---:R0:W-:Y:S01]  /*1c600*/  STL [R1+0x558], R16 ;  /* 0x0005581001007387 */ /* 0x0041e20000100800 */
[----:B------:R-:W-:-:S03]  /*1c610*/  IMAD.WIDE R10, R2, 0x2, R18 ;  /* 0x00000002020a7825 */ /* 0x000fc600078e0212 */
[----:B------:R-:W2:Y:S04]  /*1c620*/  LDL.64 R26, [R1+0xc98] ;  /* 0x000c9800011a7983 */ /* 0x000ea80000100a00 */
[----:B------:R-:W2:Y:S04]  /*1c630*/  LDL.64 R22, [R1+0xc90] ;  /* 0x000c900001167983 */ /* 0x000ea80000100a00 */
[----:B0-----:R-:W2:Y:S04]  /*1c640*/  LDG.E.U16 R16, desc[UR10][R8.64] ;  /* 0x0000000a08107981 */ /* 0x001ea8000c1e1500 */
[----:B------:R-:W2:Y:S04]  /*1c650*/  LDL.64 R20, [R1+0xc88] ;  /* 0x000c880001147983 */ /* 0x000ea80000100a00 */
[----:B------:R-:W2:Y:S04]  /*1c660*/  LDL.64 R18, [R1+0xc80] ;  /* 0x000c800001127983 */ /* 0x000ea80000100a00 */
[----:B------:R-:W2:Y:S04]  /*1c670*/  LDL.64 R8, [R1+0xcb0] ;  /* 0x000cb00001087983 */ /* 0x000ea80000100a00 */
[----:B---3--:R0:W-:Y:S04]  /*1c680*/  STL [R1+0x55c], R15 ;  /* 0x00055c0f01007387 */ /* 0x0081e80000100800 */
[----:B0-----:R-:W3:Y:S04]  /*1c690*/  LDL.64 R14, [R1+0xc78] ;  /* 0x000c7800010e7983 */ /* 0x001ee80000100a00 */
[----:B----4-:R0:W-:Y:S04]  /*1c6a0*/  STL [R1+0x554], R3 ;  /* 0x0005540301007387 */ /* 0x0101e80000100800 */
[----:B0-----:R-:W4:Y:S04]  /*1c6b0*/  LDG.E.U16 R3, desc[UR10][R10.64] ;  /* 0x0000000a0a037981 */ /* 0x001f28000c1e1500 */
[----:B------:R-:W3:Y:S01]  /*1c6c0*/  LDL.64 R10, [R1+0xca8] ;  /* 0x000ca800010a7983 */ /* 0x000ee20000100a00 */
[----:B------:R-:W-:-:S03]  /*1c6d0*/  IMAD.WIDE R4, R2, 0x2, R4 ;  /* 0x0000000202047825 */ /* 0x000fc600078e0204 */
[----:B--2---:R0:W-:Y:S01]  /*1c6e0*/  STL [R1+0x550], R16 ;  /* 0x0005501001007387 */ /* 0x0041e20000100800 */
[----:B------:R-:W-:-:S03]  /*1c6f0*/  IMAD.WIDE R6, R2, 0x2, R6 ;  /* 0x0000000202067825 */ /* 0x000fc600078e0206 */
[----:B------:R-:W2:Y:S04]  /*1c700*/  LDG.E.U16 R5, desc[UR10][R4.64] ;  /* 0x0000000a04057981 */ /* 0x000ea8000c1e1500 */
[----:B------:R-:W2:Y:S04]  /*1c710*/  LDG.E.U16 R7, desc[UR10][R6.64] ;  /* 0x0000000a06077981 */ /* 0x000ea8000c1e1500 */
[----:B0-----:R-:W2:Y:S01]  /*1c720*/  LDG.E.U16 R16, desc[UR10][R12.64] ;  /* 0x0000000a0c107981 */ /* 0x001ea2000c1e1500 */
[----:B------:R-:W-:-:S06]  /*1c730*/  IMAD.WIDE R8, R2, 0x2, R8 ;  /* 0x0000000202087825 */ /* 0x000fcc00078e0208 */
[----:B------:R-:W2:Y:S04]  /*1c740*/  LDG.E.U16 R9, desc[UR10][R8.64] ;  /* 0x0000000a08097981 */ /* 0x000ea8000c1e1500 */
[----:B------:R-:W2:Y:S04]  /*1c750*/  LDL.64 R12, [R1+0xca0] ;  /* 0x000ca000010c7983 */ /* 0x000ea80000100a00 */
[----:B----4-:R0:W-:Y:S01]  /*1c760*/  STL [R1+0x548], R3 ;  /* 0x0005480301007387 */ /* 0x0101e20000100800 */
[----:B---3--:R-:W-:-:S05]  /*1c770*/  IMAD.WIDE R10, R2, 0x2, R10 ;  /* 0x00000002020a7825 */ /* 0x008fca00078e020a */
[----:B0-----:R-:W3:Y:S04]  /*1c780*/  LDG.E.U16 R3, desc[UR10][R10.64] ;  /* 0x0000000a0a037981 */ /* 0x001ee8000c1e1500 */
[----:B--2---:R0:W-:Y:S01]  /*1c790*/  STL [R1+0x544], R16 ;  /* 0x0005441001007387 */ /* 0x0041e20000100800 */
[----:B------:R-:W-:-:S03]  /*1c7a0*/  IMAD.WIDE R12, R2, 0x2, R12 ;  /* 0x00000002020c7825 */ /* 0x000fc600078e020c */
[----:B------:R1:W-:Y:S04]  /*1c7b0*/  STL [R1+0x530], R5 ;  /* 0x0005300501007387 */ /* 0x0003e80000100800 */
[----:B0-----:R0:W2:Y:S04]  /*1c7c0*/  LDG.E.U16 R16, desc[UR10][R12.64] ;  /* 0x0000000a0c107981 */ /* 0x0010a8000c1e1500 */
[----:B------:R4:W-:Y:S01]  /*1c7d0*/  STL [R1+0x53c], R7 ;  /* 0x00053c0701007387 */ /* 0x0009e20000100800 */
[----:B-1----:R-:W-:-:S03]  /*1c7e0*/  IMAD.WIDE R4, R2, 0x2, R26 ;  /* 0x0000000202047825 */ /* 0x002fc600078e021a */
[----:B------:R-:W-:Y:S01]  /*1c7f0*/  STL [R1+0x540], R9 ;  /* 0x0005400901007387 */ /* 0x000fe20000100800 */
[----:B0-----:R-:W-:-:S03]  /*1c800*/  IMAD.WIDE R12, R2, 0x2, R14 ;  /* 0x00000002020c7825 */ /* 0x001fc600078e020e */
[----:B------:R-:W2:Y:S01]  /*1c810*/  LDG.E.U16 R15, desc[UR10][R4.64] ;  /* 0x0000000a040f7981 */ /* 0x000ea2000c1e1500 */
[----:B----4-:R-:W-:-:S03]  /*1c820*/  IMAD.WIDE R6, R2, 0x2, R22 ;  /* 0x0000000202067825 */ /* 0x010fc600078e0216 */
[----:B------:R-:W4:Y:S04]  /*1c830*/  LDL.64 R4, [R1+0xc70] ;  /* 0x000c700001047983 */ /* 0x000f280000100a00 */
[----:B---3--:R0:W-:Y:S04]  /*1c840*/  STL [R1+0x538], R3 ;  /* 0x0005380301007387 */ /* 0x0081e80000100800 */
[----:B0-----:R-:W3:Y:S01]  /*1c850*/  LDG.E.U16 R3, desc[UR10][R6.64] ;  /* 0x0000000a06037981 */ /* 0x001ee2000c1e1500 */
        /* <DEDUP_REMOVED lines=10> */
[----:B------:R0:W-:Y:S04]  /*1c900*/  STL [R1+0x52c], R15 ;  /* 0x00052c0f01007387 */ /* 0x0001e80000100800 */
[----:B0-----:R-:W2:Y:S04]  /*1c910*/  LDL.64 R14, [R1+0xc48] ;  /* 0x000c4800010e7983 */ /* 0x001ea80000100a00 */
[----:B---3--:R0:W-:Y:S04]  /*1c920*/  STL [R1+0x528], R3 ;  /* 0x0005280301007387 */ /* 0x0081e80000100800 */
[----:B0-----:R-:W3:Y:S04]  /*1c930*/  LDG.E.U16 R3, desc[UR10][R10.64] ;  /* 0x0000000a0a037981 */ /* 0x001ee8000c1e1500 */
[----:B------:R-:W3:Y:S01]  /*1c940*/  LDL.64 R10, [R1+0xc58] ;  /* 0x000c5800010a7983 */ /* 0x000ee20000100a00 */
[----:B----4-:R-:W-:-:S04]  /*1c950*/  IMAD.WIDE R4, R2, 0x2, R4 ;  /* 0x0000000202047825 */ /* 0x010fc800078e0204 */
[C---:B------:R-:W-:Y:S02]  /*1c960*/  IMAD.WIDE R6, R2.reuse, 0x2, R6 ;  /* 0x0000000202067825 */ /* 0x040fe400078e0206 */
[----:B------:R-:W4:Y:S04]  /*1c970*/  LDG.E.U16 R5, desc[UR10][R4.64] ;  /* 0x0000000a04057981 */ /* 0x000f28000c1e1500 */
[----:B--2---:R0:W-:Y:S04]  /*1c980*/  STL [R1+0x508], R16 ;  /* 0x0005081001007387 */ /* 0x0041e80000100800 */
[----:B------:R-:W2:Y:S04]  /*1c990*/  LDG.E.U16 R7, desc[UR10][R6.64] ;  /* 0x0000000a06077981 */ /* 0x000ea8000c1e1500 */
[----:B0-----:R-:W2:Y:S04]  /*1c9a0*/  LDG.E.U16 R16, desc[UR10][R12.64] ;  /* 0x0000000a0c107981 */ /* 0x001ea8000c1e1500 */
[----:B------:R-:W4:Y:S01]  /*1c9b0*/  LDL.64 R12, [R1+0xc50] ;  /* 0x000c5000010c7983 */ /* 0x000f220000100a00 */
[----:B------:R-:W-:-:S06]  /*1c9c0*/  IMAD.WIDE R8, R2, 0x2, R8 ;  /* 0x0000000202087825 */ /* 0x000fcc00078e0208 */
[----:B------:R-:W4:Y:S04]  /*1c9d0*/  LDG.E.U16 R9, desc[UR10][R8.64] ;  /* 0x0000000a08097981 */ /* 0x000f28000c1e1500 */
[----:B---3--:R0:W-:Y:S01]  /*1c9e0*/  STL [R1+0x500], R3 ;  /* 0x0005000301007387 */ /* 0x0081e20000100800 */
[----:B------:R-:W-:-:S05]  /*1c9f0*/  IMAD.WIDE R10, R2, 0x2, R10 ;  /* 0x00000002020a7825 */ /* 0x000fca00078e020a */
[----:B0-----:R-:W3:Y:S04]  /*1ca00*/  LDG.E.U16 R3, desc[UR10][R10.64] ;  /* 0x0000000a0a037981 */ /* 0x001ee8000c1e1500 */
[----:B--2---:R0:W-:Y:S01]  /*1ca10*/  STL [R1+0x510], R16 ;  /* 0x0005101001007387 */ /* 0x0041e20000100800 */
[----:B----4-:R-:W-:-:S03]  /*1ca20*/  IMAD.WIDE R12, R2, 0x2, R12 ;  /* 0x00000002020c7825 */ /* 0x010fc600078e020c */
        /* <DEDUP_REMOVED lines=12> */
[----:B------:R-:W4:Y:S01]  /*1caf0*/  LDL.64 R6, [R1+0xc38] ;  /* 0x000c380001067983 */ /* 0x000f220000100a00 */
[----:B------:R-:W-:-:S03]  /*1cb00*/  IMAD.WIDE R10, R2, 0x2, R18 ;  /* 0x00000002020a7825 */ /* 0x000fc600078e0212 */
[----:B--2---:R0:W-:Y:S04]  /*1cb10*/  STL [R1+0x4f8], R16 ;  /* 0x0004f81001007387 */ /* 0x0041e80000100800 */
        /* <DEDUP_REMOVED lines=14> */
[----:B------:R-:W4:Y:S04]  /*1cc00*/  LDG.E.U16 R7, desc[UR10][R6.64] ;  /* 0x0000000a06077981 */ /* 0x000f28000c1e1500 */
[----:B--2---:R0:W-:Y:S04]  /*1cc10*/  STL [R1+0x4f4], R16 ;  /* 0x0004f41001007387 */ /* 0x0041e80000100800 */
[----:B0-----:R-:W2:Y:S01]  /*1cc20*/  LDG.E.U16 R16, desc[UR10][R12.64] ;  /* 0x0000000a0c107981 */ /* 0x001ea2000c1e1500 */
[----:B------:R-:W-:-:S06]  /*1cc30*/  IMAD.WIDE R8, R2, 0x2, R8 ;  /* 0x0000000202087825 */ /* 0x000fcc00078e0208 */
[----:B------:R-:W4:Y:S04]  /*1cc40*/  LDG.E.U16 R9, desc[UR10][R8.64] ;  /* 0x0000000a08097981 */ /* 0x000f28000c1e1500 */
[----:B------:R-:W4:Y:S04]  /*1cc50*/  LDL.64 R12, [R1+0xc20] ;  /* 0x000c2000010c7983 */ /* 0x000f280000100a00 */
        /* <DEDUP_REMOVED lines=322> */
[----:B0-----:R0:W3:Y:S02]  /*1e080*/  LDG.E.U16 R3, desc[UR10][R10.64] ;  /* 0x0000000a0a037981 */ /* 0x0010e4000c1e1500 */
[C---:B0-----:R-:W-:Y:S02]  /*1e090*/  IMAD.WIDE R10, R2.reuse, 0x2, R18 ;  /* 0x00000002020a7825 */ /* 0x041fe400078e0212 */
[----:B--2---:R0:W-:Y:S04]  /*1e0a0*/  STL [R1+0x1f4], R16 ;  /* 0x0001f41001007387 */ /* 0x0041e80000100800 */
[----:B----4-:R1:W-:Y:S01]  /*1e0b0*/  STL [R1+0x1f0], R5 ;  /* 0x0001f00501007387 */ /* 0x0103e20000100800 */
[----:B------:R-:W-:-:S03]  /*1e0c0*/  IMAD.WIDE R12, R2, 0x2, R12 ;  /* 0x00000002020c7825 */ /* 0x000fc600078e020c */
[----:B------:R2:W-:Y:S04]  /*1e0d0*/  STL [R1+0x1e0], R7 ;  /* 0x0001e00701007387 */ /* 0x0005e80000100800 */
[----:B0-----:R0:W4:Y:S01]  /*1e0e0*/  LDG.E.U16 R16, desc[UR10][R12.64] ;  /* 0x0000000a0c107981 */ /* 0x001122000c1e1500 */
[----:B-1----:R-:W-:-:S03]  /*1e0f0*/  IMAD.WIDE R4, R2, 0x2, R26 ;  /* 0x0000000202047825 */ /* 0x002fc600078e021a */
[----:B------:R1:W-:Y:S01]  /*1e100*/  STL [R1+0x1d8], R9 ;  /* 0x0001d80901007387 */ /* 0x0003e20000100800 */
[----:B--2---:R-:W-:-:S03]  /*1e110*/  IMAD.WIDE R6, R2, 0x2, R22 ;  /* 0x0000000202067825 */ /* 0x004fc600078e0216 */
[----:B------:R-:W2:Y:S04]  /*1e120*/  LDG.E.U16 R18, desc[UR10][R4.64] ;  /* 0x0000000a04127981 */ /* 0x000ea8000c1e1500 */
[----:B------:R-:W2:Y:S01]  /*1e130*/  LDG.E.U16 R19, desc[UR10][R6.64] ;  /* 0x0000000a06137981 */ /* 0x000ea2000c1e1500 */
[----:B-1----:R-:W-:-:S03]  /*1e140*/  IMAD.WIDE R8, R2, 0x2, R20 ;  /* 0x0000000202087825 */ /* 0x002fc600078e0214 */
[----:B------:R-:W2:Y:S04]  /*1e150*/  LDL.64 R4, [R1+0x9b8] ;  /* 0x0009b80001047983 */ /* 0x000ea80000100a00 */
[----:B------:R-:W2:Y:S04]  /*1e160*/  LDL.64 R6, [R1+0x9b0] ;  /* 0x0009b00001067983 */ /* 0x000ea80000100a00 */
[----:B---3--:R1:W-:Y:S01]  /*1e170*/  STL [R1+0x1e8], R3 ;  /* 0x0001e80301007387 */ /* 0x0083e20000100800 */
[----:B0-----:R-:W-:-:S03]  /*1e180*/  IMAD.WIDE R12, R2, 0x2, R14 ;  /* 0x00000002020c7825 */ /* 0x001fc600078e020e */
[----:B------:R-:W3:Y:S04]  /*1e190*/  LDL.64 R26, [R1+0x990] ;  /* 0x00099000011a7983 */ /* 0x000ee80000100a00 */
[----:B------:R-:W3:Y:S04]  /*1e1a0*/  LDL.64 R14, [R1+0x988] ;  /* 0x00098800010e7983 */ /* 0x000ee80000100a00 */
[----:B-1----:R-:W3:Y:S04]  /*1e1b0*/  LDG.E.U16 R3, desc[UR10][R8.64] ;  /* 0x0000000a08037981 */ /* 0x002ee8000c1e1500 */
[----:B------:R-:W3:Y:S04]  /*1e1c0*/  LDL.64 R8, [R1+0x9a8] ;  /* 0x0009a80001087983 */ /* 0x000ee80000100a00 */
[----:B----4-:R0:W-:Y:S04]  /*1e1d0*/  STL [R1+0x1ec], R16 ;  /* 0x0001ec1001007387 */ /* 0x0101e80000100800 */
[----:B------:R-:W4:Y:S04]  /*1e1e0*/  LDL.64 R22, [R1+0x980] ;  /* 0x0009800001167983 */ /* 0x000f280000100a00 */
[----:B------:R-:W4:Y:S04]  /*1e1f0*/  LDL.64 R20, [R1+0x978] ;  /* 0x0009780001147983 */ /* 0x000f280000100a00 */
[----:B0-----:R-:W4:Y:S04]  /*1e200*/  LDG.E.U16 R16, desc[UR10][R10.64] ;  /* 0x0000000a0a107981 */ /* 0x001f28000c1e1500 */
[----:B------:R-:W4:Y:S04]  /*1e210*/  LDL.64 R10, [R1+0x9a0] ;  /* 0x0009a000010a7983 */ /* 0x000f280000100a00 */
[----:B--2---:R-:W-:Y:S04]  /*1e220*/  STL [R1+0x1dc], R19 ;  /* 0x0001dc1301007387 */ /* 0x004fe80000100800 */
[----:B------:R0:W-:Y:S04]  /*1e230*/  STL [R1+0x1e4], R18 ;  /* 0x0001e41201007387 */ /* 0x0001e80000100800 */
[----:B0-----:R-:W2:Y:S04]  /*1e240*/  LDL.64 R18, [R1+0x970] ;  /* 0x0009700001127983 */ /* 0x001ea80000100a00 */
[----:B---3--:R0:W-:Y:S04]  /*1e250*/  STL [R1+0x1d4], R3 ;  /* 0x0001d40301007387 */ /* 0x0081e80000100800 */
[----:B0-----:R-:W3:Y:S04]  /*1e260*/  LDG.E.U16 R3, desc[UR10][R12.64] ;  /* 0x0000000a0c037981 */ /* 0x001ee8000c1e1500 */
[----:B------:R-:W2:Y:S01]  /*1e270*/  LDL.64 R12, [R1+0x998] ;  /* 0x00099800010c7983 */ /* 0x000ea20000100a00 */
[----:B------:R-:W-:-:S04]  /*1e280*/  IMAD.WIDE R4, R2, 0x2, R4 ;  /* 0x0000000202047825 */ /* 0x000fc800078e0204 */
[C---:B------:R-:W-:Y:S02]  /*1e290*/  IMAD.WIDE R6, R2.reuse, 0x2, R6 ;  /* 0x0000000202067825 */ /* 0x040fe400078e0206 */
[----:B------:R-:W2:Y:S02]  /*1e2a0*/  LDG.E.U16 R5, desc[UR10][R4.64] ;  /* 0x0000000a04057981 */ /* 0x000ea4000c1e1500 */
[C---:B------:R-:W-:Y:S02]  /*1e2b0*/  IMAD.WIDE R8, R2.reuse, 0x2, R8 ;  /* 0x0000000202087825 */ /* 0x040fe400078e0208 */
[----:B------:R-:W2:Y:S04]  /*1e2c0*/  LDG.E.U16 R7, desc[UR10][R6.64] ;  /* 0x0000000a06077981 */ /* 0x000ea8000c1e1500 */
[----:B------:R-:W2:Y:S04]  /*1e2d0*/  LDG.E.U16 R9, desc[UR10][R8.64] ;  /* 0x0000000a08097981 */ /* 0x000ea8000c1e1500 */
[----:B----4-:R0:W-:Y:S01]  /*1e2e0*/  STL [R1+0x1d0], R16 ;  /* 0x0001d01001007387 */ /* 0x0101e20000100800 */
[----:B------:R-:W-:-:S05]  /*1e2f0*/  IMAD.WIDE R10, R2, 0x2, R10 ;  /* 0x00000002020a7825 */ /* 0x000fca00078e020a */
[----:B0-----:R0:W4:Y:S04]  /*1e300*/  LDG.E.U16 R16, desc[UR10][R10.64] ;  /* 0x0000000a0a107981 */ /* 0x001128000c1e1500 */
[----:B---3--:R1:W-:Y:S01]  /*1e310*/  STL [R1+0x1c0], R3 ;  /* 0x0001c00301007387 */ /* 0x0083e20000100800 */
[----:B--2---:R-:W-:-:S05]  /*1e320*/  IMAD.WIDE R12, R2, 0x2, R12 ;  /* 0x00000002020c7825 */ /* 0x004fca00078e020c */
[----:B-1----:R1:W2:Y:S04]  /*1e330*/  LDG.E.U16 R3, desc[UR10][R12.64] ;  /* 0x0000000a0c037981 */ /* 0x0022a8000c1e1500 */
[----:B------:R3:W-:Y:S04]  /*1e340*/  STL [R1+0x1b8], R5 ;  /* 0x0001b80501007387 */ /* 0x0007e80000100800 */
[----:B------:R1:W-:Y:S01]  /*1e350*/  STL [R1+0x1c8], R7 ;  /* 0x0001c80701007387 */ /* 0x0003e20000100800 */
[----:B0-----:R-:W-:-:S04]  /*1e360*/  IMAD.WIDE R10, R2, 0x2, R20 ;  /* 0x00000002020a7825 */ /* 0x001fc800078e0214 */
[----:B---3--:R-:W-:-:S04]  /*1e370*/  IMAD.WIDE R4, R2, 0x2, R26 ;  /* 0x0000000202047825 */ /* 0x008fc800078e021a */
[C---:B-1----:R-:W-:Y:S01]  /*1e380*/  IMAD.WIDE R6, R2.reuse, 0x2, R14 ;  /* 0x0000000202067825 */ /* 0x042fe200078e020e */
[----:B------:R-:W3:Y:S04]  /*1e390*/  LDG.E.U16 R21, desc[UR10][R4.64] ;  /* 0x0000000a04157981 */ /* 0x000ee8000c1e1500 */
[----:B------:R-:W3:Y:S04]  /*1e3a0*/  LDL.64 R14, [R1+0x948] ;  /* 0x00094800010e7983 */ /* 0x000ee80000100a00 */
[----:B------:R0:W-:Y:S01]  /*1e3b0*/  STL [R1+0x1cc], R9 ;  /* 0x0001cc0901007387 */ /* 0x0001e20000100800 */
[----:B------:R-:W-:-:S03]  /*1e3c0*/  IMAD.WIDE R12, R2, 0x2, R18 ;  /* 0x00000002020c7825 */ /* 0x000fc600078e0212 */
[----:B------:R-:W3:Y:S04]  /*1e3d0*/  LDL.64 R4, [R1+0x968] ;  /* 0x0009680001047983 */ /* 0x000ee80000100a00 */
[----:B------:R1:W3:Y:S01]  /*1e3e0*/  LDG.E.U16 R18, desc[UR10][R6.64] ;  /* 0x0000000a06127981 */ /* 0x0002e2000c1e1500 */
[----:B0-----:R-:W-:-:S05]  /*1e3f0*/  IMAD.WIDE R8, R2, 0x2, R22 ;  /* 0x0000000202087825 */ /* 0x001fca00078e0216 */
[----:B------:R-:W3:Y:S04]  /*1e400*/  LDG.E.U16 R19, desc[UR10][R8.64] ;  /* 0x0000000a08137981 */ /* 0x000ee8000c1e1500 */
[----:B------:R-:W1:Y:S04]  /*1e410*/  LDL.64 R6, [R1+0x960] ;  /* 0x0009600001067983 */ /* 0x000e680000100a00 */
[----:B------:R-:W3:Y:S04]  /*1e420*/  LDL.64 R8, [R1+0x958] ;  /* 0x0009580001087983 */ /* 0x000ee80000100a00 */
[----:B----4-:R0:W-:Y:S04]  /*1e430*/  STL [R1+0x1c4], R16 ;  /* 0x0001c41001007387 */ /* 0x0101e80000100800 */
[----:B------:R-:W4:Y:S04]  /*1e440*/  LDL.64 R22, [R1+0x938] ;  /* 0x0009380001167983 */ /* 0x000f280000100a00 */
[----:B0-----:R-:W4:Y:S04]  /*1e450*/  LDG.E.U16 R16, desc[UR10][R10.64] ;  /* 0x0000000a0a107981 */ /* 0x001f28000c1e1500 */
[----:B------:R-:W4:Y:S04]  /*1e460*/  LDL.64 R10, [R1+0x950] ;  /* 0x00095000010a7983 */ /* 0x000f280000100a00 */
[----:B--2---:R0:W-:Y:S04]  /*1e470*/  STL [R1+0x1bc], R3 ;  /* 0x0001bc0301007387 */ /* 0x0041e80000100800 */
[----:B------:R-:W2:Y:S04]  /*1e480*/  LDL.64 R26, [R1+0x930] ;  /* 0x00093000011a7983 */ /* 0x000ea80000100a00 */
[----:B0-----:R-:W2:Y:S04]  /*1e490*/  LDG.E.U16 R3, desc[UR10][R12.64] ;  /* 0x0000000a0c037981 */ /* 0x001ea8000c1e1500 */
[----:B---3--:R0:W-:Y:S04]  /*1e4a0*/  STL [R1+0x1b4], R21 ;  /* 0x0001b41501007387 */ /* 0x0081e80000100800 */
[----:B0-----:R-:W3:Y:S01]  /*1e4b0*/  LDL.64 R20, [R1+0x928] ;  /* 0x0009280001147983 */ /* 0x001ee20000100a00 */
[----:B------:R-:W-:-:S03]  /*1e4c0*/  IMAD.WIDE R4, R2, 0x2, R4 ;  /* 0x0000000202047825 */ /* 0x000fc600078e0204 */
[----:B------:R-:W-:Y:S01]  /*1e4d0*/  STL [R1+0x1a0], R19 ;  /* 0x0001a01301007387 */ /* 0x000fe20000100800 */
[----:B-1----:R-:W-:-:S03]  /*1e4e0*/  IMAD.WIDE R6, R2, 0x2, R6 ;  /* 0x0000000202067825 */ /* 0x002fc600078e0206 */
[----:B------:R0:W-:Y:S01]  /*1e4f0*/  STL [R1+0x1b0], R18 ;  /* 0x0001b01201007387 */ /* 0x0001e20000100800 */
[----:B------:R-:W-:-:S03]  /*1e500*/  IMAD.WIDE R8, R2, 0x2, R8 ;  /* 0x0000000202087825 */ /* 0x000fc600078e0208 */
[----:B------:R-:W3:Y:S04]  /*1e510*/  LDG.E.U16 R7, desc[UR10][R6.64] ;  /* 0x0000000a06077981 */ /* 0x000ee8000c1e1500 */
[----:B0-----:R-:W3:Y:S04]  /*1e520*/  LDL.64 R18, [R1+0x920] ;  /* 0x0009200001127983 */ /* 0x001ee80000100a00 */
[----:B------:R-:W3:Y:S04]  /*1e530*/  LDG.E.U16 R9, desc[UR10][R8.64] ;  /* 0x0000000a08097981 */ /* 0x000ee8000c1e1500 */
[----:B----4-:R0:W-:Y:S04]  /*1e540*/  STL [R1+0x198], R16 ;  /* 0x0001981001007387 */ /* 0x0101e80000100800 */
[----:B0-----:R-:W4:Y:S01]  /*1e550*/  LDG.E.U16 R16, desc[UR10][R4.64] ;  /* 0x0000000a04107981 */ /* 0x001f22000c1e1500 */
[----:B------:R-:W-:-:S03]  /*1e560*/  IMAD.WIDE R10, R2, 0x2, R10 ;  /* 0x00000002020a7825 */ /* 0x000fc600078e020a */
[----:B------:R-:W4:Y:S04]  /*1e570*/  LDL.64 R4, [R1+0x940] ;  /* 0x0009400001047983 */ /* 0x000f280000100a00 */
[----:B--2---:R0:W-:Y:S04]  /*1e580*/  STL [R1+0x1a8], R3 ;  /* 0x0001a80301007387 */ /* 0x0041e80000100800 */
[----:B0-----:R3:W2:Y:S01]  /*1e590*/  LDG.E.U16 R3, desc[UR10][R10.64] ;  /* 0x0000000a0a037981 */ /* 0x0016a2000c1e1500 */
[----:B------:R-:W-:-:S03]  /*1e5a0*/  IMAD.WIDE R12, R2, 0x2, R14 ;  /* 0x00000002020c7825 */ /* 0x000fc600078e020e */
[----:B------:R-:W2:Y:S01]  /*1e5b0*/  LDL.64 R14, [R1+0x918] ;  /* 0x00091800010e7983 */ /* 0x000ea20000100a00 */
[----:B---3--:R-:W-:-:S03]  /*1e5c0*/  IMAD.WIDE R10, R2, 0x2, R20 ;  /* 0x00000002020a7825 */ /* 0x008fc600078e0214 */
[----:B----4-:R0:W-:Y:S04]  /*1e5d0*/  STL [R1+0x1ac], R16 ;  /* 0x0001ac1001007387 */ /* 0x0101e80000100800 */
[----:B------:R1:W-:Y:S04]  /*1e5e0*/  STL [R1+0x1a4], R7 ;  /* 0x0001a40701007387 */ /* 0x0003e80000100800 */
[----:B0-----:R0:W3:Y:S01]  /*1e5f0*/  LDG.E.U16 R16, desc[UR10][R12.64] ;  /* 0x0000000a0c107981 */ /* 0x0010e2000c1e1500 */
[----:B-1----:R-:W-:-:S03]  /*1e600*/  IMAD.WIDE R6, R2, 0x2, R22 ;  /* 0x0000000202067825 */ /* 0x002fc600078e0216 */
[----:B------:R-:W4:Y:S04]  /*1e610*/  LDL.64 R22, [R1+0x8f8] ;  /* 0x0008f80001167983 */ /* 0x000f280000100a00 */
[----:B------:R1:W-:Y:S01]  /*1e620*/  STL [R1+0x19c], R9 ;  /* 0x00019c0901007387 */ /* 0x0003e20000100800 */
[----:B------:R-:W-:-:S03]  /*1e630*/  IMAD.WIDE R4, R2, 0x2, R4 ;  /* 0x0000000202047825 */ /* 0x000fc600078e0204 */
[----:B------:R-:W4:Y:S01]  /*1e640*/  LDL.64 R20, [R1+0x8f0] ;  /* 0x0008f00001147983 */ /* 0x000f220000100a00 */
[----:B0-----:R-:W-:-:S03]  /*1e650*/  IMAD.WIDE R12, R2, 0x2, R18 ;  /* 0x00000002020c7825 */ /* 0x001fc600078e0212 */
[----:B------:R-:W4:Y:S01]  /*1e660*/  LDG.E.U16 R18, desc[UR10][R6.64] ;  /* 0x0000000a06127981 */ /* 0x000f22000c1e1500 */
[----:B-1----:R-:W-:-:S03]  /*1e670*/  IMAD.WIDE R8, R2, 0x2, R26 ;  /* 0x0000000202087825 */ /* 0x002fc600078e021a */
[----:B------:R0:W4:Y:S04]  /*1e680*/  LDG.E.U16 R27, desc[UR10][R4.64] ;  /* 0x0000000a041b7981 */ /* 0x000128000c1e1500 */
[----:B------:R-:W4:Y:S04]  /*1e690*/  LDG.E.U16 R19, desc[UR10][R8.64] ;  /* 0x0000000a08137981 */ /* 0x000f28000c1e1500 */
[----:B------:R-:W4:Y:S04]  /*1e6a0*/  LDL.64 R6, [R1+0x910] ;  /* 0x0009100001067983 */ /* 0x000f280000100a00 */
[----:B------:R-:W4:Y:S04]  /*1e6b0*/  LDL.64 R8, [R1+0x908] ;  /* 0x0009080001087983 */ /* 0x000f280000100a00 */
[----:B--2---:R1:W-:Y:S04]  /*1e6c0*/  STL [R1+0x194], R3 ;  /* 0x0001940301007387 */ /* 0x0043e80000100800 */
[----:B-1----:R-:W2:Y:S04]  /*1e6d0*/  LDG.E.U16 R3, desc[UR10][R10.64] ;  /* 0x0000000a0a037981 */ /* 0x002ea8000c1e1500 */
[----:B------:R-:W2:Y:S01]  /*1e6e0*/  LDL.64 R10, [R1+0x900] ;  /* 0x00090000010a7983 */ /* 0x000ea20000100a00 */
[----:B0-----:R-:W-:-:S03]  /*1e6f0*/  IMAD.WIDE R4, R2, 0x2, R14 ;  /* 0x0000000202047825 */ /* 0x001fc600078e020e */
[----:B---3--:R0:W-:Y:S04]  /*1e700*/  STL [R1+0x190], R16 ;  /* 0x0001901001007387 */ /* 0x0081e80000100800 */
[----:B0-----:R4:W3:Y:S02]  /*1e710*/  LDG.E.U16 R16, desc[UR10][R12.64] ;  /* 0x0000000a0c107981 */ /* 0x0018e4000c1e1500 */
[C---:B----4-:R-:W-:Y:S02]  /*1e720*/  IMAD.WIDE R12, R2.reuse, 0x2, R22 ;  /* 0x00000002020c7825 */ /* 0x050fe400078e0216 */
[----:B------:R0:W-:Y:S04]  /*1e730*/  STL [R1+0x17c], R27 ;  /* 0x00017c1b01007387 */ /* 0x0001e80000100800 */
[----:B------:R1:W4:Y:S01]  /*1e740*/  LDG.E.U16 R22, desc[UR10][R4.64] ;  /* 0x0000000a04167981 */ /* 0x000322000c1e1500 */
[----:B------:R-:W-:-:S03]  /*1e750*/  IMAD.WIDE R6, R2, 0x2, R6 ;  /* 0x0000000202067825 */ /* 0x000fc600078e0206 */
[----:B0-----:R-:W4:Y:S01]  /*1e760*/  LDL.64 R26, [R1+0x8e0] ;  /* 0x0008e000011a7983 */ /* 0x001f220000100a00 */
[----:B------:R-:W-:-:S03]  /*1e770*/  IMAD.WIDE R8, R2, 0x2, R8 ;  /* 0x0000000202087825 */ /* 0x000fc600078e0208 */
[----:B------:R-:W-:Y:S04]  /*1e780*/  STL [R1+0x188], R19 ;  /* 0x0001881301007387 */ /* 0x000fe80000100800 */
[----:B------:R0:W-:Y:S04]  /*1e790*/  STL [R1+0x170], R18 ;  /* 0x0001701201007387 */ /* 0x0001e80000100800 */
[----:B------:R-:W4:Y:S04]  /*1e7a0*/  LDG.E.U16 R23, desc[UR10][R6.64] ;  /* 0x0000000a06177981 */ /* 0x000f28000c1e1500 */
[----:B------:R-:W4:Y:S04]  /*1e7b0*/  LDL.64 R14, [R1+0x8d0] ;  /* 0x0008d000010e7983 */ /* 0x000f280000100a00 */
[----:B0-----:R-:W4:Y:S04]  /*1e7c0*/  LDL.64 R18, [R1+0x8d8] ;  /* 0x0008d80001127983 */ /* 0x001f280000100a00 */
[----:B------:R-:W4:Y:S04]  /*1e7d0*/  LDL.64 R6, [R1+0x8e8] ;  /* 0x0008e80001067983 */ /* 0x000f280000100a00 */
[----:B------:R-:W4:Y:S04]  /*1e7e0*/  LDG.E.U16 R9, desc[UR10][R8.64] ;  /* 0x0000000a08097981 */ /* 0x000f28000c1e1500 */
[----:B--2---:R0:W-:Y:S01]  /*1e7f0*/  STL [R1+0x18c], R3 ;  /* 0x00018c0301007387 */ /* 0x0041e20000100800 */
[----:B------:R-:W-:-:S05]  /*1e800*/  IMAD.WIDE R10, R2, 0x2, R10 ;  /* 0x00000002020a7825 */ /* 0x000fca00078e020a */
[----:B0-----:R-:W2:Y:S01]  /*1e810*/  LDG.E.U16 R3, desc[UR10][R10.64] ;  /* 0x0000000a0a037981 */ /* 0x001ea2000c1e1500 */
[----:B-1----:R-:W-:-:S03]  /*1e820*/  IMAD.WIDE R4, R2, 0x2, R20 ;  /* 0x0000000202047825 */ /* 0x002fc600078e0214 */
[----:B---3--:R0:W-:Y:S04]  /*1e830*/  STL [R1+0x184], R16 ;  /* 0x0001841001007387 */ /* 0x0081e80000100800 */
[----:B------:R-:W3:Y:S04]  /*1e840*/  LDL.64 R20, [R1+0x8c0] ;  /* 0x0008c00001147983 */ /* 0x000ee80000100a00 */
[----:B0-----:R0:W3:Y:S04]  /*1e850*/  LDG.E.U16 R16, desc[UR10][R12.64] ;  /* 0x0000000a0c107981 */ /* 0x0010e8000c1e1500 */
[----:B----4-:R1:W-:Y:S04]  /*1e860*/  STL [R1+0x174], R22 ;  /* 0x0001741601007387 */ /* 0x0103e80000100800 */
[----:B-1----:R-:W4:Y:S04]  /*1e870*/  LDL.LU R22, [R1+0x580] ;  /* 0x0005800001167983 */ /* 0x002f280000300800 */
[----:B------:R1:W-:Y:S04]  /*1e880*/  STL [R1+0x16c], R23 ;  /* 0x00016c1701007387 */ /* 0x0003e80000100800 */
[----:B-1----:R-:W4:Y:S04]  /*1e890*/  LDL R23, [R1+0x2b8] ;  /* 0x0002b80001177983 */ /* 0x002f280000100800 */
[----:B------:R-:W-:Y:S04]  /*1e8a0*/  STL [R1+0x168], R9 ;  /* 0x0001680901007387 */ /* 0x000fe80000100800 */
[----:B--2---:R1:W-:Y:S04]  /*1e8b0*/  STL [R1+0x158], R3 ;  /* 0x0001580301007387 */ /* 0x0043e80000100800 */
[----:B-1----:R-:W2:Y:S01]  /*1e8c0*/  LDG.E.U16 R3, desc[UR10][R4.64] ;  /* 0x0000000a04037981 */ /* 0x002ea2000c1e1500 */
[----:B------:R-:W-:-:S04]  /*1e8d0*/  IMAD.WIDE R6, R2, 0x2, R6 ;  /* 0x0000000202067825 */ /* 0x000fc800078e0206 */
[C---:B------:R-:W-:Y:S02]  /*1e8e0*/  IMAD.WIDE R8, R2.reuse, 0x2, R26 ;  /* 0x0000000202087825 */ /* 0x040fe400078e021a */
[----:B------:R-:W4:Y:S02]  /*1e8f0*/  LDG.E.U16 R6, desc[UR10][R6.64] ;  /* 0x0000000a06067981 */ /* 0x000f24000c1e1500 */
[C---:B------:R-:W-:Y:S02]  /*1e900*/  IMAD.WIDE R10, R2.reuse, 0x2, R18 ;  /* 0x00000002020a7825 */ /* 0x040fe400078e0212 */
[----:B------:R-:W4:Y:S04]  /*1e910*/  LDL.64 R4, [R1+0x8c8] ;  /* 0x0008c80001047983 */ /* 0x000f280000100a00 */
[----:B------:R-:W4:Y:S04]  /*1e920*/  LDG.E.U16 R7, desc[UR10][R8.64] ;  /* 0x0000000a08077981 */ /* 0x000f28000c1e1500 */
[----:B------:R-:W4:Y:S01]  /*1e930*/  LDL.64 R8, [R1+0x8b8] ;  /* 0x0008b80001087983 */ /* 0x000f220000100a00 */
[----:B0-----:R-:W-:-:S03]  /*1e940*/  IMAD.WIDE R12, R2, 0x2, R14 ;  /* 0x00000002020c7825 */ /* 0x001fc600078e020e */
[----:B---3--:R0:W-:Y:S04]  /*1e950*/  STL [R1+0x150], R16 ;  /* 0x0001501001007387 */ /* 0x0081e80000100800 */
[----:B------:R-:W3:Y:S04]  /*1e960*/  LDL.64 R26, [R1+0x8a0] ;  /* 0x0008a000011a7983 */ /* 0x000ee80000100a00 */
[----:B------:R-:W3:Y:S04]  /*1e970*/  LDL.64 R18, [R1+0x898] ;  /* 0x0008980001127983 */ /* 0x000ee80000100a00 */
[----:B0-----:R0:W3:Y:S04]  /*1e980*/  LDG.E.U16 R16, desc[UR10][R10.64] ;  /* 0x0000000a0a107981 */ /* 0x0010e8000c1e1500 */
[----:B------:R-:W3:Y:S04]  /*1e990*/  LDL.64 R14, [R1+0x890] ;  /* 0x00089000010e7983 */ /* 0x000ee80000100a00 */
[----:B------:R-:W0:Y:S04]  /*1e9a0*/  LDL.64 R10, [R1+0x8b0] ;  /* 0x0008b000010a7983 */ /* 0x000e280000100a00 */
[----:B--2---:R1:W-:Y:S04]  /*1e9b0*/  STL [R1+0x160], R3 ;  /* 0x0001600301007387 */ /* 0x0043e80000100800 */
[----:B-1----:R-:W2:Y:S04]  /*1e9c0*/  LDG.E.U16 R3, desc[UR10][R12.64] ;  /* 0x0000000a0c037981 */ /* 0x002ea8000c1e1500 */
[----:B------:R-:W2:Y:S01]  /*1e9d0*/  LDL.64 R12, [R1+0x8a8] ;  /* 0x0008a800010c7983 */ /* 0x000ea20000100a00 */
[----:B----4-:R-:W-:-:S03]  /*1e9e0*/  IMAD.WIDE R4, R2, 0x2, R4 ;  /* 0x0000000202047825 */ /* 0x010fc600078e0204 */
[----:B------:R-:W-:Y:S04]  /*1e9f0*/  STL [R1+0x15c], R7 ;  /* 0x00015c0701007387 */ /* 0x000fe80000100800 */
[----:B------:R1:W-:Y:S01]  /*1ea00*/  STL [R1+0x164], R6 ;  /* 0x0001640601007387 */ /* 0x0003e20000100800 */
[----:B------:R-:W-:-:S03]  /*1ea10*/  IMAD.WIDE R8, R2, 0x2, R8 ;  /* 0x0000000202087825 */ /* 0x000fc600078e0208 */
[----:B------:R-:W4:Y:S01]  /*1ea20*/  LDG.E.U16 R4, desc[UR10][R4.64] ;  /* 0x0000000a04047981 */ /* 0x000f22000c1e1500 */
[----:B-1----:R-:W-:-:S03]  /*1ea30*/  IMAD.WIDE R6, R2, 0x2, R20 ;  /* 0x0000000202067825 */ /* 0x002fc600078e0214 */
[----:B------:R-:W4:Y:S04]  /*1ea40*/  LDL.64 R20, [R1+0x888] ;  /* 0x0008880001147983 */ /* 0x000f280000100a00 */
[----:B------:R-:W4:Y:S04]  /*1ea50*/  LDG.E.U16 R5, desc[UR10][R6.64] ;  /* 0x0000000a06057981 */ /* 0x000f28000c1e1500 */
[----:B------:R-:W4:Y:S01]  /*1ea60*/  LDG.E.U16 R6, desc[UR10][R8.64] ;  /* 0x0000000a08067981 */ /* 0x000f22000c1e1500 */
[----:B0-----:R-:W-:-:S05]  /*1ea70*/  IMAD.WIDE R10, R2, 0x2, R10 ;  /* 0x00000002020a7825 */ /* 0x001fca00078e020a */
[----:B------:R0:W4:Y:S04]  /*1ea80*/  LDG.E.U16 R7, desc[UR10][R10.64] ;  /* 0x0000000a0a077981 */ /* 0x000128000c1e1500 */
[----:B---3--:R-:W-:Y:S04]  /*1ea90*/  STL [R1+0x154], R16 ;  /* 0x0001541001007387 */ /* 0x008fe80000100800 */
[----:B--2---:R1:W-:Y:S01]  /*1eaa0*/  STL [R1+0x14c], R3 ;  /* 0x00014c0301007387 */ /* 0x0043e20000100800 */
[----:B------:R-:W-:-:S05]  /*1eab0*/  IMAD.WIDE R12, R2, 0x2, R12 ;  /* 0x00000002020c7825 */ /* 0x000fca00078e020c */
[----:B-1----:R1:W2:Y:S01]  /*1eac0*/  LDG.E.U16 R3, desc[UR10][R12.64] ;  /* 0x0000000a0c037981 */ /* 0x0022a2000c1e1500 */
[----:B------:R-:W-:-:S04]  /*1ead0*/  LOP3.LUT R16, R0, 0x1c, RZ, 0xc0, !PT ;  /* 0x0000001c00107812 */ /* 0x000fc800078ec0ff */
[----:B------:R-:W-:Y:S01]  /*1eae0*/  SHF.L.U32 R16, R16, 0x2, RZ ;  /* 0x0000000210107819 */ /* 0x000fe200000006ff */
[----:B----4-:R-:W-:Y:S01]  /*1eaf0*/  STL [R1+0x148], R4 ;  /* 0x0001480401007387 */ /* 0x010fe20000100800 */
[----:B0-----:R-:W-:-:S03]  /*1eb00*/  IMAD.WIDE R10, R2, 0x2, R26 ;  /* 0x00000002020a7825 */ /* 0x001fc600078e021a */
[----:B------:R-:W-:Y:S01]  /*1eb10*/  LDS R4, [R16+UR6] ;  /* 0x0000000610047984 */ /* 0x000fe20008000800 */
[----:B-1----:R-:W-:-:S04]  /*1eb20*/  IMAD.WIDE R12, R2, 0x2, R18 ;  /* 0x00000002020c7825 */ /* 0x002fc800078e0212 */
[C---:B------:R-:W-:Y:S02]  /*1eb30*/  IMAD.WIDE R8, R2.reuse, 0x2, R14 ;  /* 0x0000000202087825 */ /* 0x040fe400078e020e */
[----:B------:R-:W3:Y:S04]  /*1eb40*/  LDG.E.U16 R13, desc[UR10][R12.64] ;  /* 0x0000000a0c0d7981 */ /* 0x000ee8000c1e1500 */
[----:B------:R-:W-:Y:S04]  /*1eb50*/  STL [R1+0x13c], R5 ;  /* 0x00013c0501007387 */ /* 0x000fe80000100800 */
[----:B------:R0:W1:Y:S04]  /*1eb60*/  LDS R5, [R17] ;  /* 0x0000000011057984 */ /* 0x0000680000000800 */
[----:B------:R-:W4:Y:S04]  /*1eb70*/  LDL.64 R18, [R1+0x878] ;  /* 0x0008780001127983 */ /* 0x000f280000100a00 */
[----:B0-----:R-:W3:Y:S04]  /*1eb80*/  LDL.64 R16, [R1+0x870] ;  /* 0x0008700001107983 */ /* 0x001ee80000100a00 */
[----:B------:R-:W3:Y:S04]  /*1eb90*/  LDL.64 R14, [R1+0x868] ;  /* 0x00086800010e7983 */ /* 0x000ee80000100a00 */
[----:B------:R-:W3:Y:S04]  /*1eba0*/  LDG.E.U16 R9, desc[UR10][R8.64] ;  /* 0x0000000a08097981 */ /* 0x000ee8000c1e1500 */
[----:B------:R-:W-:Y:S04]  /*1ebb0*/  STL [R1+0x140], R7 ;  /* 0x0001400701007387 */ /* 0x000fe80000100800 */
[----:B------:R0:W-:Y:S02]  /*1ebc0*/  STL [R1+0x134], R6 ;  /* 0x0001340601007387 */ /* 0x0001e40000100800 */
[----:B0-----:R-:W-:-:S02]  /*1ebd0*/  IMAD.WIDE R6, R2, 0x2, R20 ;  /* 0x0000000202067825 */ /* 0x001fc400078e0214 */
[----:B------:R-:W3:Y:S04]  /*1ebe0*/  LDG.E.U16 R20, desc[UR10][R10.64] ;  /* 0x0000000a0a147981 */ /* 0x000ee8000c1e1500 */
[----:B------:R0:W4:Y:S04]  /*1ebf0*/  LDG.E.U16 R21, desc[UR10][R6.64] ;  /* 0x0000000a06157981 */ /* 0x000128000c1e1500 */
[----:B------:R-:W4:Y:S04]  /*1ec00*/  LDL.64 R10, [R1+0x880] ;  /* 0x00088000010a7983 */ /* 0x000f280000100a00 */
[----:B--2---:R2:W-:Y:S04]  /*1ec10*/  STL [R1+0x144], R3 ;  /* 0x0001440301007387 */ /* 0x0045e80000100800 */
[----:B------:R-:W4:Y:S01]  /*1ec20*/  LDL.64 R26, [R1+0x858] ;  /* 0x00085800011a7983 */ /* 0x000f220000100a00 */
[----:B--2---:R-:W-:-:S03]  /*1ec30*/  FADD R3, -R23, R22 ;  /* 0x0000001617037221 */ /* 0x004fc60000000100 */
[----:B------:R-:W2:Y:S01]  /*1ec40*/  LDL.64 R22, [R1+0x860] ;  /* 0x0008600001167983 */ /* 0x000ea20000100a00 */
[----:B0-----:R-:W-:Y:S01]  /*1ec50*/  FMUL R6, R3, 1.4426950216293334961 ;  /* 0x3fb8aa3b03067820 */ /* 0x001fe20000400000 */
[----:B------:R-:W-:Y:S02]  /*1ec60*/  FADD R3, -R24, R25 ;  /* 0x0000001918037221 */ /* 0x000fe40000000100 */
[----:B------:R-:W2:Y:S02]  /*1ec70*/  LDL.64 R24, [R1+0x850] ;  /* 0x0008500001187983 */ /* 0x000ea40000100a00 */
[----:B------:R-:W-:Y:S02]  /*1ec80*/  FMUL R3, R3, 1.4426950216293334961 ;  /* 0x3fb8aa3b03037820 */ /* 0x000fe40000400000 */
[----:B---3--:R0:W-:Y:S04]  /*1ec90*/  STL [R1+0x138], R20 ;  /* 0x0001381401007387 */ /* 0x0081e80000100800 */
[----:B------:R3:W-:Y:S01]  /*1eca0*/  STL [R1+0x128], R13 ;  /* 0x0001280d01007387 */ /* 0x0007e20000100800 */
[C---:B----4-:R-:W-:Y:S01]  /*1ecb0*/  IMAD.WIDE R10, R2.reuse, 0x2, R10 ;  /* 0x00000002020a7825 */ /* 0x050fe200078e020a */
[----:B0-----:R0:W-:Y:S03]  /*1ecc0*/  MUFU.EX2 R20, R6 ;  /* 0x0000000600147308 */ /* 0x0011e60000000800 */
[C---:B---3--:R-:W-:Y:S01]  /*1ecd0*/  IMAD.WIDE R12, R2.reuse, 0x2, R18 ;  /* 0x00000002020c7825 */ /* 0x048fe200078e0212 */
[----:B------:R3:W-:Y:S04]  /*1ece0*/  STL [R1+0x12c], R9 ;  /* 0x00012c0901007387 */ /* 0x0007e80000100800 */
[----:B------:R-:W4:Y:S01]  /*1ecf0*/  LDG.E.U16 R11, desc[UR10][R10.64] ;  /* 0x0000000a0a0b7981 */ /* 0x000f22000c1e1500 */
[----:B0-----:R-:W-:-:S03]  /*1ed00*/  IMAD.WIDE R6, R2, 0x2, R16 ;  /* 0x0000000202067825 */ /* 0x001fc600078e0210 */
[----:B------:R-:W4:Y:S01]  /*1ed10*/  LDG.E.U16 R12, desc[UR10][R12.64] ;  /* 0x0000000a0c0c7981 */ /* 0x000f22000c1e1500 */
[----:B---3--:R-:W-:-:S03]  /*1ed20*/  IMAD.WIDE R8, R2, 0x2, R14 ;  /* 0x0000000202087825 */ /* 0x008fc600078e020e */
[----:B------:R-:W1:Y:S04]  /*1ed30*/  LDL.LU.64 R18, [R1+0x578] ;  /* 0x0005780001127983 */ /* 0x000e680000300a00 */
[----:B------:R0:W-:Y:S04]  /*1ed40*/  STL [R1+0x130], R21 ;  /* 0x0001301501007387 */ /* 0x0001e80000100800 */
[----:B------:R-:W3:Y:S04]  /*1ed50*/  LDG.E.U16 R13, desc[UR10][R6.64] ;  /* 0x0000000a060d7981 */ /* 0x000ee8000c1e1500 */
[----:B------:R-:W3:Y:S01]  /*1ed60*/  LDL.64 R14, [R1+0x840] ;  /* 0x00084000010e7983 */ /* 0x000ee20000100a00 */
[----:B0-----:R0:W1:Y:S03]  /*1ed70*/  MUFU.EX2 R21, R3 ;  /* 0x0000000300157308 */ /* 0x0010660000000800 */
[----:B------:R-:W3:Y:S04]  /*1ed80*/  LDL.64 R16, [R1+0x848] ;  /* 0x0008480001107983 */ /* 0x000ee80000100a00 */
[----:B0-----:R2:W3:Y:S02]  /*1ed90*/  LDG.E.U16 R3, desc[UR10][R8.64] ;  /* 0x0000000a08037981 */ /* 0x0014e4000c1e1500 */
[----:B--2---:R-:W-:-:S02]  /*1eda0*/  IMAD.WIDE R8, R2, 0x2, R22 ;  /* 0x0000000202087825 */ /* 0x004fc400078e0216 */
[----:B------:R-:W2:Y:S02]  /*1edb0*/  LDL.64 R22, [R1+0x838] ;  /* 0x0008380001167983 */ /* 0x000ea40000100a00 */
[----:B------:R-:W-:Y:S02]  /*1edc0*/  IMAD.WIDE R6, R2, 0x2, R24 ;  /* 0x0000000202067825 */ /* 0x000fe400078e0218 */
[----:B----4-:R0:W-:Y:S04]  /*1edd0*/  STL [R1+0x118], R11 ;  /* 0x0001180b01007387 */ /* 0x0101e80000100800 */
[----:B------:R-:W4:Y:S01]  /*1ede0*/  LDL.64 R24, [R1+0x830] ;  /* 0x0008300001187983 */ /* 0x000f220000100a00 */
[----:B-1----:R-:W-:-:S03]  /*1edf0*/  FFMA2 R4, R18.F32x2.HI_LO, R20.F32x2.HI_LO, R4.F32x2.HI_LO ;  /* 0x0000001412047249 */ /* 0x002fc60000000004 */
[----:B---3--:R-:W-:Y:S04]  /*1ee00*/  STL [R1+0x120], R13 ;  /* 0x0001200d01007387 */ /* 0x008fe80000100800 */
[----:B------:R1:W-:Y:S01]  /*1ee10*/  STL [R1+0xf8], R12 ;  /* 0x0000f80c01007387 */ /* 0x0003e20000100800 */
[----:B0-----:R-:W-:-:S03]  /*1ee20*/  IMAD.WIDE R10, R2, 0x2, R26 ;  /* 0x00000002020a7825 */ /* 0x001fc600078e021a */
[----:B------:R-:W3:Y:S04]  /*1ee30*/  LDG.E.U16 R26, desc[UR10][R8.64] ;  /* 0x0000000a081a7981 */ /* 0x000ee8000c1e1500 */
[----:B------:R-:W3:Y:S04]  /*1ee40*/  LDG.E.U16 R27, desc[UR10][R10.64] ;  /* 0x0000000a0a1b7981 */ /* 0x000ee8000c1e1500 */
[----:B-1----:R-:W3:Y:S04]  /*1ee50*/  LDL.64 R12, [R1+0x828] ;  /* 0x00082800010c7983 */ /* 0x002ee80000100a00 */
[----:B------:R0:W-:Y:S04]  /*1ee60*/  STL [R1+0x124], R3 ;  /* 0x0001240301007387 */ /* 0x0001e80000100800 */
[----:B------:R-:W3:Y:S04]  /*1ee70*/  LDL.64 R18, [R1+0x820] ;  /* 0x0008200001127983 */ /* 0x000ee80000100a00 */
[----:B0-----:R0:W3:Y:S04]  /*1ee80*/  LDG.E.U16 R3, desc[UR10][R6.64] ;  /* 0x0000000a06037981 */ /* 0x0010e8000c1e1500 */
[----:B------:R-:W-:Y:S01]  /*1ee90*/  STL [R1+0x1ec4], R20 ;  /* 0x001ec41401007387 */ /* 0x000fe20000100800 */
[----:B0-----:R-:W-:-:S03]  /*1eea0*/  IMAD.WIDE R6, R2, 0x2, R14 ;  /* 0x0000000202067825 */ /* 0x001fc600078e020e */
[----:B------:R-:W-:Y:S04]  /*1eeb0*/  STL.64 [R1+0x2e0], R4 ;  /* 0x0002e00401007387 */ /* 0x000fe80000100a00 */
[----:B------:R0:W-:Y:S01]  /*1eec0*/  STL [R1+0x1ec0], R21 ;  /* 0x001ec01501007387 */ /* 0x0001e20000100800 */
[----:B------:R-:W-:-:S03]  /*1eed0*/  IMAD.WIDE R8, R2, 0x2, R16 ;  /* 0x0000000202087825 */ /* 0x000fc600078e0210 */
[----:B------:R-:W3:Y:S04]  /*1eee0*/  LDL.64 R16, [R1+0x810] ;  /* 0x0008100001107983 */ /* 0x000ee80000100a00 */
[----:B------:R-:W3:Y:S04]  /*1eef0*/  LDL.64 R14, [R1+0x808] ;  /* 0x00080800010e7983 */ /* 0x000ee80000100a00 */
[----:B0-----:R-:W3:Y:S01]  /*1ef00*/  LDL.64 R20, [R1+0x818] ;  /* 0x0008180001147983 */ /* 0x001ee20000100a00 */
[----:B--2---:R-:W-:-:S03]  /*1ef10*/  IMAD.WIDE R4, R2, 0x2, R22 ;  /* 0x0000000202047825 */ /* 0x004fc600078e0216 */
[----:B------:R-:W2:Y:S04]  /*1ef20*/  LDG.E.U16 R22, desc[UR10][R6.64] ;  /* 0x0000000a06167981 */ /* 0x000ea8000c1e1500 */
[----:B------:R4:W2:Y:S02]  /*1ef30*/  LDG.E.U16 R23, desc[UR10][R4.64] ;  /* 0x0000000a04177981 */ /* 0x0008a4000c1e1500 */
[C---:B----4-:R-:W-:Y:S02]  /*1ef40*/  IMAD.WIDE R4, R2.reuse, 0x2, R24 ;  /* 0x0000000202047825 */ /* 0x050fe400078e0218 */
[----:B---3--:R0:W-:Y:S02]  /*1ef50*/  STL [R1+0x11c], R26 ;  /* 0x00011c1a01007387 */ /* 0x0081e40000100800 */
[----:B------:R-:W-:-:S02]  /*1ef60*/  IMAD.WIDE R6, R2, 0x2, R12 ;  /* 0x0000000202067825 */ /* 0x000fc400078e020c */
[----:B0-----:R0:W3:Y:S02]  /*1ef70*/  LDG.E.U16 R26, desc[UR10][R8.64] ;  /* 0x0000000a081a7981 */ /* 0x0010e4000c1e1500 */
[C---:B0-----:R-:W-:Y:S02]  /*1ef80*/  IMAD.WIDE R8, R2.reuse, 0x2, R18 ;  /* 0x0000000202087825 */ /* 0x041fe400078e0212 */
[----:B--2---:R-:W-:Y:S04]  /*1ef90*/  STL [R1+0x1f48], R22 ;  /* 0x001f481601007387 */ /* 0x004fe80000100800 */
[----:B------:R-:W2:Y:S04]  /*1efa0*/  LDL.64 R12, [R1+0x800] ;  /* 0x00080000010c7983 */ /* 0x000ea80000100a00 */
[----:B------:R-:W4:Y:S04]  /*1efb0*/  LDL.64 R10, [R1+0x7f8] ;  /* 0x0007f800010a7983 */ /* 0x000f280000100a00 */
[----:B------:R0:W-:Y:S04]  /*1efc0*/  STL [R1+0x10c], R27 ;  /* 0x00010c1b01007387 */ /* 0x0001e80000100800 */
[----:B------:R1:W-:Y:S04]  /*1efd0*/  STL [R1+0x114], R3 ;  /* 0x0001140301007387 */ /* 0x0003e80000100800 */
[----:B------:R-:W2:Y:S04]  /*1efe0*/  LDL.64 R18, [R1+0x7f0] ;  /* 0x0007f00001127983 */ /* 0x000ea80000100a00 */
[----:B0-----:R-:W2:Y:S04]  /*1eff0*/  LDG.E.U16 R27, desc[UR10][R4.64] ;  /* 0x0000000a041b7981 */ /* 0x001ea8000c1e1500 */
[----:B-1----:R0:W2:Y:S02]  /*1f000*/  LDG.E.U16 R3, desc[UR10][R6.64] ;  /* 0x0000000a06037981 */ /* 0x0020a4000c1e1500 */
[----:B0-----:R-:W-:-:S05]  /*1f010*/  IMAD.WIDE R6, R2, 0x2, R20 ;  /* 0x0000000202067825 */ /* 0x001fca00078e0214 */
[----:B------:R-:W2:Y:S01]  /*1f020*/  LDG.E.U16 R21, desc[UR10][R6.64] ;  /* 0x0000000a06157981 */ /* 0x000ea2000c1e1500 */
[----:B------:R-:W-:-:S03]  /*1f030*/  IMAD.WIDE R4, R2, 0x2, R14 ;  /* 0x0000000202047825 */ /* 0x000fc600078e020e */
[----:B---3--:R0:W-:Y:S04]  /*1f040*/  STL [R1+0x110], R26 ;  /* 0x0001101a01007387 */ /* 0x0081e80000100800 */
[----:B------:R-:W3:Y:S04]  /*1f050*/  LDL.64 R24, [R1+0x7e8] ;  /* 0x0007e80001187983 */ /* 0x000ee80000100a00 */
[----:B------:R1:W-:Y:S04]  /*1f060*/  STL [R1+0xd8], R23 ;  /* 0x0000d81701007387 */ /* 0x0003e80000100800 */
[----:B0-----:R0:W3:Y:S04]  /*1f070*/  LDG.E.U16 R26, desc[UR10][R8.64] ;  /* 0x0000000a081a7981 */ /* 0x0010e8000c1e1500 */
[----:B------:R-:W3:Y:S04]  /*1f080*/  LDL.64 R14, [R1+0x7d8] ;  /* 0x0007d800010e7983 */ /* 0x000ee80000100a00 */
[----:B-1----:R-:W3:Y:S01]  /*1f090*/  LDL.64 R22, [R1+0x7e0] ;  /* 0x0007e00001167983 */ /* 0x002ee20000100a00 */
[----:B0-----:R-:W-:-:S04]  /*1f0a0*/  IMAD.WIDE R8, R2, 0x2, R16 ;  /* 0x0000000202087825 */ /* 0x001fc800078e0210 */
[----:B----4-:R-:W-:-:S05]  /*1f0b0*/  IMAD.WIDE R6, R2, 0x2, R10 ;  /* 0x0000000202067825 */ /* 0x010fca00078e020a */
[----:B------:R-:W4:Y:S04]  /*1f0c0*/  LDG.E.U16 R20, desc[UR10][R6.64] ;  /* 0x0000000a06147981 */ /* 0x000f28000c1e1500 */
[----:B--2---:R-:W-:Y:S04]  /*1f0d0*/  STL [R1+0x1f10], R21 ;  /* 0x001f101501007387 */ /* 0x004fe80000100800 */
[----:B------:R0:W-:Y:S04]  /*1f0e0*/  STL [R1+0x108], R27 ;  /* 0x0001081b01007387 */ /* 0x0001e80000100800 */
[----:B------:R1:W-:Y:S04]  /*1f0f0*/  STL [R1+0x104], R3 ;  /* 0x0001040301007387 */ /* 0x0003e80000100800 */
[----:B------:R-:W2:Y:S04]  /*1f100*/  LDL.64 R10, [R1+0x7c0] ;  /* 0x0007c000010a7983 */ /* 0x000ea80000100a00 */
[----:B0-----:R0:W2:Y:S04]  /*1f110*/  LDG.E.U16 R27, desc[UR10][R8.64] ;  /* 0x0000000a081b7981 */ /* 0x0010a8000c1e1500 */
[----:B-1----:R1:W2:Y:S04]  /*1f120*/  LDG.E.U16 R3, desc[UR10][R4.64] ;  /* 0x0000000a04037981 */ /* 0x0022a8000c1e1500 */
[----:B------:R-:W2:Y:S01]  /*1f130*/  LDL.64 R16, [R1+0x7d0] ;  /* 0x0007d00001107983 */ /* 0x000ea20000100a00 */
[----:B0-----:R-:W-:-:S03]  /*1f140*/  IMAD.WIDE R8, R2, 0x2, R12 ;  /* 0x0000000202087825 */ /* 0x001fc600078e020c */
[----:B------:R-:W4:Y:S01]  /*1f150*/  LDL.64 R12, [R1+0x7c8] ;  /* 0x0007c800010c7983 */ /* 0x000f220000100a00 */
[----:B-1----:R-:W-:-:S03]  /*1f160*/  IMAD.WIDE R4, R2, 0x2, R18 ;  /* 0x0000000202047825 */ /* 0x002fc600078e0212 */
[----:B------:R-:W4:Y:S04]  /*1f170*/  LDG.E.U16 R18, desc[UR10][R8.64] ;  /* 0x0000000a08127981 */ /* 0x000f28000c1e1500 */
[----:B------:R3:W4:Y:S02]  /*1f180*/  LDG.E.U16 R21, desc[UR10][R4.64] ;  /* 0x0000000a04157981 */ /* 0x000724000c1e1500 */
[----:B---3--:R-:W-:-:S04]  /*1f190*/  IMAD.WIDE R4, R2, 0x2, R24 ;  /* 0x0000000202047825 */ /* 0x008fc800078e0218 */
[----:B------:R-:W-:-:S04]  /*1f1a0*/  IMAD.WIDE R8, R2, 0x2, R14 ;  /* 0x0000000202087825 */ /* 0x000fc800078e020e */
[----:B------:R-:W-:-:S05]  /*1f1b0*/  IMAD.WIDE R6, R2, 0x2, R22 ;  /* 0x0000000202067825 */ /* 0x000fca00078e0216 */
[----:B------:R2:W3:Y:S02]  /*1f1c0*/  LDG.E.U16 R19, desc[UR10][R6.64] ;  /* 0x0000000a06137981 */ /* 0x0004e4000c1e1500 */
[----:B--2---:R-:W-:-:S06]  /*1f1d0*/  IMAD.WIDE R6, R2, 0x2, R16 ;  /* 0x0000000202067825 */ /* 0x004fcc00078e0210 */
[----:B------:R-:W2:Y:S04]  /*1f1e0*/  LDG.E.U16 R7, desc[UR10][R6.64] ;  /* 0x0000000a06077981 */ /* 0x000ea8000c1e1500 */
[----:B----4-:R0:W-:Y:S04]  /*1f1f0*/  STL [R1+0x1f44], R18 ;  /* 0x001f441201007387 */ /* 0x0101e80000100800 */
[----:B------:R-:W-:Y:S04]  /*1f200*/  STL [R1+0xf0], R27 ;  /* 0x0000f01b01007387 */ /* 0x000fe80000100800 */
[----:B------:R1:W-:Y:S04]  /*1f210*/  STL [R1+0x100], R26 ;  /* 0x0001001a01007387 */ /* 0x0003e80000100800 */
[----:B0-----:R0:W4:Y:S04]  /*1f220*/  LDG.E.U16 R18, desc[UR10][R4.64] ;  /* 0x0000000a04127981 */ /* 0x001128000c1e1500 */
[----:B------:R-:W2:Y:S04]  /*1f230*/  LDL.64 R24, [R1+0x7b0] ;  /* 0x0007b00001187983 */ /* 0x000ea80000100a00 */
[----:B-1----:R-:W2:Y:S01]  /*1f240*/  LDL.64 R26, [R1+0x7b8] ;  /* 0x0007b800011a7983 */ /* 0x002ea20000100a00 */
[----:B0-----:R-:W-:-:S03]  /*1f250*/  IMAD.WIDE R4, R2, 0x2, R10 ;  /* 0x0000000202047825 */ /* 0x001fc600078e020a */
[----:B------:R-:W2:Y:S04]  /*1f260*/  LDL.64 R14, [R1+0x7a8] ;  /* 0x0007a800010e7983 */ /* 0x000ea80000100a00 */
[----:B------:R0:W-:Y:S04]  /*1f270*/  STL [R1+0xf4], R3 ;  /* 0x0000f40301007387 */ /* 0x0001e80000100800 */
[----:B------:R-:W2:Y:S04]  /*1f280*/  LDG.E.U16 R16, desc[UR10][R4.64] ;  /* 0x0000000a04107981 */ /* 0x000ea8000c1e1500 */
[----:B------:R-:W2:Y:S04]  /*1f290*/  LDL.64 R22, [R1+0x7a0] ;  /* 0x0007a00001167983 */ /* 0x000ea80000100a00 */
[----:B0-----:R0:W2:Y:S02]  /*1f2a0*/  LDG.E.U16 R3, desc[UR10][R8.64] ;  /* 0x0000000a08037981 */ /* 0x0010a4000c1e1500 */
[----:B0-----:R-:W-:-:S05]  /*1f2b0*/  IMAD.WIDE R8, R2, 0x2, R12 ;  /* 0x0000000202087825 */ /* 0x001fca00078e020c */
[----:B------:R2:W2:Y:S04]  /*1f2c0*/  LDG.E.U16 R17, desc[UR10][R8.64] ;  /* 0x0000000a08117981 */ /* 0x0004a8000c1e1500 */
[----:B------:R-:W-:Y:S04]  /*1f2d0*/  STL [R1+0xec], R21 ;  /* 0x0000ec1501007387 */ /* 0x000fe80000100800 */
[----:B------:R0:W-:Y:S04]  /*1f2e0*/  STL [R1+0xc8], R20 ;  /* 0x0000c81401007387 */ /* 0x0001e80000100800 */
[----:B0-----:R-:W2:Y:S04]  /*1f2f0*/  LDL.64 R20, [R1+0x798] ;  /* 0x0007980001147983 */ /* 0x001ea80000100a00 */
[----:B---3--:R-:W-:Y:S04]  /*1f300*/  STL [R1+0xe4], R19 ;  /* 0x0000e41301007387 */ /* 0x008fe80000100800 */
[----:B----4-:R0:W-:Y:S04]  /*1f310*/  STL [R1+0xe8], R18 ;  /* 0x0000e81201007387 */ /* 0x0101e80000100800 */
[----:B------:R-:W3:Y:S04]  /*1f320*/  LDL.64 R10, [R1+0x670] ;  /* 0x00067000010a7983 */ /* 0x000ee80000100a00 */
[----:B------:R-:W4:Y:S04]  /*1f330*/  LDL.64 R12, [R1+0x670] ;  /* 0x00067000010c7983 */ /* 0x000f280000100a00 */
[----:B0-----:R-:W4:Y:S01]  /*1f340*/  LDL.64 R18, [R1+0x790] ;  /* 0x0007900001127983 */ /* 0x001f220000100a00 */
[----:B--2---:R-:W-:-:S05]  /*1f350*/  IMAD.WIDE R8, R2, 0x2, R26 ;  /* 0x0000000202087825 */ /* 0x004fca00078e021a */
[----:B------:R-:W2:Y:S04]  /*1f360*/  LDG.E.U16 R27, desc[UR10][R8.64] ;  /* 0x0000000a081b7981 */ /* 0x000ea8000c1e1500 */
[----:B------:R-:W-:Y:S04]  /*1f370*/  STL [R1+0x1f4c], R16 ;  /* 0x001f4c1001007387 */ /* 0x000fe80000100800 */
[----:B------:R0:W-:Y:S04]  /*1f380*/  STL [R1+0xe0], R3 ;  /* 0x0000e00301007387 */ /* 0x0001e80000100800 */
[----:B------:R1:W-:Y:S01]  /*1f390*/  STL [R1+0xdc], R7 ;  /* 0x0000dc0701007387 */ /* 0x0003e20000100800 */
[----:B0-----:R-:W4:Y:S03]  /*1f3a0*/  LDC R3, c[0x0][0x3d8] ;  /* 0x0000f600ff037b82 */ /* 0x001f260000000800 */
[----:B------:R0:W-:Y:S01]  /*1f3b0*/  STL [R1+0xd4], R17 ;  /* 0x0000d41101007387 */ /* 0x0001e20000100800 */
[----:B-1----:R-:W-:-:S03]  /*1f3c0*/  IMAD.WIDE R6, R2, 0x2, R14 ;  /* 0x0000000202067825 */ /* 0x002fc600078e020e */
[----:B------:R-:W2:Y:S04]  /*1f3d0*/  LDL.64 R14, [R1+0x778] ;  /* 0x00077800010e7983 */ /* 0x000ea80000100a00 */
[----:B0-----:R-:W2:Y:S01]  /*1f3e0*/  LDL.64 R16, [R1+0x780] ;  /* 0x0007800001107983 */ /* 0x001ea20000100a00 */
[----:B------:R-:W-:-:S03]  /*1f3f0*/  IMAD.WIDE R4, R2, 0x2, R24 ;  /* 0x0000000202047825 */ /* 0x000fc600078e0218 */
[----:B------:R0:W2:Y:S04]  /*1f400*/  LDG.E.U16 R25, desc[UR10][R6.64] ;  /* 0x0000000a06197981 */ /* 0x0000a8000c1e1500 */
[----:B------:R1:W2:Y:S01]  /*1f410*/  LDG.E.U16 R24, desc[UR10][R4.64] ;  /* 0x0000000a04187981 */ /* 0x0002a2000c1e1500 */
[----:B0-----:R-:W-:-:S04]  /*1f420*/  IMAD.WIDE R6, R2, 0x2, R20 ;  /* 0x0000000202067825 */ /* 0x001fc800078e0214 */
[----:B-1----:R-:W-:-:S05]  /*1f430*/  IMAD.WIDE R4, R2, 0x2, R22 ;  /* 0x0000000202047825 */ /* 0x002fca00078e0216 */
[----:B------:R-:W2:Y:S01]  /*1f440*/  LDG.E.U16 R21, desc[UR10][R4.64] ;  /* 0x0000000a04157981 */ /* 0x000ea2000c1e1500 */
[----:B---3--:R-:W0:Y:S01]  /*1f450*/  LDC R10, c[0x0][0x3d8] ;  /* 0x0000f600ff0a7b82 */ /* 0x008e220000000800 */
[----:B----4-:R-:W-:Y:S01]  /*1f460*/  LEA R12, R3, R28, 0x4 ;  /* 0x0000001c030c7211 */ /* 0x010fe200078e20ff */
[----:B------:R-:W-:-:S04]  /*1f470*/  IMAD.WIDE R8, R2, 0x2, R18 ;  /* 0x0000000202087825 */ /* 0x000fc800078e0212 */
[----:B------:R-:W-:Y:S01]  /*1f480*/  STL [R1+0x670], R12 ;  /* 0x0006700c01007387 */ /* 0x000fe20000100800 */
[----:B------:R-:W-:Y:S01]  /*1f490*/  MOV R13, R11 ;  /* 0x0000000b000d7202 */ /* 0x000fe20000000f00 */
[----:B------:R-:W1:Y:S02]  /*1f4a0*/  LDC R3, c[0x0][0x3d8] ;  /* 0x0000f600ff037b82 */ /* 0x000e640000000800 */
[----:B------:R-:W3:Y:S04]  /*1f4b0*/  LDG.E.U16 R19, desc[UR10][R8.64] ;  /* 0x0000000a08137981 */ /* 0x000ee8000c1e1500 */
[----:B------:R4:W3:Y:S02]  /*1f4c0*/  LDG.E.U16 R18, desc[UR10][R6.64] ;  /* 0x0000000a06127981 */ /* 0x0008e4000c1e1500 */
[----:B------:R-:W0:Y:S02]  /*1f4d0*/  LDC R11, c[0x0][0x3d8] ;  /* 0x0000f600ff0b7b82 */ /* 0x000e240000000800 */
[----:B--2---:R2:W-:Y:S04]  /*1f4e0*/  STL [R1+0xb8], R27 ;  /* 0x0000b81b01007387 */ /* 0x0045e80000100800 */
[----:B------:R-:W3:Y:S04]  /*1f4f0*/  LDL.64 R22, [R1+0x668] ;  /* 0x0006680001167983 */ /* 0x000ee80000100a00 */
[----:B--2---:R-:W2:Y:S01]  /*1f500*/  LDL.64 R26, [R1+0x660] ;  /* 0x00066000011a7983 */ /* 0x004ea20000100a00 */
[----:B----4-:R-:W-:-:S03]  /*1f510*/  IMAD.WIDE R6, R2, 0x2, R14 ;  /* 0x0000000202067825 */ /* 0x010fc600078e020e */
[----:B------:R-:W4:Y:S01]  /*1f520*/  LDL.64 R14, [R1+0x658] ;  /* 0x00065800010e7983 */ /* 0x000f220000100a00 */
[----:B------:R-:W-:-:S03]  /*1f530*/  IMAD.WIDE R8, R2, 0x2, R16 ;  /* 0x0000000202087825 */ /* 0x000fc600078e0210 */
[----:B------:R-:W2:Y:S04]  /*1f540*/  LDG.E.U16 R7, desc[UR10][R6.64] ;  /* 0x0000000a06077981 */ /* 0x000ea8000c1e1500 */
[----:B------:R-:W0:Y:S04]  /*1f550*/  LDL.64 R16, [R1+0x660] ;  /* 0x0006600001107983 */ /* 0x000e280000100a00 */
[----:B------:R1:W2:Y:S01]  /*1f560*/  LDG.E.U16 R9, desc[UR10][R8.64] ;  /* 0x0000000a08097981 */ /* 0x0002a2000c1e1500 */
[----:B------:R-:W-:Y:S02]  /*1f570*/  IMAD.WIDE R4, R2, 0x2, R12 ;  /* 0x0000000202047825 */ /* 0x000fe400078e020c */
[----:B------:R-:W0:Y:S08]  /*1f580*/  LDC R13, c[0x0][0x3d8] ;  /* 0x0000f600ff0d7b82 */ /* 0x000e300000000800 */
[----:B------:R-:W0:Y:S08]  /*1f590*/  LDC R12, c[0x0][0x3d8] ;  /* 0x0000f600ff0c7b82 */ /* 0x000e300000000800 */
[----:B-1----:R-:W1:Y:S01]  /*1f5a0*/  LDC R8, c[0x0][0x3d8] ;  /* 0x0000f600ff087b82 */ /* 0x002e620000000800 */
[----:B---3--:R-:W3:Y:S04]  /*1f5b0*/  LDL.64 R22, [R1+0x668] ;  /* 0x0006680001167983 */ /* 0x008ee80000100a00 */
[----:B----4-:R-:W4:Y:S04]  /*1f5c0*/  LDL.64 R14, [R1+0x658] ;  /* 0x00065800010e7983 */ /* 0x010f280000100a00 */
[----:B--2---:R2:W-:Y:S04]  /*1f5d0*/  STL [R1+0x1f40], R9 ;  /* 0x001f400901007387 */ /* 0x0045e80000100800 */
[----:B------:R-:W-:Y:S04]  /*1f5e0*/  STL [R1+0xcc], R25 ;  /* 0x0000cc1901007387 */ /* 0x000fe80000100800 */
[----:B------:R1:W-:Y:S01]  /*1f5f0*/  STL [R1+0xd0], R24 ;  /* 0x0000d01801007387 */ /* 0x0003e20000100800 */
[----:B0-----:R-:W-:-:S02]  /*1f600*/  LEA R16, R10, R28, 0x6 ;  /* 0x0000001c0a107211 */ /* 0x001fc400078e30ff */
[----:B------:R-:W-:Y:S01]  /*1f610*/  MOV R17, R27 ;  /* 0x0000001b00117202 */ /* 0x000fe20000000f00 */
[----:B--2---:R0:W2:Y:S04]  /*1f620*/  LDG.E.U16 R9, desc[UR10][R4.64] ;  /* 0x0000000a04097981 */ /* 0x0040a8000c1e1500 */
[----:B-1----:R-:W2:Y:S04]  /*1f630*/  LDL.64 R24, [R1+0x5d0] ;  /* 0x0005d00001187983 */ /* 0x002ea80000100a00 */
[----:B------:R1:W-:Y:S04]  /*1f640*/  STL [R1+0xc4], R21 ;  /* 0x0000c41501007387 */ /* 0x0003e80000100800 */
[----:B-1----:R-:W2:Y:S04]  /*1f650*/  LDL.64 R20, [R1+0x650] ;  /* 0x0006500001147983 */ /* 0x002ea80000100a00 */
[----:B--2---:R-:W2:Y:S04]  /*1f660*/  LDL.64 R20, [R1+0x650] ;  /* 0x0006500001147983 */ /* 0x004ea80000100a00 */
[----:B------:R-:W-:Y:S04]  /*1f670*/  STL [R1+0xbc], R19 ;  /* 0x0000bc1301007387 */ /* 0x000fe80000100800 */
[----:B------:R1:W-:Y:S04]  /*1f680*/  STL [R1+0xc0], R18 ;  /* 0x0000c01201007387 */ /* 0x0003e80000100800 */
[----:B-1----:R-:W2:Y:S01]  /*1f690*/  LDL.64 R18, [R1+0x5d0] ;  /* 0x0005d00001127983 */ /* 0x002ea20000100a00 */
[----:B---3--:R-:W-:Y:S01]  /*1f6a0*/  IMAD R22, R11, 0x20, R28 ;  /* 0x000000200b167824 */ /* 0x008fe200078e021c */
[----:B----4-:R-:W-:-:S02]  /*1f6b0*/  LEA R14, R3, R28, 0x7 ;  /* 0x0000001c030e7211 */ /* 0x010fc400078e38ff */
[----:B------:R-:W1:Y:S01]  /*1f6c0*/  LDC R3, c[0x0][0x3d8] ;  /* 0x0000f600ff037b82 */ /* 0x000e620000000800 */
[----:B--2---:R-:W2:Y:S04]  /*1f6d0*/  LDL.64 R18, [R1+0x610] ;  /* 0x0006100001127983 */ /* 0x004ea80000100a00 */
[----:B------:R3:W-:Y:S04]  /*1f6e0*/  STL [R1+0x668], R22 ;  /* 0x0006681601007387 */ /* 0x0007e80000100800 */
[----:B------:R-:W-:Y:S04]  /*1f6f0*/  STL [R1+0x660], R16 ;  /* 0x0006601001007387 */ /* 0x000fe80000100800 */
[----:B------:R4:W-:Y:S04]  /*1f700*/  STL [R1+0xb4], R7 ;  /* 0x0000b40701007387 */ /* 0x0009e80000100800 */
[----:B------:R1:W-:Y:S01]  /*1f710*/  STL [R1+0x658], R14 ;  /* 0x0006580e01007387 */ /* 0x0003e20000100800 */
[----:B------:R-:W-:-:S04]  /*1f720*/  IMAD.WIDE R10, R2, 0x2, R22 ;  /* 0x00000002020a7825 */ /* 0x000fc800078e0216 */
[----:B------:R-:W-:Y:S02]  /*1f730*/  IMAD R20, R13, 0x100, R28 ;  /* 0x000001000d147824 */ /* 0x000fe400078e021c */
[C---:B0-----:R-:W-:Y:S01]  /*1f740*/  IMAD.WIDE R4, R2.reuse, 0x2, R14 ;  /* 0x0000000202047825 */ /* 0x041fe200078e020e */
[----:B------:R-:W2:Y:S04]  /*1f750*/  LDL.64 R26, [R1+0x6c0] ;  /* 0x0006c000011a7983 */ /* 0x000ea80000100a00 */
[----:B---3--:R-:W3:Y:S01]  /*1f760*/  LDG.E.U16 R22, desc[UR10][R4.64] ;  /* 0x0000000a04167981 */ /* 0x008ee2000c1e1500 */
[----:B----4-:R-:W-:-:S03]  /*1f770*/  IMAD.WIDE R6, R2, 0x2, R16 ;  /* 0x0000000202067825 */ /* 0x010fc600078e0210 */
[----:B------:R0:W4:Y:S04]  /*1f780*/  LDG.E.U16 R17, desc[UR10][R10.64] ;  /* 0x0000000a0a117981 */ /* 0x000128000c1e1500 */
[----:B-1----:R-:W3:Y:S04]  /*1f790*/  LDL.64 R14, [R1+0x700] ;  /* 0x00070000010e7983 */ /* 0x002ee80000100a00 */
[----:B------:R1:W3:Y:S04]  /*1f7a0*/  LDG.E.U16 R16, desc[UR10][R6.64] ;  /* 0x0000000a06107981 */ /* 0x0002e8000c1e1500 */
[----:B------:R-:W1:Y:S04]  /*1f7b0*/  LDL.64 R6, [R1+0x610] ;  /* 0x0006100001067983 */ /* 0x000e680000100a00 */
[----:B------:R-:W-:Y:S01]  /*1f7c0*/  STL [R1+0xb0], R9 ;  /* 0x0000b00901007387 */ /* 0x000fe20000100800 */
[----:B0-----:R-:W-:-:S03]  /*1f7d0*/  IMAD.WIDE R10, R2, 0x2, R20 ;  /* 0x00000002020a7825 */ /* 0x001fc600078e0214 */
[----:B------:R0:W-:Y:S01]  /*1f7e0*/  STL [R1+0x650], R20 ;  /* 0x0006501401007387 */ /* 0x0001e20000100800 */
[--C-:B--2---:R-:W-:Y:S02]  /*1f7f0*/  IMAD R18, R8, 0x120, R28.reuse ;  /* 0x0000012008127824 */ /* 0x104fe400078e021c */
[----:B-1----:R-:W-:Y:S01]  /*1f800*/  IMAD R6, R12, 0x110, R28 ;  /* 0x000001100c067824 */ /* 0x002fe200078e021c */
[----:B------:R-:W-:Y:S02]  /*1f810*/  MOV R7, R19 ;  /* 0x0000001300077202 */ /* 0x000fe40000000f00 */
[----:B------:R-:W-:Y:S02]  /*1f820*/  MOV R19, R25 ;  /* 0x0000001900137202 */ /* 0x000fe40000000f00 */
[----:B------:R-:W-:Y:S04]  /*1f830*/  STL [R1+0x610], R6 ;  /* 0x0006100601007387 */ /* 0x000fe80000100800 */
[----:B------:R-:W2:Y:S04]  /*1f840*/  LDL.64 R24, [R1+0x770] ;  /* 0x0007700001187983 */ /* 0x000ea80000100a00 */
[----:B0-----:R-:W2:Y:S04]  /*1f850*/  LDL.64 R20, [R1+0x768] ;  /* 0x0007680001147983 */ /* 0x001ea80000100a00 */
[----:B------:R0:W-:Y:S01]  /*1f860*/  STL [R1+0x5d0], R18 ;  /* 0x0005d01201007387 */ /* 0x0001e20000100800 */
[----:B------:R-:W-:-:S03]  /*1f870*/  IMAD.WIDE R4, R2, 0x2, R18 ;  /* 0x0000000202047825 */ /* 0x000fc600078e0212 */
[----:B------:R-:W2:Y:S04]  /*1f880*/  LDL.64 R12, [R1+0x760] ;  /* 0x00076000010c7983 */ /* 0x000ea80000100a00 */
[----:B------:R1:W2:Y:S04]  /*1f890*/  LDG.E.U16 R23, desc[UR10][R4.64] ;  /* 0x0000000a04177981 */ /* 0x0002a8000c1e1500 */
[----:B0-----:R-:W2:Y:S04]  /*1f8a0*/  LDG.E.U16 R18, desc[UR10][R10.64] ;  /* 0x0000000a0a127981 */ /* 0x001ea8000c1e1500 */
[----:B------:R-:W2:Y:S01]  /*1f8b0*/  LDL.64 R10, [R1+0x740] ;  /* 0x00074000010a7983 */ /* 0x000ea20000100a00 */
[----:B------:R-:W-:-:S04]  /*1f8c0*/  IMAD.WIDE R6, R2, 0x2, R6 ;  /* 0x0000000202067825 */ /* 0x000fc800078e0206 */
[C---:B-1----:R-:W-:Y:S01]  /*1f8d0*/  IMAD.WIDE R4, R2.reuse, 0x2, R26 ;  /* 0x0000000202047825 */ /* 0x042fe200078e021a */
[----:B------:R3:W2:Y:S03]  /*1f8e0*/  LDG.E.U16 R9, desc[UR10][R6.64] ;  /* 0x0000000a06097981 */ /* 0x0006a6000c1e1500 */
[C---:B---3--:R-:W-:Y:S01]  /*1f8f0*/  IMAD.WIDE R6, R2.reuse, 0x2, R14 ;  /* 0x0000000202067825 */ /* 0x048fe200078e020e */
[----:B----4-:R-:W-:Y:S04]  /*1f900*/  STL [R1+0xac], R17 ;  /* 0x0000ac1101007387 */ /* 0x010fe80000100800 */
[----:B------:R-:W3:Y:S01]  /*1f910*/  LDL.64 R26, [R1+0x738] ;  /* 0x00073800011a7983 */ /* 0x000ee20000100a00 */
[----:B------:R-:W0:Y:S08]  /*1f920*/  LDC R15, c[0x0][0x3d8] ;  /* 0x0000f600ff0f7b82 */ /* 0x000e300000000800 */
[----:B------:R-:W1:Y:S01]  /*1f930*/  LDC R14, c[0x0][0x3d8] ;  /* 0x0000f600ff0e7b82 */ /* 0x000e620000000800 */
[----:B------:R-:W4:Y:S04]  /*1f940*/  LDG.E.U16 R7, desc[UR10][R6.64] ;  /* 0x0000000a06077981 */ /* 0x000f28000c1e1500 */
[----:B------:R2:W3:Y:S02]  /*1f950*/  LDG.E.U16 R6, desc[UR10][R4.64] ;  /* 0x0000000a04067981 */ /* 0x0004e4000c1e1500 */
[----:B--2---:R-:W-:-:S02]  /*1f960*/  IMAD.WIDE R4, R2, 0x2, R24 ;  /* 0x0000000202047825 */ /* 0x004fc400078e0218 */
[----:B------:R-:W2:Y:S04]  /*1f970*/  LDL.64 R24, [R1+0x6f8] ;  /* 0x0006f80001187983 */ /* 0x000ea80000100a00 */
[----:B------:R-:W2:Y:S04]  /*1f980*/  LDG.E.U16 R19, desc[UR10][R4.64] ;  /* 0x0000000a04137981 */ /* 0x000ea8000c1e1500 */
[----:B------:R-:W2:Y:S01]  /*1f990*/  LDL.64 R4, [R1+0x5c8] ;  /* 0x0005c80001047983 */ /* 0x000ea20000100a00 */
[----:B------:R-:W-:-:S05]  /*1f9a0*/  IMAD.WIDE R10, R2, 0x2, R10 ;  /* 0x00000002020a7825 */ /* 0x000fca00078e020a */
[----:B------:R0:W3:Y:S02]  /*1f9b0*/  LDG.E.U16 R8, desc[UR10][R10.64] ;  /* 0x0000000a0a087981 */ /* 0x0000e4000c1e1500 */
[----:B0-----:R-:W-:-:S05]  /*1f9c0*/  IMAD.WIDE R10, R2, 0x2, R20 ;  /* 0x00000002020a7825 */ /* 0x001fca00078e0214 */
[----:B------:R-:W3:Y:S04]  /*1f9d0*/  LDG.E.U16 R21, desc[UR10][R10.64] ;  /* 0x0000000a0a157981 */ /* 0x000ee8000c1e1500 */
[----:B------:R-:W3:Y:S04]  /*1f9e0*/  LDL.64 R10, [R1+0x608] ;  /* 0x00060800010a7983 */ /* 0x000ee80000100a00 */
[----:B--2---:R-:W2:Y:S04]  /*1f9f0*/  LDL.64 R4, [R1+0x5c8] ;  /* 0x0005c80001047983 */ /* 0x004ea80000100a00 */
[----:B---3--:R-:W1:Y:S04]  /*1fa00*/  LDL.64 R10, [R1+0x608] ;  /* 0x00060800010a7983 */ /* 0x008e680000100a00 */
[----:B------:R0:W-:Y:S04]  /*1fa10*/  STL [R1+0x1f24], R21 ;  /* 0x001f241501007387 */ /* 0x0001e80000100800 */
[----:B0-----:R-:W3:Y:S04]  /*1fa20*/  LDL.64 R20, [R1+0x648] ;  /* 0x0006480001147983 */ /* 0x001ee80000100a00 */
[----:B---3--:R-:W3:Y:S01]  /*1fa30*/  LDL.64 R20, [R1+0x648] ;  /* 0x0006480001147983 */ /* 0x008ee20000100a00 */
[----:B-1----:R-:W-:-:S02]  /*1fa40*/  IMAD R10, R14, 0x112, R28 ;  /* 0x000001120e0a7824 */ /* 0x002fc400078e021c */
[----:B------:R-:W-:-:S04]  /*1fa50*/  IMAD.WIDE R12, R2, 0x2, R12 ;  /* 0x00000002020c7825 */ /* 0x000fc800078e020c */
[--C-:B--2---:R-:W-:Y:S02]  /*1fa60*/  IMAD R4, R3, 0x122, R28.reuse ;  /* 0x0000012203047824 */ /* 0x104fe400078e021c */
[----:B------:R-:W0:Y:S01]  /*1fa70*/  LDC R3, c[0x0][0x3d8] ;  /* 0x0000f600ff037b82 */ /* 0x000e220000000800 */
[----:B------:R1:W2:Y:S01]  /*1fa80*/  LDG.E.U16 R17, desc[UR10][R12.64] ;  /* 0x0000000a0c117981 */ /* 0x0002a2000c1e1500 */
[----:B---3--:R-:W-:-:S06]  /*1fa90*/  IMAD R20, R15, 0x102, R28 ;  /* 0x000001020f147824 */ /* 0x008fcc00078e021c */
[----:B------:R-:W3:Y:S01]  /*1faa0*/  LDC R15, c[0x0][0x3d8] ;  /* 0x0000f600ff0f7b82 */ /* 0x000ee20000000800 */
[----:B------:R0:W-:Y:S04]  /*1fab0*/  STL [R1+0x648], R20 ;  /* 0x0006481401007387 */ /* 0x0001e80000100800 */
[----:B------:R-:W-:Y:S04]  /*1fac0*/  STL [R1+0x8c], R23 ;  /* 0x00008c1701007387 */ /* 0x000fe80000100800 */
[----:B------:R0:W-:Y:S01]  /*1fad0*/  STL [R1+0x608], R10 ;  /* 0x0006080a01007387 */ /* 0x0001e20000100800 */
[----:B-1----:R-:W-:-:S03]  /*1fae0*/  IMAD.WIDE R12, R2, 0x2, R20 ;  /* 0x00000002020c7825 */ /* 0x002fc600078e0214 */
[----:B------:R1:W-:Y:S04]  /*1faf0*/  STL [R1+0x5c8], R4 ;  /* 0x0005c80401007387 */ /* 0x0003e80000100800 */
[----:B------:R1:W-:Y:S04]  /*1fb00*/  STL [R1+0xa0], R19 ;  /* 0x0000a01301007387 */ /* 0x0003e80000100800 */
[----:B------:R1:W2:Y:S04]  /*1fb10*/  LDG.E.U16 R14, desc[UR10][R12.64] ;  /* 0x0000000a0c0e7981 */ /* 0x0002a8000c1e1500 */
[----:B0-----:R-:W2:Y:S01]  /*1fb20*/  LDL.64 R20, [R1+0x750] ;  /* 0x0007500001147983 */ /* 0x001ea20000100a00 */
[----:B------:R-:W-:-:S05]  /*1fb30*/  IMAD.WIDE R10, R2, 0x2, R10 ;  /* 0x00000002020a7825 */ /* 0x000fca00078e020a */
[----:B------:R0:W2:Y:S01]  /*1fb40*/  LDG.E.U16 R23, desc[UR10][R10.64] ;  /* 0x0000000a0a177981 */ /* 0x0000a2000c1e1500 */
[----:B-1----:R-:W-:-:S03]  /*1fb50*/  IMAD.WIDE R12, R2, 0x2, R26 ;  /* 0x00000002020c7825 */ /* 0x002fc600078e021a */
[----:B------:R-:W2:Y:S01]  /*1fb60*/  LDL.64 R26, [R1+0x5c0] ;  /* 0x0005c000011a7983 */ /* 0x000ea20000100a00 */
[----:B0-----:R-:W-:-:S03]  /*1fb70*/  IMAD.WIDE R10, R2, 0x2, R24 ;  /* 0x00000002020a7825 */ /* 0x001fc600078e0218 */
[----:B------:R-:W2:Y:S01]  /*1fb80*/  LDL.64 R24, [R1+0x640] ;  /* 0x0006400001187983 */ /* 0x000ea20000100a00 */
[----:B------:R-:W-:-:S05]  /*1fb90*/  IMAD.WIDE R4, R2, 0x2, R4 ;  /* 0x0000000202047825 */ /* 0x000fca00078e0204 */
[----:B------:R0:W3:Y:S04]  /*1fba0*/  LDG.E.U16 R19, desc[UR10][R4.64] ;  /* 0x0000000a04137981 */ /* 0x0000e8000c1e1500 */
[----:B------:R-:W0:Y:S04]  /*1fbb0*/  LDL.64 R4, [R1+0x6b8] ;  /* 0x0006b80001047983 */ /* 0x000e280000100a00 */
[----:B--2---:R-:W2:Y:S04]  /*1fbc0*/  LDL.64 R24, [R1+0x640] ;  /* 0x0006400001187983 */ /* 0x004ea80000100a00 */
[----:B------:R1:W-:Y:S04]  /*1fbd0*/  STL [R1+0x98], R17 ;  /* 0x0000981101007387 */ /* 0x0003e80000100800 */
[----:B------:R0:W-:Y:S04]  /*1fbe0*/  STL [R1+0x84], R14 ;  /* 0x0000840e01007387 */ /* 0x0001e80000100800 */
[----:B------:R-:W2:Y:S04]  /*1fbf0*/  LDL.64 R26, [R1+0x5c0] ;  /* 0x0005c000011a7983 */ /* 0x000ea80000100a00 */
[----:B------:R3:W-:Y:S01]  /*1fc00*/  STL [R1+0x80], R23 ;  /* 0x0000801701007387 */ /* 0x0007e20000100800 */
[----:B-1----:R-:W2:Y:S08]  /*1fc10*/  LDC R17, c[0x0][0x3d8] ;  /* 0x0000f600ff117b82 */ /* 0x002eb00000000800 */
[----:B0-----:R-:W0:Y:S01]  /*1fc20*/  LDC R14, c[0x0][0x3d8] ;  /* 0x0000f600ff0e7b82 */ /* 0x001e220000000800 */
[----:B---3--:R-:W3:Y:S04]  /*1fc30*/  LDG.E.U16 R23, desc[UR10][R12.64] ;  /* 0x0000000a0c177981 */ /* 0x008ee8000c1e1500 */
[----:B------:R-:W2:Y:S01]  /*1fc40*/  LDL.64 R12, [R1+0x680] ;  /* 0x00068000010c7983 */ /* 0x000ea20000100a00 */
[----:B------:R-:W-:-:S03]  /*1fc50*/  IMAD.WIDE R4, R2, 0x2, R4 ;  /* 0x0000000202047825 */ /* 0x000fc600078e0204 */
[----:B--2---:R-:W2:Y:S04]  /*1fc60*/  LDL.64 R12, [R1+0x680] ;  /* 0x00068000010c7983 */ /* 0x004ea80000100a00 */
[----:B------:R1:W-:Y:S04]  /*1fc70*/  STL [R1+0x7c], R19 ;  /* 0x00007c1301007387 */ /* 0x0003e80000100800 */
[----:B-1----:R-:W4:Y:S04]  /*1fc80*/  LDG.E.U16 R19, desc[UR10][R10.64] ;  /* 0x0000000a0a137981 */ /* 0x002f28000c1e1500 */
[----:B------:R-:W4:Y:S04]  /*1fc90*/  LDL.64 R10, [R1+0x758] ;  /* 0x00075800010a7983 */ /* 0x000f280000100a00 */
[----:B---3--:R1:W-:Y:S04]  /*1fca0*/  STL [R1+0x74], R23 ;  /* 0x0000741701007387 */ /* 0x0083e80000100800 */
[----:B-1----:R4:W3:Y:S01]  /*1fcb0*/  LDG.E.U16 R23, desc[UR10][R4.64] ;  /* 0x0000000a04177981 */ /* 0x0028e2000c1e1500 */
[----:B--2---:R-:W-:Y:S01]  /*1fcc0*/  LEA R12, R3, R28, 0x2 ;  /* 0x0000001c030c7211 */ /* 0x004fe200078e10ff */
[----:B----4-:R-:W-:-:S04]  /*1fcd0*/  IMAD.WIDE R4, R2, 0x2, R10 ;  /* 0x0000000202047825 */ /* 0x010fc800078e020a */
[C---:B------:R-:W-:Y:S02]  /*1fce0*/  IMAD.WIDE R10, R2.reuse, 0x2, R20 ;  /* 0x00000002020a7825 */ /* 0x040fe400078e0214 */
[----:B------:R-:W2:Y:S04]  /*1fcf0*/  LDL.64 R20, [R1+0x730] ;  /* 0x0007300001147983 */ /* 0x000ea80000100a00 */
[----:B------:R-:W-:Y:S04]  /*1fd00*/  STL [R1+0x680], R12 ;  /* 0x0006800c01007387 */ /* 0x000fe80000100800 */
[----:B------:R1:W-:Y:S04]  /*1fd10*/  STL [R1+0x70], R19 ;  /* 0x0000701301007387 */ /* 0x0003e80000100800 */
[----:B-1----:R-:W4:Y:S04]  /*1fd20*/  LDG.E.U16 R19, desc[UR10][R4.64] ;  /* 0x0000000a04137981 */ /* 0x002f28000c1e1500 */
[----:B------:R-:W2:Y:S01]  /*1fd30*/  LDL.64 R4, [R1+0x600] ;  /* 0x0006000001047983 */ /* 0x000ea20000100a00 */
[----:B------:R-:W-:-:S04]  /*1fd40*/  IMAD.WIDE R12, R2, 0x2, R12 ;  /* 0x00000002020c7825 */ /* 0x000fc800078e020c */
[--C-:B------:R-:W-:Y:S02]  /*1fd50*/  IMAD R24, R17, 0x104, R28.reuse ;  /* 0x0000010411187824 */ /* 0x100fe400078e021c */
[----:B0-----:R-:W-:Y:S02]  /*1fd60*/  IMAD R26, R14, 0x124, R28 ;  /* 0x000001240e1a7824 */ /* 0x001fe400078e021c */
[----:B------:R-:W0:Y:S01]  /*1fd70*/  LDC R14, c[0x0][0x3d8] ;  /* 0x0000f600ff0e7b82 */ /* 0x000e220000000800 */
[----:B------:R1:W4:Y:S04]  /*1fd80*/  LDG.E.U16 R3, desc[UR10][R12.64] ;  /* 0x0000000a0c037981 */ /* 0x000328000c1e1500 */
[----:B--2---:R-:W2:Y:S04]  /*1fd90*/  LDL.64 R4, [R1+0x600] ;  /* 0x0006000001047983 */ /* 0x004ea80000100a00 */
[----:B---3--:R3:W-:Y:S04]  /*1fda0*/  STL [R1+0x6c], R23 ;  /* 0x00006c1701007387 */ /* 0x0087e80000100800 */
[----:B---3--:R3:W4:Y:S04]  /*1fdb0*/  LDG.E.U16 R23, desc[UR10][R10.64] ;  /* 0x0000000a0a177981 */ /* 0x008728000c1e1500 */
[----:B------:R0:W-:Y:S01]  /*1fdc0*/  STL [R1+0x640], R24 ;  /* 0x0006401801007387 */ /* 0x0001e20000100800 */
[----:B-1----:R-:W-:-:S04]  /*1fdd0*/  IMAD.WIDE R12, R2, 0x2, R24 ;  /* 0x00000002020c7825 */ /* 0x002fc800078e0218 */
[----:B--2---:R-:W-:Y:S02]  /*1fde0*/  IMAD R4, R15, 0x114, R28 ;  /* 0x000001140f047824 */ /* 0x004fe400078e021c */
[----:B------:R-:W1:Y:S02]  /*1fdf0*/  LDC R15, c[0x0][0x3d8] ;  /* 0x0000f600ff0f7b82 */ /* 0x000e640000000800 */
[C---:B---3--:R-:W-:Y:S01]  /*1fe00*/  IMAD.WIDE R10, R2.reuse, 0x2, R4 ;  /* 0x00000002020a7825 */ /* 0x048fe200078e0204 */
[----:B------:R2:W-:Y:S04]  /*1fe10*/  STL [R1+0x600], R4 ;  /* 0x0006000401007387 */ /* 0x0005e80000100800 */
[----:B0-----:R-:W3:Y:S04]  /*1fe20*/  LDL.64 R24, [R1+0x6b0] ;  /* 0x0006b00001187983 */ /* 0x001ee80000100a00 */
[----:B------:R-:W-:Y:S04]  /*1fe30*/  STL [R1+0x5c0], R26 ;  /* 0x0005c01a01007387 */ /* 0x000fe80000100800 */
[----:B----4-:R0:W-:Y:S04]  /*1fe40*/  STL [R1+0x88], R19 ;  /* 0x0000881301007387 */ /* 0x0101e80000100800 */
[----:B------:R-:W4:Y:S01]  /*1fe50*/  LDG.E.U16 R17, desc[UR10][R10.64] ;  /* 0x0000000a0a117981 */ /* 0x000f22000c1e1500 */
[----:B--2---:R-:W-:-:S03]  /*1fe60*/  IMAD.WIDE R4, R2, 0x2, R26 ;  /* 0x0000000202047825 */ /* 0x004fc600078e021a */
[----:B0-----:R-:W2:Y:S04]  /*1fe70*/  LDG.E.U16 R19, desc[UR10][R12.64] ;  /* 0x0000000a0c137981 */ /* 0x001ea8000c1e1500 */
[----:B------:R-:W2:Y:S04]  /*1fe80*/  LDL.64 R10, [R1+0x728] ;  /* 0x00072800010a7983 */ /* 0x000ea80000100a00 */
[----:B------:R-:W3:Y:S04]  /*1fe90*/  LDL.64 R12, [R1+0x6f0] ;  /* 0x0006f000010c7983 */ /* 0x000ee80000100a00 */
[----:B------:R0:W-:Y:S04]  /*1fea0*/  STL [R1+0x78], R23 ;  /* 0x0000781701007387 */ /* 0x0001e80000100800 */
[----:B------:R-:W3:Y:S04]  /*1feb0*/  LDL.64 R26, [R1+0x5f8] ;  /* 0x0005f800011a7983 */ /* 0x000ee80000100a00 */
[----:B0-----:R0:W4:Y:S02]  /*1fec0*/  LDG.E.U16 R23, desc[UR10][R4.64] ;  /* 0x0000000a04177981 */ /* 0x001124000c1e1500 */
[----:B0-----:R-:W-:-:S02]  /*1fed0*/  IMAD.WIDE R4, R2, 0x2, R20 ;  /* 0x0000000202047825 */ /* 0x001fc400078e0214 */
[----:B------:R-:W4:Y:S02]  /*1fee0*/  LDL.64 R20, [R1+0x5b8] ;  /* 0x0005b80001147983 */ /* 0x000f240000100a00 */
[C---:B--2---:R-:W-:Y:S02]  /*1fef0*/  IMAD.WIDE R10, R2.reuse, 0x2, R10 ;  /* 0x00000002020a7825 */ /* 0x044fe400078e020a */
[----:B---3--:R-:W2:Y:S04]  /*1ff00*/  LDL.64 R26, [R1+0x5f8] ;  /* 0x0005f800011a7983 */ /* 0x008ea80000100a00 */
[----:B----4-:R-:W3:Y:S04]  /*1ff10*/  LDL.64 R20, [R1+0x5b8] ;  /* 0x0005b80001147983 */ /* 0x010ee80000100a00 */
[----:B------:R0:W-:Y:S04]  /*1ff20*/  STL [R1+0x68], R3 ;  /* 0x0000680301007387 */ /* 0x0001e80000100800 */
[----:B------:R4:W-:Y:S04]  /*1ff30*/  STL [R1+0x60], R19 ;  /* 0x0000601301007387 */ /* 0x0009e80000100800 */
[----:B------:R1:W-:Y:S01]  /*1ff40*/  STL [R1+0x58], R17 ;  /* 0x0000581101007387 */ /* 0x0003e20000100800 */
[----:B0-----:R-:W3:Y:S03]  /*1ff50*/  LDC R3, c[0x0][0x3d8] ;  /* 0x0000f600ff037b82 */ /* 0x001ee60000000800 */
[----:B----4-:R0:W4:Y:S04]  /*1ff60*/  LDG.E.U16 R19, desc[UR10][R4.64] ;  /* 0x0000000a04137981 */ /* 0x010128000c1e1500 */
[----:B-1----:R-:W2:Y:S04]  /*1ff70*/  LDG.E.U16 R17, desc[UR10][R10.64] ;  /* 0x0000000a0a117981 */ /* 0x002ea8000c1e1500 */
[----:B------:R-:W2:Y:S01]  /*1ff80*/  LDL.64 R10, [R1+0x638] ;  /* 0x00063800010a7983 */ /* 0x000ea20000100a00 */
[----:B0-----:R-:W-:-:S03]  /*1ff90*/  IMAD.WIDE R4, R2, 0x2, R24 ;  /* 0x0000000202047825 */ /* 0x001fc600078e0218 */
[----:B--2---:R-:W2:Y:S04]  /*1ffa0*/  LDL.64 R10, [R1+0x638] ;  /* 0x00063800010a7983 */ /* 0x004ea80000100a00 */
[----:B------:R0:W-:Y:S04]  /*1ffb0*/  STL [R1+0x54], R23 ;  /* 0x0000541701007387 */ /* 0x0001e80000100800 */
[----:B----4-:R1:W-:Y:S04]  /*1ffc0*/  STL [R1+0x64], R19 ;  /* 0x0000641301007387 */ /* 0x0103e80000100800 */
[----:B------:R-:W4:Y:S01]  /*1ffd0*/  LDL.64 R24, [R1+0x678] ;  /* 0x0006780001187983 */ /* 0x000f220000100a00 */
[----:B------:R-:W-:-:S04]  /*1ffe0*/  IMAD.WIDE R12, R2, 0x2, R12 ;  /* 0x00000002020c7825 */ /* 0x000fc800078e020c */
[--C-:B------:R-:W-:Y:S02]  /*1fff0*/  IMAD R26, R14, 0x116, R28.reuse ;  /* 0x000001160e1a7824 */ /* 0x100fe400078e021c */
[----:B---3--:R-:W-:Y:S01]  /*20000*/  IMAD R20, R3, 0x126, R28 ;  /* 0x0000012603147824 */ /* 0x008fe200078e021c */
[----:B------:R-:W3:Y:S08]  /*20010*/  LDC R14, c[0x0][0x3d8] ;  /* 0x0000f600ff0e7b82 */ /* 0x000ef00000000800 */
[----:B------:R-:W2:Y:S01]  /*20020*/  LDC R3, c[0x0][0x3d8] ;  /* 0x0000f600ff037b82 */ /* 0x000ea20000000800 */
[----:B0-----:R-:W3:Y:S04]  /*20030*/  LDG.E.U16 R23, desc[UR10][R12.64] ;  /* 0x0000000a0c177981 */ /* 0x001ee8000c1e1500 */
[----:B-1----:R0:W3:Y:S02]  /*20040*/  LDG.E.U16 R19, desc[UR10][R4.64] ;  /* 0x0000000a04137981 */ /* 0x0020e4000c1e1500 */
[----:B0-----:R-:W-:-:S05]  /*20050*/  IMAD.WIDE R4, R2, 0x2, R20 ;  /* 0x0000000202047825 */ /* 0x001fca00078e0214 */
[----:B------:R-:W3:Y:S01]  /*20060*/  LDG.E.U16 R21, desc[UR10][R4.64] ;  /* 0x0000000a04157981 */ /* 0x000ee2000c1e1500 */
[----:B--2---:R-:W-:Y:S02]  /*20070*/  IMAD R10, R15, 0x106, R28 ;  /* 0x000001060f0a7824 */ /* 0x004fe400078e021c */
[----:B------:R-:W0:Y:S01]  /*20080*/  LDC R15, c[0x0][0x3d8] ;  /* 0x0000f600ff0f7b82 */ /* 0x000e220000000800 */
[----:B----4-:R-:W2:Y:S04]  /*20090*/  LDL.64 R24, [R1+0x678] ;  /* 0x0006780001187983 */ /* 0x010ea80000100a00 */
[----:B------:R1:W-:Y:S04]  /*200a0*/  STL [R1+0x5c], R17 ;  /* 0x00005c1101007387 */ /* 0x0003e80000100800 */
[----:B------:R4:W-:Y:S01]  /*200b0*/  STL [R1+0x638], R10 ;  /* 0x0006380a01007387 */ /* 0x0009e20000100800 */
[----:B------:R-:W-:-:S03]  /*200c0*/  IMAD.WIDE R12, R2, 0x2, R10 ;  /* 0x00000002020c7825 */ /* 0x000fc600078e020a */
[----:B------:R4:W-:Y:S01]  /*200d0*/  STL [R1+0x5f8], R26 ;  /* 0x0005f81a01007387 */ /* 0x0009e20000100800 */
[----:B-1----:R-:W2:Y:S01]  /*200e0*/  LDC R17, c[0x0][0x3d8] ;  /* 0x0000f600ff117b82 */ /* 0x002ea20000000800 */
[----:B----4-:R-:W-:Y:S02]  /*200f0*/  IMAD.WIDE R10, R2, 0x2, R26 ;  /* 0x00000002020a7825 */ /* 0x010fe400078e021a */
[----:B------:R-:W4:Y:S04]  /*20100*/  LDL.64 R26, [R1+0x5f0] ;  /* 0x0005f000011a7983 */ /* 0x000f280000100a00 */
[----:B------:R-:W-:Y:S04]  /*20110*/  STL [R1+0x5b8], R20 ;  /* 0x0005b81401007387 */ /* 0x000fe80000100800 */
[----:B---3--:R1:W-:Y:S04]  /*20120*/  STL [R1+0x50], R23 ;  /* 0x0000501701007387 */ /* 0x0083e80000100800 */
[----:B-1----:R1:W3:Y:S04]  /*20130*/  LDG.E.U16 R23, desc[UR10][R12.64] ;  /* 0x0000000a0c177981 */ /* 0x0022e8000c1e1500 */
[----:B------:R-:W1:Y:S04]  /*20140*/  LDL.64 R12, [R1+0x6e8] ;  /* 0x0006e800010c7983 */ /* 0x000e680000100a00 */
[----:B----4-:R-:W4:Y:S04]  /*20150*/  LDL.64 R26, [R1+0x5f0] ;  /* 0x0005f000011a7983 */ /* 0x010f280000100a00 */
[----:B------:R0:W-:Y:S04]  /*20160*/  STL [R1+0x4c], R19 ;  /* 0x00004c1301007387 */ /* 0x0001e80000100800 */
[----:B0-----:R-:W3:Y:S04]  /*20170*/  LDG.E.U16 R19, desc[UR10][R10.64] ;  /* 0x0000000a0a137981 */ /* 0x001ee8000c1e1500 */
[----:B------:R-:W3:Y:S04]  /*20180*/  LDL.64 R10, [R1+0x6a8] ;  /* 0x0006a800010a7983 */ /* 0x000ee80000100a00 */
[----:B------:R0:W-:Y:S04]  /*20190*/  STL [R1+0x1f28], R21 ;  /* 0x001f281501007387 */ /* 0x0001e80000100800 */
[----:B0-----:R-:W3:Y:S01]  /*201a0*/  LDL.64 R20, [R1+0x630] ;  /* 0x0006300001147983 */ /* 0x001ee20000100a00 */
[----:B--2---:R-:W-:-:S02]  /*201b0*/  IMAD R24, R17, 0x8, R28 ;  /* 0x0000000811187824 */ /* 0x004fc400078e021c */
[----:B-1----:R-:W-:-:S04]  /*201c0*/  IMAD.WIDE R12, R2, 0x2, R12 ;  /* 0x00000002020c7825 */ /* 0x002fc800078e020c */
[C---:B------:R-:W-:Y:S01]  /*201d0*/  IMAD.WIDE R4, R2.reuse, 0x2, R24 ;  /* 0x0000000202047825 */ /* 0x040fe200078e0218 */
[----:B------:R-:W2:Y:S04]  /*201e0*/  LDG.E.U16 R17, desc[UR10][R12.64] ;  /* 0x0000000a0c117981 */ /* 0x000ea8000c1e1500 */
[----:B---3--:R-:W3:Y:S04]  /*201f0*/  LDL.64 R20, [R1+0x630] ;  /* 0x0006300001147983 */ /* 0x008ee80000100a00 */
[----:B------:R0:W-:Y:S04]  /*20200*/  STL [R1+0x678], R24 ;  /* 0x0006781801007387 */ /* 0x0001e80000100800 */
[----:B------:R-:W2:Y:S04]  /*20210*/  LDL.64 R12, [R1+0x5b0] ;  /* 0x0005b000010c7983 */ /* 0x000ea80000100a00 */
[----:B------:R-:W-:Y:S04]  /*20220*/  STL [R1+0x48], R23 ;  /* 0x0000481701007387 */ /* 0x000fe80000100800 */
[----:B------:R1:W-:Y:S01]  /*20230*/  STL [R1+0x44], R19 ;  /* 0x0000441301007387 */ /* 0x0003e20000100800 */
[----:B------:R-:W-:-:S04]  /*20240*/  IMAD.WIDE R10, R2, 0x2, R10 ;  /* 0x00000002020a7825 */ /* 0x000fc800078e020a */
[----:B----4-:R-:W-:Y:S02]  /*20250*/  IMAD R26, R14, 0x118, R28 ;  /* 0x000001180e1a7824 */ /* 0x010fe400078e021c */
[----:B------:R-:W4:Y:S01]  /*20260*/  LDC R14, c[0x0][0x3d8] ;  /* 0x0000f600ff0e7b82 */ /* 0x000f220000000800 */
[----:B0-----:R-:W2:Y:S04]  /*20270*/  LDL.64 R24, [R1+0x6a0] ;  /* 0x0006a00001187983 */ /* 0x001ea80000100a00 */
[----:B-1----:R-:W2:Y:S04]  /*20280*/  LDG.E.U16 R19, desc[UR10][R4.64] ;  /* 0x0000000a04137981 */ /* 0x002ea8000c1e1500 */
[----:B------:R0:W2:Y:S04]  /*20290*/  LDG.E.U16 R23, desc[UR10][R10.64] ;  /* 0x0000000a0a177981 */ /* 0x0000a8000c1e1500 */
[----:B------:R-:W2:Y:S01]  /*202a0*/  LDL.64 R4, [R1+0x5b0] ;  /* 0x0005b00001047983 */ /* 0x000ea20000100a00 */
[----:B0-----:R-:W-:-:S04]  /*202b0*/  IMAD.WIDE R10, R2, 0x2, R26 ;  /* 0x00000002020a7825 */ /* 0x001fc800078e021a */
[--C-:B---3--:R-:W-:Y:S02]  /*202c0*/  IMAD R20, R15, 0x108, R28.reuse ;  /* 0x000001080f147824 */ /* 0x108fe400078e021c */
[----:B------:R-:W0:Y:S03]  /*202d0*/  LDC R15, c[0x0][0x3d8] ;  /* 0x0000f600ff0f7b82 */ /* 0x000e260000000800 */
[----:B------:R-:W-:Y:S04]  /*202e0*/  STL [R1+0x630], R20 ;  /* 0x0006301401007387 */ /* 0x000fe80000100800 */
[----:B------:R1:W-:Y:S04]  /*202f0*/  STL [R1+0x5f0], R26 ;  /* 0x0005f01a01007387 */ /* 0x0003e80000100800 */
[----:B-1----:R-:W3:Y:S01]  /*20300*/  LDL.64 R26, [R1+0x628] ;  /* 0x00062800011a7983 */ /* 0x002ee20000100a00 */
[----:B--2---:R-:W-:Y:S01]  /*20310*/  IMAD R4, R3, 0x128, R28 ;  /* 0x0000012803047824 */ /* 0x004fe200078e021c */
[----:B------:R-:W-:Y:S01]  /*20320*/  MOV R5, R13 ;  /* 0x0000000d00057202 */ /* 0x000fe20000000f00 */
[C---:B------:R-:W-:Y:S01]  /*20330*/  IMAD.WIDE R12, R2.reuse, 0x2, R20 ;  /* 0x00000002020c7825 */ /* 0x040fe200078e0214 */
[----:B------:R-:W1:Y:S02]  /*20340*/  LDC R3, c[0x0][0x3d8] ;  /* 0x0000f600ff037b82 */ /* 0x000e640000000800 */
[----:B------:R2:W-:Y:S04]  /*20350*/  STL [R1+0x5b0], R4 ;  /* 0x0005b00401007387 */ /* 0x0005e80000100800 */
[----:B------:R-:W4:Y:S01]  /*20360*/  LDL.64 R20, [R1+0x5e8] ;  /* 0x0005e80001147983 */ /* 0x000f220000100a00 */
[----:B--2---:R-:W-:-:S03]  /*20370*/  IMAD.WIDE R4, R2, 0x2, R4 ;  /* 0x0000000202047825 */ /* 0x004fc600078e0204 */
[----:B---3--:R-:W0:Y:S04]  /*20380*/  LDL.64 R26, [R1+0x628] ;  /* 0x00062800011a7983 */ /* 0x008e280000100a00 */
[----:B----4-:R-:W2:Y:S04]  /*20390*/  LDL.64 R20, [R1+0x5e8] ;  /* 0x0005e80001147983 */ /* 0x010ea80000100a00 */
[----:B------:R3:W-:Y:S04]  /*203a0*/  STL [R1+0x38], R17 ;  /* 0x0000381101007387 */ /* 0x0007e80000100800 */
[----:B---3--:R-:W3:Y:S04]  /*203b0*/  LDG.E.U16 R17, desc[UR10][R12.64] ;  /* 0x0000000a0c117981 */ /* 0x008ee8000c1e1500 */
[----:B------:R-:W4:Y:S04]  /*203c0*/  LDL.64 R12, [R1+0x720] ;  /* 0x00072000010c7983 */ /* 0x000f280000100a00 */
[----:B------:R1:W-:Y:S04]  /*203d0*/  STL [R1+0x34], R23 ;  /* 0x0000341701007387 */ /* 0x0003e80000100800 */
[----:B-1----:R-:W2:Y:S04]  /*203e0*/  LDG.E.U16 R23, desc[UR10][R10.64] ;  /* 0x0000000a0a177981 */ /* 0x002ea8000c1e1500 */
[----:B------:R-:W2:Y:S04]  /*203f0*/  LDL.64 R10, [R1+0x6e0] ;  /* 0x0006e000010a7983 */ /* 0x000ea80000100a00 */
[----:B------:R1:W-:Y:S04]  /*20400*/  STL [R1+0x3c], R19 ;  /* 0x00003c1301007387 */ /* 0x0003e80000100800 */
[----:B-1----:R1:W2:Y:S02]  /*20410*/  LDG.E.U16 R19, desc[UR10][R4.64] ;  /* 0x0000000a04137981 */ /* 0x0022a4000c1e1500 */
[----:B-1----:R-:W-:-:S02]  /*20420*/  IMAD.WIDE R4, R2, 0x2, R24 ;  /* 0x0000000202047825 */ /* 0x002fc400078e0218 */
[----:B---3--:R1:W-:Y:S02]  /*20430*/  STL [R1+0x30], R17 ;  /* 0x0000301101007387 */ /* 0x0083e40000100800 */
[----:B----4-:R-:W-:-:S05]  /*20440*/  IMAD.WIDE R12, R2, 0x2, R12 ;  /* 0x00000002020c7825 */ /* 0x010fca00078e020c */
[----:B-1----:R-:W3:Y:S04]  /*20450*/  LDG.E.U16 R17, desc[UR10][R12.64] ;  /* 0x0000000a0c117981 */ /* 0x002ee8000c1e1500 */
[----:B------:R-:W4:Y:S04]  /*20460*/  LDL.64 R12, [R1+0x5a8] ;  /* 0x0005a800010c7983 */ /* 0x000f280000100a00 */
[----:B--2---:R1:W-:Y:S04]  /*20470*/  STL [R1+0x2c], R23 ;  /* 0x00002c1701007387 */ /* 0x0043e80000100800 */
[----:B------:R2:W-:Y:S01]  /*20480*/  STL [R1+0x28], R19 ;  /* 0x0000281301007387 */ /* 0x0005e20000100800 */
[----:B0-----:R-:W-:-:S02]  /*20490*/  IMAD R26, R15, 0x10a, R28 ;  /* 0x0000010a0f1a7824 */ /* 0x001fc400078e021c */
[----:B------:R-:W-:Y:S02]  /*204a0*/  IMAD R20, R14, 0x11a, R28 ;  /* 0x0000011a0e147824 */ /* 0x000fe400078e021c */
[C---:B------:R-:W-:Y:S01]  /*204b0*/  IMAD.WIDE R10, R2.reuse, 0x2, R10 ;  /* 0x00000002020a7825 */ /* 0x040fe200078e020a */
[----:B------:R-:W3:Y:S01]  /*204c0*/  LDL.64 R24, [R1+0x698] ;  /* 0x0006980001187983 */ /* 0x000ee20000100a00 */
[----:B------:R-:W0:Y:S08]  /*204d0*/  LDC R15, c[0x0][0x3d8] ;  /* 0x0000f600ff0f7b82 */ /* 0x000e300000000800 */
[----:B------:R-:W0:Y:S01]  /*204e0*/  LDC R14, c[0x0][0x3d8] ;  /* 0x0000f600ff0e7b82 */ /* 0x000e220000000800 */
[----:B-1----:R1:W3:Y:S04]  /*204f0*/  LDG.E.U16 R23, desc[UR10][R10.64] ;  /* 0x0000000a0a177981 */ /* 0x0022e8000c1e1500 */
[----:B--2---:R2:W2:Y:S04]  /*20500*/  LDG.E.U16 R19, desc[UR10][R4.64] ;  /* 0x0000000a04137981 */ /* 0x0044a8000c1e1500 */
[----:B------:R-:W2:Y:S04]  /*20510*/  LDL.64 R4, [R1+0x5a8] ;  /* 0x0005a80001047983 */ /* 0x000ea80000100a00 */
[----:B------:R0:W-:Y:S04]  /*20520*/  STL [R1+0x628], R26 ;  /* 0x0006281a01007387 */ /* 0x0001e80000100800 */
[----:B------:R0:W-:Y:S01]  /*20530*/  STL [R1+0x5e8], R20 ;  /* 0x0005e81401007387 */ /* 0x0001e20000100800 */
[----:B-1----:R-:W-:-:S04]  /*20540*/  IMAD.WIDE R10, R2, 0x2, R20 ;  /* 0x00000002020a7825 */ /* 0x002fc800078e0214 */
[----:B--2---:R-:W-:Y:S01]  /*20550*/  IMAD R4, R3, 0x12a, R28 ;  /* 0x0000012a03047824 */ /* 0x004fe200078e021c */
[----:B----4-:R-:W-:Y:S01]  /*20560*/  MOV R5, R13 ;  /* 0x0000000d00057202 */ /* 0x010fe20000000f00 */
[C---:B------:R-:W-:Y:S01]  /*20570*/  IMAD.WIDE R12, R2.reuse, 0x2, R26 ;  /* 0x00000002020c7825 */ /* 0x040fe200078e021a */
[----:B------:R-:W1:Y:S01]  /*20580*/  LDC R3, c[0x0][0x3d8] ;  /* 0x0000f600ff037b82 */ /* 0x000e620000000800 */
[----:B0-----:R-:W2:Y:S04]  /*20590*/  LDL.64 R26, [R1+0x5e0] ;  /* 0x0005e000011a7983 */ /* 0x001ea80000100a00 */
[----:B------:R-:W-:Y:S04]  /*205a0*/  STL [R1+0x5a8], R4 ;  /* 0x0005a80401007387 */ /* 0x000fe80000100800 */
[----:B------:R-:W4:Y:S04]  /*205b0*/  LDL.64 R20, [R1+0x5a0] ;  /* 0x0005a00001147983 */ /* 0x000f280000100a00 */
[----:B--2---:R-:W2:Y:S04]  /*205c0*/  LDL.64 R26, [R1+0x5e0] ;  /* 0x0005e000011a7983 */ /* 0x004ea80000100a00 */
[----:B----4-:R-:W1:Y:S04]  /*205d0*/  LDL.64 R20, [R1+0x5a0] ;  /* 0x0005a00001147983 */ /* 0x010e680000100a00 */
[----:B---3--:R0:W-:Y:S04]  /*205e0*/  STL [R1+0x24], R17 ;  /* 0x0000241101007387 */ /* 0x0081e80000100800 */
[----:B0-----:R-:W3:Y:S04]  /*205f0*/  LDG.E.U16 R17, desc[UR10][R12.64] ;  /* 0x0000000a0c117981 */ /* 0x001ee8000c1e1500 */
[----:B------:R-:W4:Y:S04]  /*20600*/  LDL.64 R12, [R1+0x718] ;  /* 0x00071800010c7983 */ /* 0x000f280000100a00 */
[----:B------:R0:W-:Y:S04]  /*20610*/  STL [R1+0x20], R23 ;  /* 0x0000201701007387 */ /* 0x0001e80000100800 */
[----:B0-----:R-:W2:Y:S04]  /*20620*/  LDG.E.U16 R23, desc[UR10][R10.64] ;  /* 0x0000000a0a177981 */ /* 0x001ea8000c1e1500 */
[----:B------:R-:W2:Y:S04]  /*20630*/  LDL.64 R10, [R1+0x6d8] ;  /* 0x0006d800010a7983 */ /* 0x000ea80000100a00 */
[----:B------:R-:W-:Y:S04]  /*20640*/  STL [R1+0x1c], R19 ;  /* 0x00001c1301007387 */ /* 0x000fe80000100800 */
[----:B---3--:R0:W-:Y:S01]  /*20650*/  STL [R1+0x18], R17 ;  /* 0x0000181101007387 */ /* 0x0081e20000100800 */
[----:B----4-:R-:W-:-:S05]  /*20660*/  IMAD.WIDE R12, R2, 0x2, R12 ;  /* 0x00000002020c7825 */ /* 0x010fca00078e020c */
[----:B0-----:R-:W3:Y:S04]  /*20670*/  LDG.E.U16 R17, desc[UR10][R12.64] ;  /* 0x0000000a0c117981 */ /* 0x001ee8000c1e1500 */
[----:B------:R-:W4:Y:S01]  /*20680*/  LDL.64 R12, [R1+0x620] ;  /* 0x00062000010c7983 */ /* 0x000f220000100a00 */
[----:B------:R-:W-:-:S05]  /*20690*/  IMAD.WIDE R4, R2, 0x2, R4 ;  /* 0x0000000202047825 */ /* 0x000fca00078e0204 */
[----:B------:R0:W3:Y:S04]  /*206a0*/  LDG.E.U16 R19, desc[UR10][R4.64] ;  /* 0x0000000a04137981 */ /* 0x0000e8000c1e1500 */
[----:B----4-:R-:W4:Y:S04]  /*206b0*/  LDL.64 R12, [R1+0x620] ;  /* 0x00062000010c7983 */ /* 0x010f280000100a00 */
[----:B--2---:R2:W-:Y:S01]  /*206c0*/  STL [R1+0x14], R23 ;  /* 0x0000141701007387 */ /* 0x0045e20000100800 */
[----:B0-----:R-:W-:-:S04]  /*206d0*/  IMAD.WIDE R4, R2, 0x2, R24 ;  /* 0x0000000202047825 */ /* 0x001fc800078e0218 */
[--C-:B------:R-:W-:Y:S02]  /*206e0*/  IMAD R26, R14, 0x11c, R28.reuse ;  /* 0x0000011c0e1a7824 */ /* 0x100fe400078e021c */
[----:B-1----:R-:W-:Y:S02]  /*206f0*/  IMAD R20, R3, 0x12c, R28 ;  /* 0x0000012c03147824 */ /* 0x002fe400078e021c */
[C---:B------:R-:W-:Y:S01]  /*20700*/  IMAD.WIDE R10, R2.reuse, 0x2, R10 ;  /* 0x00000002020a7825 */ /* 0x040fe200078e020a */
[----:B---3--:R0:W-:Y:S04]  /*20710*/  STL [R1+0x10], R19 ;  /* 0x0000101301007387 */ /* 0x0081e80000100800 */
[----:B------:R-:W3:Y:S01]  /*20720*/  LDL.64 R24, [R1+0x690] ;  /* 0x0006900001187983 */ /* 0x000ee20000100a00 */
[----:B------:R-:W1:Y:S03]  /*20730*/  LDC R14, c[0x0][0x3d8] ;  /* 0x0000f600ff0e7b82 */ /* 0x000e660000000800 */
[----:B--2---:R-:W2:Y:S04]  /*20740*/  LDG.E.U16 R23, desc[UR10][R10.64] ;  /* 0x0000000a0a177981 */ /* 0x004ea8000c1e1500 */
[----:B0-----:R0:W2:Y:S02]  /*20750*/  LDG.E.U16 R19, desc[UR10][R4.64] ;  /* 0x0000000a04137981 */ /* 0x0010a4000c1e1500 */
[----:B0-----:R-:W-:-:S04]  /*20760*/  IMAD.WIDE R4, R2, 0x2, R20 ;  /* 0x0000000202047825 */ /* 0x001fc800078e0214 */
[----:B----4-:R-:W-:Y:S02]  /*20770*/  IMAD R12, R15, 0x10c, R28 ;  /* 0x0000010c0f0c7824 */ /* 0x010fe400078e021c */
[C---:B------:R-:W-:Y:S01]  /*20780*/  IMAD.WIDE R10, R2.reuse, 0x2, R26 ;  /* 0x00000002020a7825 */ /* 0x040fe200078e021a */
[----:B------:R-:W0:Y:S02]  /*20790*/  LDC R15, c[0x0][0x3d8] ;  /* 0x0000f600ff0f7b82 */ /* 0x000e240000000800 */
[----:B------:R4:W-:Y:S04]  /*207a0*/  STL [R1+0x620], R12 ;  /* 0x0006200c01007387 */ /* 0x0009e80000100800 */
[----:B------:R1:W-:Y:S04]  /*207b0*/  STL [R1+0x5e0], R26 ;  /* 0x0005e01a01007387 */ /* 0x0003e80000100800 */
[----:B------:R1:W-:Y:S04]  /*207c0*/  STL [R1+0xc], R17 ;  /* 0x00000c1101007387 */ /* 0x0003e80000100800 */
[----:B------:R2:W-:Y:S04]  /*207d0*/  STL [R1+0x5a0], R20 ;  /* 0x0005a01401007387 */ /* 0x0005e80000100800 */
[----:B------:R-:W3:Y:S01]  /*207e0*/  LDG.E.U16 R27, desc[UR10][R10.64] ;  /* 0x0000000a0a1b7981 */ /* 0x000ee2000c1e1500 */
[----:B----4-:R-:W-:-:S03]  /*207f0*/  IMAD.WIDE R12, R2, 0x2, R12 ;  /* 0x00000002020c7825 */ /* 0x010fc600078e020c */
[----:B-1----:R1:W4:Y:S01]  /*20800*/  LDG.E.U16 R26, desc[UR10][R4.64] ;  /* 0x0000000a041a7981 */ /* 0x002322000c1e1500 */
[----:B------:R-:W0:Y:S03]  /*20810*/  LDC R17, c[0x0][0x3d8] ;  /* 0x0000f600ff117b82 */ /* 0x000e260000000800 */
[----:B--2---:R-:W2:Y:S04]  /*20820*/  LDG.E.U16 R20, desc[UR10][R12.64] ;  /* 0x0000000a0c147981 */ /* 0x004ea8000c1e1500 */
[----:B------:R-:W3:Y:S04]  /*20830*/  LDL.64 R12, [R1+0x6d0] ;  /* 0x0006d000010c7983 */ /* 0x000ee80000100a00 */
[----:B--2---:R2:W-:Y:S04]  /*20840*/  STL [R1+0x1f14], R20 ;  /* 0x001f141401007387 */ /* 0x0045e80000100800 */
[----:B--2---:R-:W2:Y:S04]  /*20850*/  LDL.64 R20, [R1+0x598] ;  /* 0x0005980001147983 */ /* 0x004ea80000100a00 */
[----:B--2---:R-:W1:Y:S04]  /*20860*/  LDL.64 R20, [R1+0x710] ;  /* 0x0007100001147983 */ /* 0x004e680000100a00 */
[----:B---3--:R-:W-:Y:S01]  /*20870*/  STL [R1+0x1f18], R27 ;  /* 0x001f181b01007387 */ /* 0x008fe20000100800 */
[----:B-1----:R-:W-:-:S06]  /*20880*/  IMAD.WIDE R4, R2, 0x2, R20 ;  /* 0x0000000202047825 */ /* 0x002fcc00078e0214 */
[----:B------:R-:W2:Y:S04]  /*20890*/  LDG.E.U16 R5, desc[UR10][R4.64] ;  /* 0x0000000a04057981 */ /* 0x000ea8000c1e1500 */
[----:B----4-:R1:W-:Y:S04]  /*208a0*/  STL [R1+0x1f1c], R26 ;  /* 0x001f1c1a01007387 */ /* 0x0103e80000100800 */
[----:B------:R-:W3:Y:S01]  /*208b0*/  LDL.64 R20, [R1+0x598] ;  /* 0x0005980001147983 */ /* 0x000ee20000100a00 */
[----:B------:R-:W-:-:S03]  /*208c0*/  IMAD.WIDE R12, R2, 0x2, R12 ;  /* 0x00000002020c7825 */ /* 0x000fc600078e020c */
[----:B------:R-:W-:Y:S01]  /*208d0*/  STL [R1+0x8], R23 ;  /* 0x0000081701007387 */ /* 0x000fe20000100800 */
[----:B------:R-:W-:-:S03]  /*208e0*/  IMAD.WIDE R10, R2, 0x2, R24 ;  /* 0x00000002020a7825 */ /* 0x000fc600078e0218 */
[----:B------:R-:W4:Y:S04]  /*208f0*/  LDG.E.U16 R4, desc[UR10][R12.64] ;  /* 0x0000000a0c047981 */ /* 0x000f28000c1e1500 */
[----:B-1----:R-:W3:Y:S04]  /*20900*/  LDL.64 R26, [R1+0x748] ;  /* 0x00074800011a7983 */ /* 0x002ee80000100a00 */
[----:B------:R-:W-:Y:S04]  /*20910*/  STL [R1+0x4], R19 ;  /* 0x0000041301007387 */ /* 0x000fe80000100800 */
[----:B------:R-:W3:Y:S04]  /*20920*/  LDL.64 R24, [R1+0x708] ;  /* 0x0007080001187983 */ /* 0x000ee80000100a00 */
[----:B------:R-:W3:Y:S04]  /*20930*/  LDG.E.U16 R3, desc[UR10][R10.64] ;  /* 0x0000000a0a037981 */ /* 0x000ee8000c1e1500 */
[----:B--2---:R-:W-:Y:S04]  /*20940*/  STL [R1+0x1f00], R5 ;  /* 0x001f000501007387 */ /* 0x004fe80000100800 */
[----:B------:R-:W2:Y:S04]  /*20950*/  LDL.64 R12, [R1+0x5d8] ;  /* 0x0005d800010c7983 */ /* 0x000ea80000100a00 */
[----:B--2---:R-:W0:Y:S04]  /*20960*/  LDL.64 R12, [R1+0x5d8] ;  /* 0x0005d800010c7983 */ /* 0x004e280000100a00 */
[----:B----4-:R1:W-:Y:S04]  /*20970*/  STL [R1+0x1f04], R4 ;  /* 0x001f040401007387 */ /* 0x0103e80000100800 */
[----:B-1----:R-:W2:Y:S04]  /*20980*/  LDL.64 R4, [R1+0x618] ;  /* 0x0006180001047983 */ /* 0x002ea80000100a00 */
[----:B--2---:R-:W2:Y:S01]  /*20990*/  LDL.64 R4, [R1+0x618] ;  /* 0x0006180001047983 */ /* 0x004ea20000100a00 */
[----:B0-----:R-:W-:-:S03]  /*209a0*/  IMAD R12, R15, 0x11e, R28 ;  /* 0x0000011e0f0c7824 */ /* 0x001fc600078e021c */
[----:B---3--:R-:W-:Y:S01]  /*209b0*/  STL [R1+0x1f08], R3 ;  /* 0x001f080301007387 */ /* 0x008fe20000100800 */
[----:B------:R-:W-:-:S04]  /*209c0*/  IMAD R20, R14, 0x12e, R28 ;  /* 0x0000012e0e147824 */ /* 0x000fc800078e021c */
[----:B------:R-:W-:-:S05]  /*209d0*/  IMAD.WIDE R14, R2, 0x2, R20 ;  /* 0x00000002020e7825 */ /* 0x000fca00078e0214 */
[----:B------:R0:W3:Y:S01]  /*209e0*/  LDG.E.U16 R23, desc[UR10][R14.64] ;  /* 0x0000000a0e177981 */ /* 0x0000e2000c1e1500 */
[----:B--2---:R-:W-:-:S05]  /*209f0*/  IMAD R4, R17, 0x10e, R28 ;  /* 0x0000010e11047824 */ /* 0x004fca00078e021c */
[----:B------:R-:W-:Y:S04]  /*20a00*/  STL [R1+0x618], R4 ;  /* 0x0006180401007387 */ /* 0x000fe80000100800 */
[----:B------:R-:W-:Y:S04]  /*20a10*/  STL [R1+0x1584], R28 ;  /* 0x0015841c01007387 */ /* 0x000fe80000100800 */
[----:B------:R-:W-:Y:S04]  /*20a20*/  STL [R1+0x5d8], R12 ;  /* 0x0005d80c01007387 */ /* 0x000fe80000100800 */
[----:B------:R1:W-:Y:S04]  /*20a30*/  STL [R1+0x1580], R29 ;  /* 0x0015801d01007387 */ /* 0x0003e80000100800 */
[----:B-1----:R-:W2:Y:S04]  /*20a40*/  LDL.64 R28, [R1+0x788] ;  /* 0x00078800011c7983 */ /* 0x002ea80000100a00 */
[----:B------:R1:W-:Y:S01]  /*20a50*/  STL [R1+0x598], R20 ;  /* 0x0005981401007387 */ /* 0x0003e20000100800 */
[----:B------:R-:W-:-:S03]  /*20a60*/  IMAD.WIDE R10, R2, 0x2, R4 ;  /* 0x00000002020a7825 */ /* 0x000fc600078e0204 */
[----:B------:R-:W4:Y:S01]  /*20a70*/  LDL.64 R4, [R1+0x688] ;  /* 0x0006880001047983 */ /* 0x000f220000100a00 */
[----:B------:R-:W-:-:S03]  /*20a80*/  IMAD.WIDE R12, R2, 0x2, R12 ;  /* 0x00000002020c7825 */ /* 0x000fc600078e020c */
[----:B------:R-:W3:Y:S01]  /*20a90*/  LDG.E.U16 R17, desc[UR10][R10.64] ;  /* 0x0000000a0a117981 */ /* 0x000ee2000c1e1500 */
[----:B0-----:R-:W-:-:S03]  /*20aa0*/  IMAD.WIDE R14, R2, 0x2, R24 ;  /* 0x00000002020e7825 */ /* 0x001fc600078e0218 */
[----:B------:R0:W3:Y:S04]  /*20ab0*/  LDG.E.U16 R19, desc[UR10][R12.64] ;  /* 0x0000000a0c137981 */ /* 0x0000e8000c1e1500 */
[----:B-1----:R-:W3:Y:S04]  /*20ac0*/  LDL.64 R20, [R1+0x6c8] ;  /* 0x0006c80001147983 */ /* 0x002ee80000100a00 */
[----:B------:R-:W3:Y:S01]  /*20ad0*/  LDG.E.U16 R14, desc[UR10][R14.64] ;  /* 0x0000000a0e0e7981 */ /* 0x000ee2000c1e1500 */
[----:B0-----:R-:W-:-:S05]  /*20ae0*/  IMAD.WIDE R12, R2, 0x2, R26 ;  /* 0x00000002020c7825 */ /* 0x001fca00078e021a */
[----:B------:R4:W3:Y:S01]  /*20af0*/  LDG.E.U16 R25, desc[UR10][R12.64] ;  /* 0x0000000a0c197981 */ /* 0x0008e2000c1e1500 */
[----:B--2---:R-:W-:-:S05]  /*20b00*/  IMAD.WIDE R10, R2, 0x2, R28 ;  /* 0x00000002020a7825 */ /* 0x004fca00078e021c */
[----:B------:R3:W2:Y:S01]  /*20b10*/  LDG.E.U16 R24, desc[UR10][R10.64] ;  /* 0x0000000a0a187981 */ /* 0x0006a2000c1e1500 */
[----:B----4-:R-:W-:-:S04]  /*20b20*/  IMAD.WIDE R12, R2, 0x2, R4 ;  /* 0x00000002020c7825 */ /* 0x010fc800078e0204 */
[----:B---3--:R-:W-:-:S06]  /*20b30*/  IMAD.WIDE R10, R2, 0x2, R20 ;  /* 0x00000002020a7825 */ /* 0x008fcc00078e0214 */
[----:B------:R-:W3:Y:S04]  /*20b40*/  LDG.E.U16 R10, desc[UR10][R10.64] ;  /* 0x0000000a0a0a7981 */ /* 0x000ee8000c1e1500 */
[----:B------:R0:W4:Y:S02]  /*20b50*/  LDG.E.U16 R11, desc[UR10][R12.64] ;  /* 0x0000000a0c0b7981 */ /* 0x000124000c1e1500 */
[----:B0-----:R-:W-:-:S04]  /*20b60*/  SHF.R.U32.HI R12, RZ, 0x2, R0 ;  /* 0x00000002ff0c7819 */ /* 0x001fc80000011600 */
[----:B------:R-:W-:-:S04]  /*20b70*/  SGXT.U32 R12, R12, 0x3 ;  /* 0x000000030c0c781a */ /* 0x000fc80000000000 */
[----:B------:R-:W-:-:S04]  /*20b80*/  LOP3.LUT R12, R12, 0x10, RZ, 0xfc, !PT ;  /* 0x000000100c0c7812 */ /* 0x000fc800078efcff */
[----:B------:R-:W-:-:S06]  /*20b90*/  LEA R12, R12, UR6, 0x4 ;  /* 0x000000060c0c7c11 */ /* 0x000fcc000f8e20ff */
[----:B------:R-:W0:Y:S04]  /*20ba0*/  LDS R12, [R12] ;  /* 0x000000000c0c7984 */ /* 0x000e280000000800 */
[----:B------:R-:W-:Y:S04]  /*20bb0*/  STL [R1+0x1f0c], R17 ;  /* 0x001f0c1101007387 */ /* 0x000fe80000100800 */
[----:B------:R-:W-:Y:S04]  /*20bc0*/  STL [R1+0x1f20], R19 ;  /* 0x001f201301007387 */ /* 0x000fe80000100800 */
[----:B------:R-:W-:Y:S04]  /*20bd0*/  STL [R1+0x1f2c], R23 ;  /* 0x001f2c1701007387 */ /* 0x000fe80000100800 */
[----:B--2---:R-:W-:Y:S04]  /*20be0*/  STL [R1+0x1ee0], R24 ;  /* 0x001ee01801007387 */ /* 0x004fe80000100800 */
[----:B------:R-:W-:Y:S04]  /*20bf0*/  STL [R1+0x1ee4], R25 ;  /* 0x001ee41901007387 */ /* 0x000fe80000100800 */
[----:B------:R1:W-:Y:S04]  /*20c00*/  STL [R1+0x1ee8], R14 ;  /* 0x001ee80e01007387 */ /* 0x0003e80000100800 */
[----:B------:R-:W2:Y:S04]  /*20c10*/  LDL.LU R21, [R1+0xac] ;  /* 0x0000ac0001157983 */ /* 0x000ea80000300800 */
[----:B-1----:R-:W2:Y:S04]  /*20c20*/  LDL.LU R14, [R1+0x48c] ;  /* 0x00048c00010e7983 */ /* 0x002ea80000300800 */
[----:B------:R-:W2:Y:S04]  /*20c30*/  LDL.LU R15, [R1+0x350] ;  /* 0x00035000010f7983 */ /* 0x000ea80000300800 */
[----:B------:R-:W2:Y:S04]  /*20c40*/  LDL.LU R25, [R1+0x31c] ;  /* 0x00031c0001197983 */ /* 0x000ea80000300800 */
[----:B------:R-:W2:Y:S04]  /*20c50*/  LDL.LU R24, [R1+0x294] ;  /* 0x0002940001187983 */ /* 0x000ea80000300800 */
[----:B------:R-:W2:Y:S04]  /*20c60*/  LDL.LU R23, [R1+0x260] ;  /* 0x0002600001177983 */ /* 0x000ea80000300800 */
[----:B------:R-:W2:Y:S04]  /*20c70*/  LDL.LU R19, [R1+0x220] ;  /* 0x0002200001137983 */ /* 0x000ea80000300800 */
[----:B------:R-:W2:Y:S04]  /*20c80*/  LDL.LU R17, [R1+0x200] ;  /* 0x0002000001117983 */ /* 0x000ea80000300800 */
[----:B------:R-:W2:Y:S04]  /*20c90*/  LDL.LU R29, [R1+0x1e0] ;  /* 0x0001e000011d7983 */ /* 0x000ea80000300800 */
[----:B------:R-:W-:Y:S04]  /*20ca0*/  STL [R1+0x1590], R2 ;  /* 0x0015900201007387 */ /* 0x000fe80000100800 */
[----:B---3--:R1:W-:Y:S04]  /*20cb0*/  STL [R1+0x1eec], R10 ;  /* 0x001eec0a01007387 */ /* 0x0083e80000100800 */
[----:B-1----:R-:W3:Y:S04]  /*20cc0*/  LDL.LU R10, [R1+0x4ac] ;  /* 0x0004ac00010a7983 */ /* 0x002ee80000300800 */
[----:B------:R-:W3:Y:S04]  /*20cd0*/  LDL.LU R13, [R1+0x4cc] ;  /* 0x0004cc00010d7983 */ /* 0x000ee80000300800 */
[----:B----4-:R1:W-:Y:S01]  /*20ce0*/  STL [R1+0x1ef0], R11 ;  /* 0x001ef00b01007387 */ /* 0x0103e20000100800 */
[----:B------:R-:W-:-:S03]  /*20cf0*/  SHF.R.U32.HI R2, RZ, 0x2, R0 ;  /* 0x00000002ff027819 */ /* 0x000fc60000011600 */
[----:B-1----:R-:W4:Y:S04]  /*20d00*/  LDL.LU R11, [R1+0x508] ;  /* 0x00050800010b7983 */ /* 0x002f280000300800 */
[----:B------:R-:W3:Y:S04]  /*20d10*/  LDL.LU R28, [R1+0x8c] ;  /* 0x00008c00011c7983 */ /* 0x000ee80000300800 */
[----:B------:R-:W3:Y:S04]  /*20d20*/  LDL.LU R3, [R1+0x1c0] ;  /* 0x0001c00001037983 */ /* 0x000ee80000300800 */
[----:B------:R-:W3:Y:S04]  /*20d30*/  LDL.LU R4, [R1+0x1a0] ;  /* 0x0001a00001047983 */ /* 0x000ee80000300800 */
[----:B------:R-:W3:Y:S04]  /*20d40*/  LDL.LU R5, [R1+0x17c] ;  /* 0x00017c0001057983 */ /* 0x000ee80000300800 */
[----:B------:R-:W3:Y:S04]  /*20d50*/  LDL.LU R26, [R1+0x158] ;  /* 0x00015800011a7983 */ /* 0x000ee80000300800 */
[----:B------:R-:W3:Y:S04]  /*20d60*/  LDL.LU R27, [R1+0x13c] ;  /* 0x00013c00011b7983 */ /* 0x000ee80000300800 */
[----:B------:R-:W3:Y:S04]  /*20d70*/  LDL.LU R20, [R1+0x118] ;  /* 0x0001180001147983 */ /* 0x000ee80000300800 */
[----:B0-----:R-:W-:Y:S04]  /*20d80*/  STL [R1+0x2d0], R12 ;  /* 0x0002d00c01007387 */ /* 0x001fe80000100800 */
[----:B------:R0:W-:Y:S04]  /*20d90*/  STL [R1+0x1f30], R0 ;  /* 0x001f300001007387 */ /* 0x0001e80000100800 */
[----:B0-----:R-:W3:Y:S01]  /*20da0*/  LDL.LU R0, [R1+0xb0] ;  /* 0x0000b00001007983 */ /* 0x001ee20000300800 */
[----:B------:R-:W-:-:S04]  /*20db0*/  SGXT.U32 R2, R2, 0x3 ;  /* 0x000000030202781a */ /* 0x000fc80000000000 */
[----:B------:R-:W-:-:S04]  /*20dc0*/  LOP3.LUT R2, R2, 0x18, RZ, 0xfc, !PT ;  /* 0x0000001802027812 */ /* 0x000fc800078efcff */
[----:B------:R-:W-:Y:S01]  /*20dd0*/  LEA R2, R2, UR6, 0x4 ;  /* 0x0000000602027c11 */ /* 0x000fe2000f8e20ff */
[----:B------:R-:W0:Y:S05]  /*20de0*/  S2R R12, SR_TID.X ;  /* 0x00000000000c7919 */ /* 0x000e2a0000002100 */
[----:B------:R-:W1:Y:S01]  /*20df0*/  LDS R2, [R2] ;  /* 0x0000000002027984 */ /* 0x000e620000000800 */
[----:B------:R-:W-:Y:S01]  /*20e00*/  BAR.SYNC.DEFER_BLOCKING 0x0 ;  /* 0x0000000000007b1d */ /* 0x000fe20000010000 */
[----:B0-----:R-:W-:-:S04]  /*20e10*/  LOP3.LUT R12, R12, 0x7f, RZ, 0xc0, !PT ;  /* 0x0000007f0c0c7812 */ /* 0x001fc800078ec0ff */
[----:B------:R-:W-:-:S05]  /*20e20*/  SHF.L.U32 R12, R12, 0x1, RZ ;  /* 0x000000010c0c7819 */ /* 0x000fca00000006ff */
[----:B------:R-:W-:Y:S04]  /*20e30*/  STS.U16 [R12+UR6+0x2000], R16 ;  /* 0x002000100c007988 */ /* 0x000fe80008000406 */
[----:B------:R-:W-:Y:S04]  /*20e40*/  STS.U16 [R12+UR6+0x4000], R22 ;  /* 0x004000160c007988 */ /* 0x000fe80008000406 */
[----:B-1----:R0:W-:Y:S04]  /*20e50*/  STL [R1+0x1650], R2 ;  /* 0x0016500201007387 */ /* 0x0021e80000100800 */
[----:B------:R-:W-:Y:S04]  /*20e60*/  STS.U16 [R12+UR6+0x8000], R18 ;  /* 0x008000120c007988 */ /* 0x000fe80008000406 */
[----:B------:R-:W-:Y:S04]  /*20e70*/  STS.U16 [R12+UR6+0x8800], R9 ;  /* 0x008800090c007988 */ /* 0x000fe80008000406 */
[----:B0-----:R-:W4:Y:S04]  /*20e80*/  LDL.LU R2, [R1+0x564] ;  /* 0x0005640001027983 */ /* 0x001f280000300800 */
[----:B--2---:R0:W-:Y:S04]  /*20e90*/  STS.U16 [R12+UR6+0x1000], R21 ;  /* 0x001000150c007988 */ /* 0x0041e80008000406 */
[----:B0-----:R-:W2:Y:S04]  /*20ea0*/  LDL.LU R21, [R1+0x560] ;  /* 0x0005600001157983 */ /* 0x001ea80000300800 */
[----:B------:R-:W2:Y:S04]  /*20eb0*/  LDL.LU R16, [R1+0x1f4c] ;  /* 0x001f4c0001107983 */ /* 0x000ea80000300800 */
[----:B------:R-:W2:Y:S04]  /*20ec0*/  LDL.LU R22, [R1+0x1f48] ;  /* 0x001f480001167983 */ /* 0x000ea80000300800 */
[----:B------:R-:W2:Y:S04]  /*20ed0*/  LDL.LU R18, [R1+0x1f44] ;  /* 0x001f440001127983 */ /* 0x000ea80000300800 */
[----:B------:R-:W2:Y:S04]  /*20ee0*/  LDL.LU R9, [R1+0x1f40] ;  /* 0x001f400001097983 */ /* 0x000ea80000300800 */
[----:B---3--:R0:W-:Y:S04]  /*20ef0*/  STS.U16 [R12+UR6+0x800], R0 ;  /* 0x000800000c007988 */ /* 0x0081e80008000406 */
[----:B0-----:R-:W3:Y:S04]  /*20f00*/  LDL.LU R0, [R1+0x4e4] ;  /* 0x0004e40001007983 */ /* 0x001ee80000300800 */
[----:B---3--:R0:W-:Y:S04]  /*20f10*/  STL [R1+0x1f34], R0 ;  /* 0x001f340001007387 */ /* 0x0081e80000100800 */
[----:B0-----:R-:W3:Y:S04]  /*20f20*/  LDL.LU R0, [R1+0x500] ;  /* 0x0005000001007983 */ /* 0x001ee80000300800 */
[----:B---3--:R0:W-:Y:S04]  /*20f30*/  STL [R1+0x1f38], R0 ;  /* 0x001f380001007387 */ /* 0x0081e80000100800 */
[----:B0-----:R-:W3:Y:S04]  /*20f40*/  LDL.LU R0, [R1+0x530] ;  /* 0x0005300001007983 */ /* 0x001ee80000300800 */
[----:B------:R-:W-:Y:S04]  /*20f50*/  STS.U16 [R12+UR6+0x2800], R13 ;  /* 0x0028000d0c007988 */ /* 0x000fe80008000406 */
[----:B----4-:R-:W-:Y:S04]  /*20f60*/  STS.U16 [R12+UR6], R2 ;  /* 0x000000020c007988 */ /* 0x010fe80008000406 */
        /* <DEDUP_REMOVED lines=18> */
[----:B------:R-:W-:Y:S04]  /*21090*/  STS.U16 [R12+UR6+0xd000], R18 ;  /* 0x00d000120c007988 */ /* 0x000fe80008000406 */
[----:B------:R-:W-:Y:S04]  /*210a0*/  STS.U16 [R12+UR6+0xd800], R16 ;  /* 0x00d800100c007988 */ /* 0x000fe80008000406 */
[----:B------:R-:W-:Y:S04]  /*210b0*/  STS.U16 [R12+UR6+0xe000], R9 ;  /* 0x00e000090c007988 */ /* 0x000fe80008000406 */
[----:B------:R-:W-:Y:S04]  /*210c0*/  STS.U16 [R12+UR6+0xe800], R8 ;  /* 0x00e800080c007988 */ /* 0x000fe80008000406 */
[----:B------:R-:W-:Y:S04]  /*210d0*/  STS.U16 [R12+UR6+0xf000], R7 ;  /* 0x00f000070c007988 */ /* 0x000fe80008000406 */
[----:B------:R-:W-:Y:S04]  /*210e0*/  STS.U16 [R12+UR6+0xf800], R6 ;  /* 0x00f800060c007988 */ /* 0x000fe80008000406 */
[----:B---3--:R0:W-:Y:S04]  /*210f0*/  STL [R1+0x1f3c], R0 ;  /* 0x001f3c0001007387 */ /* 0x0081e80000100800 */
[----:B0-----:R-:W2:Y:S01]  /*21100*/  LDL.LU R0, [R1+0x54c] ;  /* 0x00054c0001007983 */ /* 0x001ea20000300800 */
[----:B------:R-:W-:-:S03]  /*21110*/  LOP3.LUT R13, R12, 0x10, RZ, 0x3c, !PT ;  /* 0x000000100c0d7812 */ /* 0x000fc600078e3cff */
[----:B------:R-:W3:Y:S04]  /*21120*/  LDL.LU R12, [R1+0x4c4] ;  /* 0x0004c400010c7983 */ /* 0x000ee80000300800 */
[----:B------:R-:W4:Y:S04]  /*21130*/  LDL.LU R6, [R1+0x4a4] ;  /* 0x0004a40001067983 */ /* 0x000f280000300800 */
        /* <DEDUP_REMOVED lines=23> */
[----:B------:R0:W-:Y:S04]  /*212b0*/  STS.U16 [R13+UR6+0x100], R21 ;  /* 0x000100150d007988 */ /* 0x0001e80008000406 */
[----:B------:R-:W3:Y:S04]  /*212c0*/  LDL.LU R20, [R1+0x70] ;  /* 0x0000700001147983 */ /* 0x000ee80000300800 */
[----:B0-----:R-:W3:Y:S04]  /*212d0*/  LDL.LU R21, [R1+0x6c] ;  /* 0x00006c0001157983 */ /* 0x001ee80000300800 */
[----:B--2---:R0:W-:Y:S04]  /*212e0*/  STS.U16 [R13+UR6+0x900], R0 ;  /* 0x000900000d007988 */ /* 0x0041e80008000406 */
[----:B0-----:R-:W2:Y:S04]  /*212f0*/  LDL.LU R0, [R1+0x1f3c] ;  /* 0x001f3c0001007983 */ /* 0x001ea80000300800 */
[----:B--2---:R0:W-:Y:S04]  /*21300*/  STS.U16 [R13+UR6+0x1100], R0 ;  /* 0x001100000d007988 */ /* 0x0041e80008000406 */
[----:B0-----:R-:W2:Y:S04]  /*21310*/  LDL.LU R0, [R1+0x1f38] ;  /* 0x001f380001007983 */ /* 0x001ea80000300800 */
[----:B--2---:R0:W-:Y:S04]  /*21320*/  STS.U16 [R13+UR6+0x1900], R0 ;  /* 0x001900000d007988 */ /* 0x0041e80008000406 */
[----:B0-----:R-:W2:Y:S04]  /*21330*/  LDL.LU R0, [R1+0x1f34] ;  /* 0x001f340001007983 */ /* 0x001ea80000300800 */
[----:B---3--:R-:W-:Y:S04]  /*21340*/  STS.U16 [R13+UR6+0xa100], R23 ;  /* 0x00a100170d007988 */ /* 0x008fe80008000406 */
[----:B------:R-:W-:Y:S04]  /*21350*/  STS.U16 [R13+UR6+0xf900], R21 ;  /* 0x00f900150d007988 */ /* 0x000fe80008000406 */
        /* <DEDUP_REMOVED lines=9> */
[----:B--2---:R0:W-:Y:S04]  /*213f0*/  STS.U16 [R13+UR6+0x2100], R0 ;  /* 0x002100000d007988 */ /* 0x0041e80008000406 */
[----:B0-----:R-:W2:Y:S04]  /*21400*/  LDL.LU R0, [R1+0x1f30] ;  /* 0x001f300001007983 */ /* 0x001ea80000300800 */
[----:B------:R-:W3:Y:S04]  /*21410*/  LDL.LU R23, [R1+0x68] ;  /* 0x0000680001177983 */ /* 0x000ee80000300800 */
        /* <DEDUP_REMOVED lines=16> */
[----:B------:R-:W4:Y:S04]  /*21520*/  LDL.LU R21, [R1+0x558] ;  /* 0x0005580001157983 */ /* 0x000f280000300800 */
        /* <DEDUP_REMOVED lines=19> */
[----:B------:R-:W4:Y:S01]  /*21660*/  LDL.LU R20, [R1+0x120] ;  /* 0x0001200001147983 */ /* 0x000f220000300800 */
[----:B------:R-:W0:Y:S01]  /*21670*/  S2R R12, SR_TID.X ;  /* 0x00000000000c7919 */ /* 0x000e220000002100 */
[----:B--2---:R-:W-:-:S02]  /*21680*/  LOP3.LUT R7, R0, 0x7, RZ, 0xc0, !PT ;  /* 0x0000000700077812 */ /* 0x004fc400078ec0ff */
[C---:B------:R-:W-:Y:S02]  /*21690*/  SHF.L.U32 R9, R0.reuse, 0x1, RZ ;  /* 0x0000000100097819 */ /* 0x040fe400000006ff */
[----:B------:R-:W-:Y:S02]  /*216a0*/  LOP3.LUT R8, R0, 0x60, RZ, 0xc0, !PT ;  /* 0x0000006000087812 */ /* 0x000fe400078ec0ff */
[C---:B------:R-:W-:Y:S02]  /*216b0*/  SHF.L.U32 R22, R7.reuse, 0x4, RZ ;  /* 0x0000000407167819 */ /* 0x040fe400000006ff */
[----:B------:R-:W-:Y:S02]  /*216c0*/  LEA R6, R7, R8, 0x2 ;  /* 0x0000000807067211 */ /* 0x000fe400078e10ff */
[----:B------:R-:W-:Y:S02]  /*216d0*/  LOP3.LUT R7, R22, 0x30, R9, 0x78, !PT ;  /* 0x0000003016077812 */ /* 0x000fe400078e7809 */
[----:B------:R-:W2:Y:S03]  /*216e0*/  LDL.LU R9, [R1+0x4f0] ;  /* 0x0004f00001097983 */ /* 0x000ea60000300800 */
[----:B------:R-:W-:-:S02]  /*216f0*/  IMAD.U32 R7, R6, 0x40, R7 ;  /* 0x0000004006077824 */ /* 0x000fc400078e0007 */
[----:B------:R-:W2:Y:S01]  /*21700*/  LDL.LU R6, [R1+0x510] ;  /* 0x0005100001067983 */ /* 0x000ea20000300800 */
[----:B0-----:R-:W-:-:S03]  /*21710*/  LOP3.LUT R12, R12, 0x7f, RZ, 0xc0, !PT ;  /* 0x0000007f0c0c7812 */ /* 0x001fc600078ec0ff */
[----:B------:R0:W-:Y:S02]  /*21720*/  STL [R1+0x220], R7 ;  /* 0x0002200701007387 */ /* 0x0001e40000100800 */
[----:B------:R-:W-:-:S05]  /*21730*/  IMAD.SHL.U32 R12, R12, 0x2, RZ ;  /* 0x000000020c0c7824 */ /* 0x000fca00078e00ff */
[----:B0-----:R-:W-:Y:S02]  /*21740*/  LOP3.LUT R7, R12, 0x20, RZ, 0x3c, !PT ;  /* 0x000000200c077812 */ /* 0x001fe400078e3cff */
[----:B------:R-:W2:Y:S04]  /*21750*/  LDL.LU R12, [R1+0x53c] ;  /* 0x00053c00010c7983 */ /* 0x000ea80000300800 */
[----:B---3--:R0:W-:Y:S04]  /*21760*/  STS.U16 [R7+UR6+0x200], R23 ;  /* 0x0002001707007988 */ /* 0x0081e80008000406 */
[----:B----4-:R1:W-:Y:S04]  /*21770*/  STS.U16 [R7+UR6+0xa00], R21 ;  /* 0x000a001507007988 */ /* 0x0103e80008000406 */
[----:B------:R-:W-:Y:S04]  /*21780*/  STS.U16 [R7+UR6+0x3200], R16 ;  /* 0x0032001007007988 */ /* 0x000fe80008000406 */
[----:B------:R-:W-:Y:S04]  /*21790*/  STS.U16 [R7+UR6+0x3a00], R18 ;  /* 0x003a001207007988 */ /* 0x000fe80008000406 */
[----:B------:R3:W-:Y:S04]  /*217a0*/  STS.U16 [R7+UR6+0x8a00], R29 ;  /* 0x008a001d07007988 */ /* 0x0007e80008000406 */
[----:B0-----:R-:W4:Y:S04]  /*217b0*/  LDL.LU R23, [R1+0x1f2c] ;  /* 0x001f2c0001177983 */ /* 0x001f280000300800 */
[----:B-1----:R-:W4:Y:S04]  /*217c0*/  LDL.LU R21, [R1+0x1f28] ;  /* 0x001f280001157983 */ /* 0x002f280000300800 */
[----:B------:R0:W-:Y:S04]  /*217d0*/  STS.U16 [R7+UR6+0x9200], R28 ;  /* 0x0092001c07007988 */ /* 0x0001e80008000406 */
[----:B------:R1:W-:Y:S04]  /*217e0*/  STS.U16 [R7+UR6+0x9a00], R3 ;  /* 0x009a000307007988 */ /* 0x0003e80008000406 */
[----:B------:R1:W-:Y:S04]  /*217f0*/  STS.U16 [R7+UR6+0xa200], R4 ;  /* 0x00a2000407007988 */ /* 0x0003e80008000406 */
[----:B---3--:R-:W3:Y:S04]  /*21800*/  LDL.LU R29, [R1+0x108] ;  /* 0x00010800011d7983 */ /* 0x008ee80000300800 */
[----:B0-----:R-:W4:Y:S04]  /*21810*/  LDL.LU R28, [R1+0xec] ;  /* 0x0000ec00011c7983 */ /* 0x001f280000300800 */
[----:B-1----:R-:W4:Y:S04]  /*21820*/  LDL.LU R3, [R1+0xd0] ;  /* 0x0000d00001037983 */ /* 0x002f280000300800 */
[----:B------:R-:W4:Y:S04]  /*21830*/  LDL.LU R4, [R1+0xa0] ;  /* 0x0000a00001047983 */ /* 0x000f280000300800 */
[----:B------:R-:W-:Y:S04]  /*21840*/  STS.U16 [R7+UR6+0x4200], R2 ;  /* 0x0042000207007988 */ /* 0x000fe80008000406 */
[----:B------:R-:W-:Y:S04]  /*21850*/  STS.U16 [R7+UR6+0x4a00], R11 ;  /* 0x004a000b07007988 */ /* 0x000fe80008000406 */
[----:B------:R-:W-:Y:S04]  /*21860*/  STS.U16 [R7+UR6+0x5200], R10 ;  /* 0x0052000a07007988 */ /* 0x000fe80008000406 */
[----:B------:R-:W-:Y:S04]  /*21870*/  STS.U16 [R7+UR6+0x5a00], R14 ;  /* 0x005a000e07007988 */ /* 0x000fe80008000406 */
[----:B------:R-:W-:Y:S04]  /*21880*/  STS.U16 [R7+UR6+0x6200], R15 ;  /* 0x0062000f07007988 */ /* 0x000fe80008000406 */
[----:B------:R-:W-:Y:S04]  /*21890*/  STS.U16 [R7+UR6+0x6a00], R25 ;  /* 0x006a001907007988 */ /* 0x000fe80008000406 */
[----:B------:R0:W-:Y:S04]  /*218a0*/  STS.U16 [R7+UR6+0x2a00], R13 ;  /* 0x002a000d07007988 */ /* 0x0001e80008000406 */
[----:B------:R-:W-:Y:S04]  /*218b0*/  STS.U16 [R7+UR6+0x7200], R24 ;  /* 0x0072001807007988 */ /* 0x000fe80008000406 */
[----:B------:R-:W-:Y:S04]  /*218c0*/  STS.U16 [R7+UR6+0xaa00], R5 ;  /* 0x00aa000507007988 */ /* 0x000fe80008000406 */
[----:B------:R-:W-:Y:S04]  /*218d0*/  STS.U16 [R7+UR6+0xb200], R26 ;  /* 0x00b2001a07007988 */ /* 0x000fe80008000406 */
[----:B------:R-:W-:Y:S04]  /*218e0*/  STS.U16 [R7+UR6+0xba00], R27 ;  /* 0x00ba001b07007988 */ /* 0x000fe80008000406 */
[----:B------:R-:W-:Y:S01]  /*218f0*/  STS.U16 [R7+UR6+0xc200], R20 ;  /* 0x00c2001407007988 */ /* 0x000fe20008000406 */
[----:B0-----:R-:W-:-:S02]  /*21900*/  SHF.R.U32.HI R13, RZ, 0x1, R8 ;  /* 0x00000001ff0d7819 */ /* 0x001fc40000011608 */
[----:B------:R-:W-:-:S04]  /*21910*/  LOP3.LUT R8, R0, 0x10, RZ, 0xc0, !PT ;  /* 0x0000001000087812 */ /* 0x000fc800078ec0ff */
[----:B------:R-:W-:Y:S01]  /*21920*/  LEA R13, R8, R13, 0x2 ;  /* 0x0000000d080d7211 */ /* 0x000fe200078e10ff */
[----:B--2---:R0:W-:Y:S04]  /*21930*/  STS.U16 [R7+UR6+0x2200], R9 ;  /* 0x0022000907007988 */ /* 0x0041e80008000406 */
[----:B0-----:R-:W2:Y:S04]  /*21940*/  LDL.LU R9, [R1+0x55c] ;  /* 0x00055c0001097983 */ /* 0x001ea80000300800 */
[----:B------:R-:W2:Y:S04]  /*21950*/  LDL.LU R16, [R1+0x540] ;  /* 0x0005400001107983 */ /* 0x000ea80000300800 */
[----:B------:R-:W2:Y:S04]  /*21960*/  LDL.LU R18, [R1+0x514] ;  /* 0x0005140001127983 */ /* 0x000ea80000300800 */
[----:B------:R-:W2:Y:S04]  /*21970*/  LDL.LU R2, [R1+0x4f4] ;  /* 0x0004f40001027983 */ /* 0x000ea80000300800 */
[----:B------:R-:W2:Y:S04]  /*21980*/  LDL.LU R11, [R1+0x4d8] ;  /* 0x0004d800010b7983 */ /* 0x000ea80000300800 */
[----:B------:R-:W2:Y:S04]  /*21990*/  LDL.LU R10, [R1+0x4b8] ;  /* 0x0004b800010a7983 */ /* 0x000ea80000300800 */
[----:B------:R0:W-:Y:S04]  /*219a0*/  STS.U16 [R7+UR6+0x1a00], R6 ;  /* 0x001a000607007988 */ /* 0x0001e80008000406 */
        /* <DEDUP_REMOVED lines=8> */
[----:B0-----:R-:W-:-:S03]  /*21a30*/  SHF.L.U32 R6, R0, 0x8, RZ ;  /* 0x0000000800067819 */ /* 0x001fc600000006ff */
[----:B------:R0:W-:Y:S01]  /*21a40*/  STL [R1+0x1ec8], R0 ;  /* 0x001ec80001007387 */ /* 0x0001e20000100800 */
[----:B------:R-:W-:-:S03]  /*21a50*/  LOP3.LUT R22, R22, 0xf00, R6, 0xf8, !PT ;  /* 0x00000f0016167812 */ /* 0x000fc600078ef806 */
[----:B0-----:R-:W2:Y:S04]  /*21a60*/  LDL.LU R0, [R1+0x574] ;  /* 0x0005740001007983 */ /* 0x001ea80000300800 */
[----:B------:R0:W-:Y:S04]  /*21a70*/  STL [R1+0x1ecc], R22 ;  /* 0x001ecc1601007387 */ /* 0x0001e80000100800 */
[----:B0-----:R-:W2:Y:S04]  /*21a80*/  LDL.LU R22, [R1+0x4c] ;  /* 0x00004c0001167983 */ /* 0x001ea80000300800 */
[----:B------:R-:W2:Y:S04]  /*21a90*/  LDL.LU R8, [R1+0x50] ;  /* 0x0000500001087983 */ /* 0x000ea80000300800 */
[----:B------:R0:W-:Y:S04]  /*21aa0*/  STL [R1+0x1ed0], R13 ;  /* 0x001ed00d01007387 */ /* 0x0001e80000100800 */
[----:B0-----:R-:W2:Y:S04]  /*21ab0*/  LDL.LU R13, [R1+0x64] ;  /* 0x00006400010d7983 */ /* 0x001ea80000300800 */
[----:B------:R0:W-:Y:S02]  /*21ac0*/  STS.U16 [R7+UR6+0x1200], R12 ;  /* 0x0012000c07007988 */ /* 0x0001e40008000406 */
[----:B0-----:R-:W0:Y:S02]  /*21ad0*/  S2R R12, SR_TID.X ;  /* 0x00000000000c7919 */ /* 0x001e240000002100 */
[----:B------:R1:W-:Y:S04]  /*21ae0*/  STS.U16 [R7+UR6+0x7a00], R19 ;  /* 0x007a001307007988 */ /* 0x0003e80008000406 */
[----:B------:R0:W-:Y:S04]  /*21af0*/  STS.U16 [R7+UR6+0x8200], R17 ;  /* 0x0082001107007988 */ /* 0x0001e80008000406 */
[----:B---3--:R3:W-:Y:S04]  /*21b00*/  STS.U16 [R7+UR6+0xca00], R29 ;  /* 0x00ca001d07007988 */ /* 0x0087e80008000406 */
[----:B----4-:R4:W-:Y:S04]  /*21b10*/  STS.U16 [R7+UR6+0xd200], R28 ;  /* 0x00d2001c07007988 */ /* 0x0109e80008000406 */
[----:B------:R0:W-:Y:S04]  /*21b20*/  STS.U16 [R7+UR6+0xda00], R3 ;  /* 0x00da000307007988 */ /* 0x0001e80008000406 */
[----:B------:R3:W-:Y:S04]  /*21b30*/  STS.U16 [R7+UR6+0xe200], R4 ;  /* 0x00e2000407007988 */ /* 0x0007e80008000406 */
[----:B-1----:R-:W2:Y:S04]  /*21b40*/  LDL.LU R19, [R1+0x1ec] ;  /* 0x0001ec0001137983 */ /* 0x002ea80000300800 */
[----:B0-----:R-:W2:Y:S04]  /*21b50*/  LDL.LU R17, [R1+0x48] ;  /* 0x0000480001117983 */ /* 0x001ea80000300800 */
[----:B---3--:R-:W3:Y:S04]  /*21b60*/  LDL.LU R29, [R1+0x44] ;  /* 0x00004400011d7983 */ /* 0x008ee80000300800 */
[----:B----4-:R-:W4:Y:S04]  /*21b70*/  LDL.LU R28, [R1+0x1cc] ;  /* 0x0001cc00011c7983 */ /* 0x010f280000300800 */
[----:B------:R-:W3:Y:S04]  /*21b80*/  LDL.LU R3, [R1+0x1ac] ;  /* 0x0001ac0001037983 */ /* 0x000ee80000300800 */
[----:B------:R-:W3:Y:S01]  /*21b90*/  LDL.LU R4, [R1+0x18c] ;  /* 0x00018c0001047983 */ /* 0x000ee20000300800 */
[----:B------:R-:W-:-:S04]  /*21ba0*/  LOP3.LUT R12, R12, 0x7f, RZ, 0xc0, !PT ;  /* 0x0000007f0c0c7812 */ /* 0x000fc800078ec0ff */
[----:B------:R-:W-:-:S04]  /*21bb0*/  SHF.L.U32 R12, R12, 0x1, RZ ;  /* 0x000000010c0c7819 */ /* 0x000fc800000006ff */
[C---:B------:R-:W-:Y:S01]  /*21bc0*/  LOP3.LUT R6, R12.reuse, 0x30, RZ, 0x3c, !PT ;  /* 0x000000300c067812 */ /* 0x040fe200078e3cff */
[----:B--2---:R-:W-:Y:S04]  /*21bd0*/  STS.U16 [R7+UR6+0xfa00], R22 ;  /* 0x00fa001607007988 */ /* 0x004fe80008000406 */
[----:B------:R-:W-:Y:S04]  /*21be0*/  STS.U16 [R7+UR6+0xf200], R8 ;  /* 0x00f2000807007988 */ /* 0x000fe80008000406 */
[----:B------:R0:W-:Y:S04]  /*21bf0*/  STS.U16 [R7+UR6+0xea00], R13 ;  /* 0x00ea000d07007988 */ /* 0x0001e80008000406 */
[----:B------:R1:W-:Y:S04]  /*21c00*/  STS.U16 [R6+UR6+0x5b00], R5 ;  /* 0x005b000506007988 */ /* 0x0003e80008000406 */
[----:B0-----:R-:W2:Y:S04]  /*21c10*/  LDL.LU R13, [R1+0x164] ;  /* 0x00016400010d7983 */ /* 0x001ea80000300800 */
[----:B------:R-:W2:Y:S04]  /*21c20*/  LDL.LU R8, [R1+0x144] ;  /* 0x0001440001087983 */ /* 0x000ea80000300800 */
[----:B-1----:R-:W2:Y:S04]  /*21c30*/  LDL.LU R5, [R1+0x124] ;  /* 0x0001240001057983 */ /* 0x002ea80000300800 */
[----:B------:R0:W-:Y:S04]  /*21c40*/  STS.U16 [R6+UR6+0x6300], R26 ;  /* 0x0063001a06007988 */ /* 0x0001e80008000406 */
[----:B------:R1:W-:Y:S04]  /*21c50*/  STS.U16 [R6+UR6+0x6b00], R27 ;  /* 0x006b001b06007988 */ /* 0x0003e80008000406 */
[----:B------:R1:W-:Y:S04]  /*21c60*/  STS.U16 [R6+UR6+0x7300], R20 ;  /* 0x0073001406007988 */ /* 0x0003e80008000406 */
[----:B------:R1:W-:Y:S04]  /*21c70*/  STS.U16 [R6+UR6+0x9300], R21 ;  /* 0x0093001506007988 */ /* 0x0003e80008000406 */
[----:B0-----:R-:W2:Y:S04]  /*21c80*/  LDL.LU R26, [R1+0x104] ;  /* 0x00010400011a7983 */ /* 0x001ea80000300800 */
[----:B-1----:R-:W2:Y:S04]  /*21c90*/  LDL.LU R27, [R1+0xe8] ;  /* 0x0000e800011b7983 */ /* 0x002ea80000300800 */
[----:B------:R-:W2:Y:S04]  /*21ca0*/  LDL.LU R20, [R1+0xcc] ;  /* 0x0000cc0001147983 */ /* 0x000ea80000300800 */
[----:B------:R-:W2:Y:S04]  /*21cb0*/  LDL.LU R21, [R1+0x1f24] ;  /* 0x001f240001157983 */ /* 0x000ea80000300800 */
[----:B------:R0:W-:Y:S04]  /*21cc0*/  STS.U16 [R6+UR6+0x300], R0 ;  /* 0x0003000006007988 */ /* 0x0001e80008000406 */
[----:B------:R-:W2:Y:S04]  /*21cd0*/  LDL.LU R22, [R1+0x5c] ;  /* 0x00005c0001167983 */ /* 0x000ea80000300800 */
[----:B------:R1:W-:Y:S04]  /*21ce0*/  STS.U16 [R6+UR6+0xb00], R9 ;  /* 0x000b000906007988 */ /* 0x0003e80008000406 */
        /* <DEDUP_REMOVED lines=8> */
[----:B------:R-:W2:Y:S04]  /*21d70*/  LDL.LU R2, [R1+0x538] ;  /* 0x0005380001027983 */ /* 0x000ea80000300800 */
[----:B------:R0:W-:Y:S04]  /*21d80*/  STS.U16 [R6+UR6+0x3300], R10 ;  /* 0x0033000a06007988 */ /* 0x0001e80008000406 */
[----:B---3--:R-:W3:Y:S04]  /*21d90*/  LDL.LU R11, [R1+0x50c] ;  /* 0x00050c00010b7983 */ /* 0x008ee80000300800 */
[----:B------:R1:W-:Y:S04]  /*21da0*/  STS.U16 [R6+UR6+0x3b00], R14 ;  /* 0x003b000e06007988 */ /* 0x0003e80008000406 */
[----:B------:R0:W-:Y:S04]  /*21db0*/  STS.U16 [R6+UR6+0x4300], R15 ;  /* 0x0043000f06007988 */ /* 0x0001e80008000406 */
[----:B------:R0:W-:Y:S04]  /*21dc0*/  STS.U16 [R6+UR6+0x4b00], R25 ;  /* 0x004b001906007988 */ /* 0x0001e80008000406 */
[----:B------:R1:W-:Y:S04]  /*21dd0*/  STS.U16 [R6+UR6+0x5300], R24 ;  /* 0x0053001806007988 */ /* 0x0003e80008000406 */
[----:B------:R4:W-:Y:S04]  /*21de0*/  STS.U16 [R6+UR6+0x7b00], R19 ;  /* 0x007b001306007988 */ /* 0x0009e80008000406 */
[----:B0-----:R-:W3:Y:S04]  /*21df0*/  LDL.LU R10, [R1+0x4ec] ;  /* 0x0004ec00010a7983 */ /* 0x001ee80000300800 */
[----:B-1----:R-:W3:Y:S04]  /*21e00*/  LDL.LU R14, [R1+0x4d0] ;  /* 0x0004d000010e7983 */ /* 0x002ee80000300800 */
[----:B------:R-:W3:Y:S04]  /*21e10*/  LDL.LU R15, [R1+0x4b0] ;  /* 0x0004b000010f7983 */ /* 0x000ee80000300800 */
[----:B------:R-:W3:Y:S04]  /*21e20*/  LDL.LU R25, [R1+0x490] ;  /* 0x0004900001197983 */ /* 0x000ee80000300800 */
[----:B------:R-:W3:Y:S04]  /*21e30*/  LDL.LU R24, [R1+0x390] ;  /* 0x0003900001187983 */ /* 0x000ee80000300800 */
[----:B------:R0:W-:Y:S04]  /*21e40*/  STS.U16 [R6+UR6+0x8300], R17 ;  /* 0x0083001106007988 */ /* 0x0001e80008000406 */
[----:B----4-:R-:W4:Y:S04]  /*21e50*/  LDL.LU R19, [R1+0x354] ;  /* 0x0003540001137983 */ /* 0x010f280000300800 */
[----:B------:R1:W-:Y:S04]  /*21e60*/  STS.U16 [R6+UR6+0x8b00], R29 ;  /* 0x008b001d06007988 */ /* 0x0003e80008000406 */
[----:B------:R0:W-:Y:S04]  /*21e70*/  STS.U16 [R6+UR6+0x9b00], R28 ;  /* 0x009b001c06007988 */ /* 0x0001e80008000406 */
[----:B------:R1:W-:Y:S04]  /*21e80*/  STS.U16 [R6+UR6+0xa300], R3 ;  /* 0x00a3000306007988 */ /* 0x0003e80008000406 */
[----:B------:R1:W-:Y:S04]  /*21e90*/  STS.U16 [R6+UR6+0xab00], R4 ;  /* 0x00ab000406007988 */ /* 0x0003e80008000406 */
[----:B0-----:R-:W4:Y:S04]  /*21ea0*/  LDL.LU R17, [R1+0x320] ;  /* 0x0003200001117983 */ /* 0x001f280000300800 */
[----:B-1----:R-:W4:Y:S04]  /*21eb0*/  LDL.LU R29, [R1+0x2a0] ;  /* 0x0002a000011d7983 */ /* 0x002f280000300800 */
[----:B------:R-:W4:Y:S04]  /*21ec0*/  LDL.LU R28, [R1+0x264] ;  /* 0x00026400011c7983 */ /* 0x000f280000300800 */
[----:B------:R-:W4:Y:S04]  /*21ed0*/  LDL.LU R3, [R1+0x238] ;  /* 0x0002380001037983 */ /* 0x000f280000300800 */
[----:B------:R-:W4:Y:S04]  /*21ee0*/  LDL.LU R4, [R1+0x204] ;  /* 0x0002040001047983 */ /* 0x000f280000300800 */
[----:B--2---:R0:W-:Y:S04]  /*21ef0*/  STS.U16 [R6+UR6+0xc300], R5 ;  /* 0x00c3000506007988 */ /* 0x0041e80008000406 */
[----:B0-----:R-:W2:Y:S04]  /*21f00*/  LDL.LU R5, [R1+0x1e4] ;  /* 0x0001e40001057983 */ /* 0x001ea80000300800 */
[----:B------:R0:W-:Y:S04]  /*21f10*/  STS.U16 [R6+UR6+0xcb00], R26 ;  /* 0x00cb001a06007988 */ /* 0x0001e80008000406 */
[----:B------:R1:W-:Y:S04]  /*21f20*/  STS.U16 [R6+UR6+0xd300], R27 ;  /* 0x00d3001b06007988 */ /* 0x0003e80008000406 */
[----:B------:R1:W-:Y:S04]  /*21f30*/  STS.U16 [R6+UR6+0xdb00], R20 ;  /* 0x00db001406007988 */ /* 0x0003e80008000406 */
[----:B------:R1:W-:Y:S04]  /*21f40*/  STS.U16 [R6+UR6+0xe300], R21 ;  /* 0x00e3001506007988 */ /* 0x0003e80008000406 */
[----:B0-----:R-:W2:Y:S04]  /*21f50*/  LDL.LU R26, [R1+0x30] ;  /* 0x00003000011a7983 */ /* 0x001ea80000300800 */
[----:B-1----:R-:W2:Y:S04]  /*21f60*/  LDL.LU R27, [R1+0x2c] ;  /* 0x00002c00011b7983 */ /* 0x002ea80000300800 */
[----:B------:R-:W2:Y:S04]  /*21f70*/  LDL.LU R20, [R1+0x28] ;  /* 0x0000280001147983 */ /* 0x000ea80000300800 */
[----:B------:R-:W2:Y:S01]  /*21f80*/  LDL.LU R21, [R1+0x1c4] ;  /* 0x0001c40001157983 */ /* 0x000ea20000300800 */
[----:B------:R-:W-:-:S03]  /*21f90*/  LOP3.LUT R7, R12, 0x40, RZ, 0x3c, !PT ;  /* 0x000000400c077812 */ /* 0x000fc600078e3cff */
[----:B------:R-:W-:Y:S04]  /*21fa0*/  STS.U16 [R6+UR6+0xb300], R13 ;  /* 0x00b3000d06007988 */ /* 0x000fe80008000406 */
[----:B------:R-:W-:Y:S04]  /*21fb0*/  STS.U16 [R6+UR6+0xbb00], R8 ;  /* 0x00bb000806007988 */ /* 0x000fe80008000406 */
[----:B------:R-:W-:Y:S04]  /*21fc0*/  STS.U16 [R6+UR6+0xeb00], R22 ;  /* 0x00eb001606007988 */ /* 0x000fe80008000406 */
[----:B------:R-:W-:Y:S04]  /*21fd0*/  STS.U16 [R6+UR6+0xf300], R0 ;  /* 0x00f3000006007988 */ /* 0x000fe80008000406 */
[----:B------:R0:W-:Y:S04]  /*21fe0*/  STS.U16 [R6+UR6+0xfb00], R9 ;  /* 0x00fb000906007988 */ /* 0x0001e80008000406 */
[----:B------:R-:W-:Y:S04]  /*21ff0*/  STS.U16 [R7+UR6+0x400], R16 ;  /* 0x0004001007007988 */ /* 0x000fe80008000406 */
[----:B0-----:R-:W2:Y:S04]  /*22000*/  LDL.LU R6, [R1+0x1a4] ;  /* 0x0001a40001067983 */ /* 0x001ea80000300800 */
[----:B------:R-:W2:Y:S04]  /*22010*/  LDL.LU R13, [R1+0x184] ;  /* 0x00018400010d7983 */ /* 0x000ea80000300800 */
[----:B------:R-:W2:Y:S04]  /*22020*/  LDL.LU R8, [R1+0x15c] ;  /* 0x00015c0001087983 */ /* 0x000ea80000300800 */
[----:B------:R-:W2:Y:S04]  /*22030*/  LDL.LU R22, [R1+0x138] ;  /* 0x0001380001167983 */ /* 0x000ea80000300800 */
[----:B------:R-:W-:Y:S04]  /*22040*/  STS.U16 [R7+UR6+0xc00], R18 ;  /* 0x000c001207007988 */ /* 0x000fe80008000406 */
[----:B------:R-:W-:Y:S04]  /*22050*/  STS.U16 [R7+UR6+0x1400], R2 ;  /* 0x0014000207007988 */ /* 0x000fe80008000406 */
[----:B---3--:R-:W-:Y:S04]  /*22060*/  STS.U16 [R7+UR6+0x1c00], R11 ;  /* 0x001c000b07007988 */ /* 0x008fe80008000406 */
[----:B------:R-:W-:Y:S04]  /*22070*/  STS.U16 [R7+UR6+0x2400], R10 ;  /* 0x0024000a07007988 */ /* 0x000fe80008000406 */
[----:B----4-:R0:W-:Y:S04]  /*22080*/  STS.U16 [R7+UR6+0x5c00], R29 ;  /* 0x005c001d07007988 */ /* 0x0101e80008000406 */
[----:B------:R1:W-:Y:S04]  /*22090*/  STS.U16 [R7+UR6+0x6c00], R3 ;  /* 0x006c000307007988 */ /* 0x0003e80008000406 */
[----:B------:R3:W-:Y:S04]  /*220a0*/  STS.U16 [R7+UR6+0x7400], R4 ;  /* 0x0074000407007988 */ /* 0x0007e80008000406 */
[----:B0-----:R-:W4:Y:S04]  /*220b0*/  LDL.LU R29, [R1+0x11c] ;  /* 0x00011c00011d7983 */ /* 0x001f280000300800 */
[----:B-1----:R-:W4:Y:S04]  /*220c0*/  LDL.LU R3, [R1+0x100] ;  /* 0x0001000001037983 */ /* 0x002f280000300800 */
[----:B---3--:R-:W3:Y:S04]  /*220d0*/  LDL.LU R4, [R1+0xe4] ;  /* 0x0000e40001047983 */ /* 0x008ee80000300800 */
        /* <DEDUP_REMOVED lines=22> */
[----:B------:R0:W-:Y:S04]  /*22240*/  STS.U16 [R7+UR6+0x8400], R26 ;  /* 0x0084001a07007988 */ /* 0x0001e80008000406 */
[----:B------:R-:W2:Y:S04]  /*22250*/  LDL.LU R28, [R1+0x34c] ;  /* 0x00034c00011c7983 */ /* 0x000ea80000300800 */
        /* <DEDUP_REMOVED lines=8> */
[----:B------:R-:W-:Y:S04]  /*222e0*/  STS.U16 [R7+UR6+0xac00], R13 ;  /* 0x00ac000d07007988 */ /* 0x000fe80008000406 */
[----:B------:R-:W-:Y:S04]  /*222f0*/  STS.U16 [R7+UR6+0xb400], R8 ;  /* 0x00b4000807007988 */ /* 0x000fe80008000406 */
[----:B------:R-:W-:Y:S01]  /*22300*/  STS.U16 [R7+UR6+0xbc00], R22 ;  /* 0x00bc001607007988 */ /* 0x000fe20008000406 */
[----:B0-----:R-:W-:-:S03]  /*22310*/  LOP3.LUT R6, R12, 0x50, RZ, 0x3c, !PT ;  /* 0x000000500c067812 */ /* 0x001fc600078e3cff */
[----:B----4-:R0:W-:Y:S04]  /*22320*/  STS.U16 [R7+UR6+0xc400], R29 ;  /* 0x00c4001d07007988 */ /* 0x0101e80008000406 */
[----:B------:R1:W-:Y:S04]  /*22330*/  STS.U16 [R7+UR6+0xcc00], R3 ;  /* 0x00cc000307007988 */ /* 0x0003e80008000406 */
[----:B---3--:R3:W-:Y:S04]  /*22340*/  STS.U16 [R7+UR6+0xd400], R4 ;  /* 0x00d4000407007988 */ /* 0x0087e80008000406 */
[----:B0-----:R-:W4:Y:S04]  /*22350*/  LDL.LU R29, [R1+0x1fc] ;  /* 0x0001fc00011d7983 */ /* 0x001f280000300800 */
[----:B-1----:R-:W4:Y:S04]  /*22360*/  LDL.LU R3, [R1+0x1dc] ;  /* 0x0001dc0001037983 */ /* 0x002f280000300800 */
[----:B---3--:R-:W3:Y:S04]  /*22370*/  LDL.LU R4, [R1+0x18] ;  /* 0x0000180001047983 */ /* 0x008ee80000300800 */
[----:B--2---:R0:W-:Y:S04]  /*22380*/  STS.U16 [R7+UR6+0xdc00], R5 ;  /* 0x00dc000507007988 */ /* 0x0041e80008000406 */
[----:B------:R-:W-:Y:S04]  /*22390*/  STS.U16 [R7+UR6+0xe400], R0 ;  /* 0x00e4000007007988 */ /* 0x000fe80008000406 */
[----:B------:R-:W-:Y:S04]  /*223a0*/  STS.U16 [R7+UR6+0xec00], R9 ;  /* 0x00ec000907007988 */ /* 0x000fe80008000406 */
[----:B------:R-:W-:Y:S04]  /*223b0*/  STS.U16 [R7+UR6+0xf400], R16 ;  /* 0x00f4001007007988 */ /* 0x000fe80008000406 */
[----:B------:R-:W-:Y:S04]  /*223c0*/  STS.U16 [R7+UR6+0xfc00], R18 ;  /* 0x00fc001207007988 */ /* 0x000fe80008000406 */
[----:B0-----:R-:W2:Y:S04]  /*223d0*/  LDL.LU R5, [R1+0x14] ;  /* 0x0000140001057983 */ /* 0x001ea80000300800 */
[----:B------:R0:W-:Y:S04]  /*223e0*/  STS.U16 [R6+UR6+0x3d00], R19 ;  /* 0x003d001306007988 */ /* 0x0001e80008000406 */
        /* <DEDUP_REMOVED lines=11> */
[----:B------:R1:W-:Y:S04]  /*224a0*/  STS.U16 [R6+UR6+0x500], R2 ;  /* 0x0005000206007988 */ /* 0x0003e80008000406 */
        /* <DEDUP_REMOVED lines=10> */
[----:B-1----:R-:W2:Y:S04]  /*22550*/  LDL.LU R2, [R1+0x52c] ;  /* 0x00052c0001027983 */ /* 0x002ea80000300800 */
        /* <DEDUP_REMOVED lines=12> */
[----:B----4-:R1:W-:Y:S04]  /*22620*/  STS.U16 [R6+UR6+0x7500], R29 ;  /* 0x0075001d06007988 */ /* 0x0103e80008000406 */
[----:B------:R4:W-:Y:S04]  /*22630*/  STS.U16 [R6+UR6+0x7d00], R3 ;  /* 0x007d000306007988 */ /* 0x0009e80008000406 */
[----:B------:R4:W-:Y:S04]  /*22640*/  STS.U16 [R6+UR6+0x8500], R4 ;  /* 0x0085000406007988 */ /* 0x0009e80008000406 */
[----:B0-----:R-:W3:Y:S04]  /*22650*/  LDL.LU R17, [R1+0x344] ;  /* 0x0003440001117983 */ /* 0x001ee80000300800 */
[----:B-1----:R-:W3:Y:S04]  /*22660*/  LDL.LU R29, [R1+0x308] ;  /* 0x00030800011d7983 */ /* 0x002ee80000300800 */
[----:B----4-:R-:W4:Y:S04]  /*22670*/  LDL.LU R3, [R1+0x280] ;  /* 0x0002800001037983 */ /* 0x010f280000300800 */
[----:B------:R-:W3:Y:S04]  /*22680*/  LDL.LU R4, [R1+0x248] ;  /* 0x0002480001047983 */ /* 0x000ee80000300800 */
[----:B--2---:R0:W-:Y:S04]  /*22690*/  STS.U16 [R6+UR6+0x8d00], R5 ;  /* 0x008d000506007988 */ /* 0x0041e80008000406 */
        /* <DEDUP_REMOVED lines=11> */
[----:B------:R0:W-:Y:S02]  /*22750*/  STS.U16 [R6+UR6+0xbd00], R12 ;  /* 0x00bd000c06007988 */ /* 0x0001e40008000406 */
[----:B0-----:R-:W0:Y:S02]  /*22760*/  S2R R12, SR_TID.X ;  /* 0x00000000000c7919 */ /* 0x001e240000002100 */
[----:B------:R-:W-:Y:S04]  /*22770*/  STS.U16 [R6+UR6+0xd500], R7 ;  /* 0x00d5000706007988 */ /* 0x000fe80008000406 */
[----:B------:R1:W-:Y:S04]  /*22780*/  STS.U16 [R6+UR6+0xc500], R28 ;  /* 0x00c5001c06007988 */ /* 0x0003e80008000406 */
[----:B------:R-:W-:Y:S04]  /*22790*/  STS.U16 [R6+UR6+0xdd00], R13 ;  /* 0x00dd000d06007988 */ /* 0x000fe80008000406 */
[----:B------:R-:W-:Y:S04]  /*227a0*/  STS.U16 [R6+UR6+0xe500], R8 ;  /* 0x00e5000806007988 */ /* 0x000fe80008000406 */
[----:B------:R-:W-:Y:S04]  /*227b0*/  STS.U16 [R6+UR6+0xed00], R22 ;  /* 0x00ed001606007988 */ /* 0x000fe80008000406 */
[----:B------:R-:W-:Y:S04]  /*227c0*/  STS.U16 [R6+UR6+0xf500], R0 ;  /* 0x00f5000006007988 */ /* 0x000fe80008000406 */
[----:B------:R-:W-:Y:S04]  /*227d0*/  STS.U16 [R6+UR6+0xfd00], R9 ;  /* 0x00fd000906007988 */ /* 0x000fe80008000406 */
[----:B-1----:R-:W4:Y:S01]  /*227e0*/  LDL.LU R28, [R1+0x1f4] ;  /* 0x0001f400011c7983 */ /* 0x002f220000300800 */
[----:B0-----:R-:W-:-:S05]  /*227f0*/  LOP3.LUT R12, R12, 0x7f, RZ, 0xc0, !PT ;  /* 0x0000007f0c0c7812 */ /* 0x001fca00078ec0ff */
[----:B------:R-:W-:-:S05]  /*22800*/  IMAD.SHL.U32 R12, R12, 0x2, RZ ;  /* 0x000000020c0c7824 */ /* 0x000fca00078e00ff */
[----:B------:R-:W-:Y:S01]  /*22810*/  LOP3.LUT R7, R12, 0x60, RZ, 0x3c, !PT ;  /* 0x000000600c077812 */ /* 0x000fe200078e3cff */
[----:B--2---:R0:W-:Y:S04]  /*22820*/  STS.U16 [R6+UR6+0xcd00], R21 ;  /* 0x00cd001506007988 */ /* 0x0041e80008000406 */
[----:B------:R-:W-:Y:S04]  /*22830*/  STS.U16 [R7+UR6+0x600], R16 ;  /* 0x0006001007007988 */ /* 0x000fe80008000406 */
[----:B------:R-:W-:Y:S04]  /*22840*/  STS.U16 [R7+UR6+0xe00], R18 ;  /* 0x000e001207007988 */ /* 0x000fe80008000406 */
[----:B------:R-:W-:Y:S04]  /*22850*/  STS.U16 [R7+UR6+0x1600], R2 ;  /* 0x0016000207007988 */ /* 0x000fe80008000406 */
[----:B------:R-:W-:Y:S04]  /*22860*/  STS.U16 [R7+UR6+0x1e00], R11 ;  /* 0x001e000b07007988 */ /* 0x000fe80008000406 */
[----:B------:R-:W-:Y:S04]  /*22870*/  STS.U16 [R7+UR6+0x2600], R10 ;  /* 0x0026000a07007988 */ /* 0x000fe80008000406 */
[----:B------:R-:W-:Y:S04]  /*22880*/  STS.U16 [R7+UR6+0x2e00], R14 ;  /* 0x002e000e07007988 */ /* 0x000fe80008000406 */
[----:B------:R-:W-:Y:S04]  /*22890*/  STS.U16 [R7+UR6+0x3600], R15 ;  /* 0x0036000f07007988 */ /* 0x000fe80008000406 */
[----:B0-----:R-:W2:Y:S04]  /*228a0*/  LDL.LU R21, [R1+0x1d4] ;  /* 0x0001d40001157983 */ /* 0x001ea80000300800 */
[----:B------:R-:W-:Y:S04]  /*228b0*/  STS.U16 [R7+UR6+0x3e00], R25 ;  /* 0x003e001907007988 */ /* 0x000fe80008000406 */
[----:B---3--:R0:W-:Y:S04]  /*228c0*/  STS.U16 [R7+UR6+0x4e00], R17 ;  /* 0x004e001107007988 */ /* 0x0081e80008000406 */
[----:B----4-:R1:W-:Y:S04]  /*228d0*/  STS.U16 [R7+UR6+0x5e00], R3 ;  /* 0x005e000307007988 */ /* 0x0103e80008000406 */
[----:B------:R3:W-:Y:S04]  /*228e0*/  STS.U16 [R7+UR6+0x6600], R4 ;  /* 0x0066000407007988 */ /* 0x0007e80008000406 */
[----:B------:R4:W-:Y:S04]  /*228f0*/  STS.U16 [R7+UR6+0x6e00], R5 ;  /* 0x006e000507007988 */ /* 0x0009e80008000406 */
[----:B0-----:R-:W2:Y:S04]  /*22900*/  LDL.LU R17, [R1+0x1b4] ;  /* 0x0001b40001117983 */ /* 0x001ea80000300800 */
[----:B-1----:R-:W2:Y:S04]  /*22910*/  LDL.LU R3, [R1+0x194] ;  /* 0x0001940001037983 */ /* 0x002ea80000300800 */
[----:B---3--:R-:W3:Y:S04]  /*22920*/  LDL.LU R4, [R1+0x16c] ;  /* 0x00016c0001047983 */ /* 0x008ee80000300800 */
[----:B----4-:R-:W4:Y:S04]  /*22930*/  LDL.LU R5, [R1+0x14c] ;  /* 0x00014c0001057983 */ /* 0x010f280000300800 */
        /* <DEDUP_REMOVED lines=14> */
[----:B------:R0:W-:Y:S04]  /*22a20*/  STS.U16 [R7+UR6+0x4600], R24 ;  /* 0x0046001807007988 */ /* 0x0001e80008000406 */
[----:B------:R-:W4:Y:S04]  /*22a30*/  LDL.LU R25, [R1+0x304] ;  /* 0x0003040001197983 */ /* 0x000f280000300800 */
[----:B------:R1:W-:Y:S04]  /*22a40*/  STS.U16 [R7+UR6+0x5600], R29 ;  /* 0x0056001d07007988 */ /* 0x0003e80008000406 */
[----:B------:R0:W-:Y:S04]  /*22a50*/  STS.U16 [R7+UR6+0x7600], R28 ;  /* 0x0076001c07007988 */ /* 0x0001e80008000406 */
[----:B------:R-:W-:Y:S04]  /*22a60*/  STS.U16 [R7+UR6+0x8600], R20 ;  /* 0x0086001407007988 */ /* 0x000fe80008000406 */
[----:B------:R-:W-:Y:S04]  /*22a70*/  STS.U16 [R7+UR6+0x8e00], R27 ;  /* 0x008e001b07007988 */ /* 0x000fe80008000406 */
[----:B0-----:R-:W4:Y:S04]  /*22a80*/  LDL.LU R24, [R1+0x27c] ;  /* 0x00027c0001187983 */ /* 0x001f280000300800 */
[----:B-1----:R-:W4:Y:S04]  /*22a90*/  LDL.LU R29, [R1+0x244] ;  /* 0x00024400011d7983 */ /* 0x002f280000300800 */
[----:B------:R-:W4:Y:S04]  /*22aa0*/  LDL.LU R28, [R1+0x214] ;  /* 0x00021400011c7983 */ /* 0x000f280000300800 */
[----:B------:R-:W-:Y:S04]  /*22ab0*/  STS.U16 [R7+UR6+0x9600], R26 ;  /* 0x0096001a07007988 */ /* 0x000fe80008000406 */
[----:B--2---:R0:W-:Y:S04]  /*22ac0*/  STS.U16 [R7+UR6+0x7e00], R21 ;  /* 0x007e001507007988 */ /* 0x0041e80008000406 */
[----:B0-----:R-:W2:Y:S04]  /*22ad0*/  LDL.LU R21, [R1+0x1f0] ;  /* 0x0001f00001157983 */ /* 0x001ea80000300800 */
[----:B------:R-:W2:Y:S04]  /*22ae0*/  LDL.LU R20, [R1+0x1d0] ;  /* 0x0001d00001147983 */ /* 0x000ea80000300800 */
[----:B------:R-:W2:Y:S04]  /*22af0*/  LDL.LU R27, [R1+0xf0] ;  /* 0x0000f000011b7983 */ /* 0x000ea80000300800 */
[----:B------:R-:W2:Y:S04]  /*22b00*/  LDL.LU R26, [R1+0x114] ;  /* 0x00011400011a7983 */ /* 0x000ea80000300800 */
[----:B------:R0:W-:Y:S04]  /*22b10*/  STS.U16 [R7+UR6+0x9e00], R17 ;  /* 0x009e001107007988 */ /* 0x0001e80008000406 */
[----:B------:R1:W-:Y:S04]  /*22b20*/  STS.U16 [R7+UR6+0xa600], R3 ;  /* 0x00a6000307007988 */ /* 0x0003e80008000406 */
[----:B---3--:R3:W-:Y:S04]  /*22b30*/  STS.U16 [R7+UR6+0xae00], R4 ;  /* 0x00ae000407007988 */ /* 0x0087e80008000406 */
[----:B----4-:R4:W-:Y:S04]  /*22b40*/  STS.U16 [R7+UR6+0xb600], R5 ;  /* 0x00b6000507007988 */ /* 0x0109e80008000406 */
[----:B0-----:R-:W2:Y:S04]  /*22b50*/  LDL.LU R17, [R1+0x1f0c] ;  /* 0x001f0c0001117983 */ /* 0x001ea80000300800 */
[----:B-1----:R-:W2:Y:S04]  /*22b60*/  LDL.LU R3, [R1+0x1f08] ;  /* 0x001f080001037983 */ /* 0x002ea80000300800 */
[----:B---3--:R-:W3:Y:S04]  /*22b70*/  LDL.LU R4, [R1+0x1f04] ;  /* 0x001f040001047983 */ /* 0x008ee80000300800 */
[----:B----4-:R-:W4:Y:S04]  /*22b80*/  LDL.LU R5, [R1+0x1f00] ;  /* 0x001f000001057983 */ /* 0x010f280000300800 */
[----:B------:R0:W-:Y:S02]  /*22b90*/  STS.U16 [R7+UR6+0xbe00], R12 ;  /* 0x00be000c07007988 */ /* 0x0001e40008000406 */
[----:B0-----:R-:W0:Y:S02]  /*22ba0*/  S2R R12, SR_TID.X ;  /* 0x00000000000c7919 */ /* 0x001e240000002100 */
[----:B------:R1:W-:Y:S04]  /*22bb0*/  STS.U16 [R7+UR6+0xde00], R16 ;  /* 0x00de001007007988 */ /* 0x0003e80008000406 */
[----:B------:R-:W-:Y:S04]  /*22bc0*/  STS.U16 [R7+UR6+0xd600], R6 ;  /* 0x00d6000607007988 */ /* 0x000fe80008000406 */
[----:B------:R-:W-:Y:S01]  /*22bd0*/  STS.U16 [R7+UR6+0xe600], R13 ;  /* 0x00e6000d07007988 */ /* 0x000fe20008000406 */
[----:B0-----:R-:W-:-:S04]  /*22be0*/  LOP3.LUT R12, R12, 0x7f, RZ, 0xc0, !PT ;  /* 0x0000007f0c0c7812 */ /* 0x001fc800078ec0ff */
[----:B------:R-:W-:-:S04]  /*22bf0*/  SHF.L.U32 R12, R12, 0x1, RZ ;  /* 0x000000010c0c7819 */ /* 0x000fc800000006ff */
[----:B-1----:R-:W-:Y:S01]  /*22c00*/  LOP3.LUT R16, R12, 0x70, RZ, 0x3c, !PT ;  /* 0x000000700c107812 */ /* 0x002fe200078e3cff */
[----:B--2---:R-:W-:Y:S04]  /*22c10*/  STS.U16 [R7+UR6+0xce00], R27 ;  /* 0x00ce001b07007988 */ /* 0x004fe80008000406 */
[----:B------:R-:W-:Y:S04]  /*22c20*/  STS.U16 [R7+UR6+0xc600], R26 ;  /* 0x00c6001a07007988 */ /* 0x000fe80008000406 */
[----:B------:R-:W-:Y:S04]  /*22c30*/  STS.U16 [R7+UR6+0xfe00], R3 ;  /* 0x00fe000307007988 */ /* 0x000fe80008000406 */
[----:B----4-:R-:W-:Y:S04]  /*22c40*/  STS.U16 [R7+UR6+0xee00], R5 ;  /* 0x00ee000507007988 */ /* 0x010fe80008000406 */
[----:B---3--:R-:W-:Y:S04]  /*22c50*/  STS.U16 [R7+UR6+0xf600], R4 ;  /* 0x00f6000407007988 */ /* 0x008fe80008000406 */
[----:B------:R0:W-:Y:S04]  /*22c60*/  STS.U16 [R16+UR6+0x3700], R11 ;  /* 0x0037000b10007988 */ /* 0x0001e80008000406 */
[----:B0-----:R-:W2:Y:S04]  /*22c70*/  LDL.LU R11, [R1+0x148] ;  /* 0x00014800010b7983 */ /* 0x001ea80000300800 */
[----:B--2---:R0:W-:Y:S04]  /*22c80*/  STL [R1+0x1ef4], R11 ;  /* 0x001ef40b01007387 */ /* 0x0041e80000100800 */
[----:B0-----:R-:W2:Y:S04]  /*22c90*/  LDL.LU R11, [R1+0x168] ;  /* 0x00016800010b7983 */ /* 0x001ea80000300800 */
[----:B--2---:R0:W-:Y:S04]  /*22ca0*/  STL [R1+0x1ef8], R11 ;  /* 0x001ef80b01007387 */ /* 0x0041e80000100800 */
[----:B0-----:R-:W2:Y:S04]  /*22cb0*/  LDL.LU R11, [R1+0x190] ;  /* 0x00019000010b7983 */ /* 0x001ea80000300800 */
[----:B------:R-:W-:Y:S04]  /*22cc0*/  STS.U16 [R16+UR6+0x3f00], R10 ;  /* 0x003f000a10007988 */ /* 0x000fe80008000406 */
[----:B------:R-:W-:Y:S04]  /*22cd0*/  STS.U16 [R16+UR6+0x4700], R14 ;  /* 0x0047000e10007988 */ /* 0x000fe80008000406 */
[----:B------:R-:W-:Y:S04]  /*22ce0*/  STS.U16 [R16+UR6+0x5700], R25 ;  /* 0x0057001910007988 */ /* 0x000fe80008000406 */
[----:B------:R-:W-:Y:S04]  /*22cf0*/  STS.U16 [R16+UR6+0x5f00], R24 ;  /* 0x005f001810007988 */ /* 0x000fe80008000406 */
[----:B--2---:R0:W-:Y:S04]  /*22d00*/  STL [R1+0x1efc], R11 ;  /* 0x001efc0b01007387 */ /* 0x0041e80000100800 */
[----:B0-----:R-:W2:Y:S04]  /*22d10*/  LDL.LU R11, [R1+0x1b0] ;  /* 0x0001b000010b7983 */ /* 0x001ea80000300800 */
[----:B------:R-:W3:Y:S04]  /*22d20*/  LDL.LU R10, [R1+0x130] ;  /* 0x00013000010a7983 */ /* 0x000ee80000300800 */
[----:B------:R-:W4:Y:S04]  /*22d30*/  LDL.LU R14, [R1+0x110] ;  /* 0x00011000010e7983 */ /* 0x000f280000300800 */
[----:B------:R-:W2:Y:S04]  /*22d40*/  LDL.LU R25, [R1+0xf4] ;  /* 0x0000f40001197983 */ /* 0x000ea80000300800 */
[----:B------:R-:W2:Y:S04]  /*22d50*/  LDL.LU R24, [R1+0xd4] ;  /* 0x0000d40001187983 */ /* 0x000ea80000300800 */
[----:B------:R-:W2:Y:S04]  /*22d60*/  LDL.LU R4, [R1+0x33c] ;  /* 0x00033c0001047983 */ /* 0x000ea80000300800 */
[----:B------:R-:W2:Y:S04]  /*22d70*/  LDL.LU R6, [R1+0x334] ;  /* 0x0003340001067983 */ /* 0x000ea80000300800 */
[----:B------:R-:W-:Y:S04]  /*22d80*/  STS.U16 [R16+UR6+0x700], R8 ;  /* 0x0007000810007988 */ /* 0x000fe80008000406 */
[----:B--2---:R0:W-:Y:S04]  /*22d90*/  STL [R1+0x1edc], R6 ;  /* 0x001edc0601007387 */ /* 0x0041e80000100800 */
[----:B0-----:R-:W2:Y:S04]  /*22da0*/  LDL.LU R6, [R1+0x338] ;  /* 0x0003380001067983 */ /* 0x001ea80000300800 */
[----:B------:R-:W2:Y:S04]  /*22db0*/  LDL.LU R8, [R1+0x324] ;  /* 0x0003240001087983 */ /* 0x000ea80000300800 */
[----:B--2---:R0:W-:Y:S04]  /*22dc0*/  STL [R1+0x1ed8], R8 ;  /* 0x001ed80801007387 */ /* 0x0041e80000100800 */
[----:B0-----:R-:W2:Y:S04]  /*22dd0*/  LDL.LU R8, [R1+0x32c] ;  /* 0x00032c0001087983 */ /* 0x001ea80000300800 */
        /* <DEDUP_REMOVED lines=15> */
[----:B--2---:R0:W-:Y:S04]  /*22ed0*/  STL [R1+0x1ed4], R13 ;  /* 0x001ed40d01007387 */ /* 0x0041e80000100800 */
        /* <DEDUP_REMOVED lines=21> */
[----:B--2---:R0:W-:Y:S04]  /*23030*/  STS.U16 [R16+UR6+0xa700], R11 ;  /* 0x00a7000b10007988 */ /* 0x0041e80008000406 */
[----:B0-----:R-:W2:Y:S04]  /*23040*/  LDL.LU R11, [R1+0x1ef8] ;  /* 0x001ef800010b7983 */ /* 0x001ea80000300800 */
[----:B--2---:R0:W-:Y:S04]  /*23050*/  STS.U16 [R16+UR6+0xaf00], R11 ;  /* 0x00af000b10007988 */ /* 0x0041e80008000406 */
[----:B0-----:R-:W2:Y:S04]  /*23060*/  LDL.LU R11, [R1+0x1ef4] ;  /* 0x001ef400010b7983 */ /* 0x001ea80000300800 */
[----:B---3--:R-:W-:Y:S04]  /*23070*/  STS.U16 [R16+UR6+0xbf00], R10 ;  /* 0x00bf000a10007988 */ /* 0x008fe80008000406 */
[----:B----4-:R-:W-:Y:S04]  /*23080*/  STS.U16 [R16+UR6+0xc700], R14 ;  /* 0x00c7000e10007988 */ /* 0x010fe80008000406 */
[----:B------:R-:W-:Y:S04]  /*23090*/  STS.U16 [R16+UR6+0xcf00], R25 ;  /* 0x00cf001910007988 */ /* 0x000fe80008000406 */
[----:B------:R-:W-:Y:S04]  /*230a0*/  STS.U16 [R16+UR6+0xd700], R24 ;  /* 0x00d7001810007988 */ /* 0x000fe80008000406 */
[----:B--2---:R0:W-:Y:S04]  /*230b0*/  STS.U16 [R16+UR6+0xb700], R11 ;  /* 0x00b7000b10007988 */ /* 0x0041e80008000406 */
[----:B0-----:R-:W2:Y:S04]  /*230c0*/  LDL.LU R11, [R1+0x1ef0] ;  /* 0x001ef000010b7983 */ /* 0x001ea80000300800 */
[----:B------:R-:W3:Y:S04]  /*230d0*/  LDL.LU R10, [R1+0x1eec] ;  /* 0x001eec00010a7983 */ /* 0x000ee80000300800 */
[----:B------:R-:W4:Y:S04]  /*230e0*/  LDL.LU R14, [R1+0x1ee8] ;  /* 0x001ee800010e7983 */ /* 0x000f280000300800 */
[----:B------:R-:W3:Y:S04]  /*230f0*/  LDL.LU R25, [R1+0x1ee4] ;  /* 0x001ee40001197983 */ /* 0x000ee80000300800 */
[----:B------:R-:W4:Y:S01]  /*23100*/  LDL.LU R24, [R1+0x1ee0] ;  /* 0x001ee00001187983 */ /* 0x000f220000300800 */
[----:B------:R-:W-:-:S03]  /*23110*/  F2FP.F16.F32.PACK_AB R4, R6, R4 ;  /* 0x000000040604723e */ /* 0x000fc600000000ff */
[----:B--2---:R-:W-:Y:S04]  /*23120*/  STS.U16 [R16+UR6+0xff00], R11 ;  /* 0x00ff000b10007988 */ /* 0x004fe80008000406 */
[----:B---3--:R-:W-:Y:S04]  /*23130*/  STS.U16 [R16+UR6+0xe700], R25 ;  /* 0x00e7001910007988 */ /* 0x008fe80008000406 */
[----:B----4-:R0:W-:Y:S04]  /*23140*/  STS.U16 [R16+UR6+0xdf00], R24 ;  /* 0x00df001810007988 */ /* 0x0101e80008000406 */
[----:B------:R1:W-:Y:S04]  /*23150*/  STS.U16 [R16+UR6+0xef00], R14 ;  /* 0x00ef000e10007988 */ /* 0x0003e80008000406 */
[----:B------:R2:W-:Y:S04]  /*23160*/  STS.U16 [R16+UR6+0xf700], R10 ;  /* 0x00f7000a10007988 */ /* 0x0005e80008000406 */
[----:B0-----:R-:W3:Y:S04]  /*23170*/  LDL.LU R24, [R1+0x284] ;  /* 0x0002840001187983 */ /* 0x001ee80000300800 */
[----:B------:R-:W3:Y:S04]  /*23180*/  LDL.LU R25, [R1+0x278] ;  /* 0x0002780001197983 */ /* 0x000ee80000300800 */
[----:B-1----:R-:W4:Y:S04]  /*23190*/  LDL.LU R14, [R1+0x298] ;  /* 0x00029800010e7983 */ /* 0x002f280000300800 */
[----:B--2---:R-:W2:Y:S04]  /*231a0*/  LDL.LU R10, [R1+0x30c] ;  /* 0x00030c00010a7983 */ /* 0x004ea80000300800 */
[----:B------:R-:W2:Y:S04]  /*231b0*/  LDL.LU R11, [R1+0x2dc] ;  /* 0x0002dc00010b7983 */ /* 0x000ea80000300800 */
[----:B------:R-:W4:Y:S04]  /*231c0*/  LDL.LU R16, [R1+0x28c] ;  /* 0x00028c0001107983 */ /* 0x000f280000300800 */
[----:B------:R-:W2:Y:S02]  /*231d0*/  LDL.LU R6, [R1+0x1edc] ;  /* 0x001edc0001067983 */ /* 0x000ea40000300800 */
[----:B--2---:R-:W-:-:S02]  /*231e0*/  F2FP.F16.F32.PACK_AB R6, R8, R6 ;  /* 0x000000060806723e */ /* 0x004fc400000000ff */
[----:B------:R-:W2:Y:S02]  /*231f0*/  LDL.LU R8, [R1+0x1ed8] ;  /* 0x001ed80001087983 */ /* 0x000ea40000300800 */
[----:B--2---:R-:W-:Y:S02]  /*23200*/  F2FP.F16.F32.PACK_AB R8, R13, R8 ;  /* 0x000000080d08723e */ /* 0x004fe400000000ff */
[----:B------:R-:W2:Y:S01]  /*23210*/  LDL.LU R13, [R1+0x1ed4] ;  /* 0x001ed400010d7983 */ /* 0x000ea20000300800 */
[----:B------:R-:W-:Y:S02]  /*23220*/  F2FP.F16.F32.PACK_AB R5, R22, R5 ;  /* 0x000000051605723e */ /* 0x000fe400000000ff */
[----:B--2---:R-:W-:Y:S02]  /*23230*/  F2FP.F16.F32.PACK_AB R10, R13, R10 ;  /* 0x0000000a0d0a723e */ /* 0x004fe400000000ff */
[----:B------:R-:W2:Y:S04]  /*23240*/  LDL.LU R13, [R1+0x1ed0] ;  /* 0x001ed000010d7983 */ /* 0x000ea80000300800 */
[----:B------:R-:W2:Y:S01]  /*23250*/  LDL.LU R22, [R1+0x1ecc] ;  /* 0x001ecc0001167983 */ /* 0x000ea20000300800 */
[----:B------:R-:W-:-:S02]  /*23260*/  F2FP.F16.F32.PACK_AB R7, R0, R7 ;  /* 0x000000070007723e */ /* 0x000fc400000000ff */
[----:B------:R-:W-:Y:S01]  /*23270*/  F2FP.F16.F32.PACK_AB R12, R3, R12 ;  /* 0x0000000c030c723e */ /* 0x000fe200000000ff */
[----:B------:R-:W3:Y:S01]  /*23280*/  LDL.LU R0, [R1+0x1ec8] ;  /* 0x001ec80001007983 */ /* 0x000ee20000300800 */
[----:B------:R-:W-:-:S03]  /*23290*/  F2FP.F16.F32.PACK_AB R9, R20, R9 ;  /* 0x000000091409723e */ /* 0x000fc600000000ff */
[----:B------:R-:W3:Y:S01]  /*232a0*/  LDL.LU R20, [R1+0x1ec4] ;  /* 0x001ec40001147983 */ /* 0x000ee20000300800 */
[----:B------:R-:W-:-:S03]  /*232b0*/  F2FP.F16.F32.PACK_AB R11, R21, R11 ;  /* 0x0000000b150b723e */ /* 0x000fc600000000ff */
[----:B------:R-:W3:Y:S01]  /*232c0*/  LDL.LU R21, [R1+0x1ec0] ;  /* 0x001ec00001157983 */ /* 0x000ee20000300800 */
[----:B--2---:R-:W-:Y:S02]  /*232d0*/  LOP3.LUT R3, R22, R13, RZ, 0x3c, !PT ;  /* 0x0000000d16037212 */ /* 0x004fe400078e3cff */
[----:B------:R-:W-:Y:S02]  /*232e0*/  F2FP.F16.F32.PACK_AB R13, R19, R17 ;  /* 0x00000011130d723e */ /* 0x000fe400000000ff */
[----:B------:R-:W-:Y:S02]  /*232f0*/  F2FP.F16.F32.PACK_AB R19, R29, R28 ;  /* 0x0000001c1d13723e */ /* 0x000fe400000000ff */
[----:B------:R-:W2:Y:S01]  /*23300*/  LDL R29, [R1+0x2a4] ;  /* 0x0002a400011d7983 */ /* 0x000ea20000100800 */
[----:B------:R-:W-:Y:S02]  /*23310*/  IADD3 R3, PT, PT, R3, UR6, RZ ;  /* 0x0000000603037c10 */ /* 0x000fe4000fffe0ff */
[----:B----4-:R-:W-:-:S02]  /*23320*/  F2FP.F16.F32.PACK_AB R14, R16, R14 ;  /* 0x0000000e100e723e */ /* 0x010fc400000000ff */
[----:B------:R-:W-:Y:S02]  /*23330*/  F2FP.F16.F32.PACK_AB R15, R26, R15 ;  /* 0x0000000f1a0f723e */ /* 0x000fe400000000ff */
[----:B---3--:R-:W-:Y:S02]  /*23340*/  F2FP.F16.F32.PACK_AB R16, R25, R24 ;  /* 0x000000181910723e */ /* 0x008fe400000000ff */
[----:B------:R-:W-:Y:S02]  /*23350*/  F2FP.F16.F32.PACK_AB R18, R23, R18 ;  /* 0x000000121712723e */ /* 0x000fe400000000ff */
[----:B------:R-:W-:Y:S02]  /*23360*/  F2FP.F16.F32.PACK_AB R17, R27, R2 ;  /* 0x000000021b11723e */ /* 0x000fe400000000ff */
[----:B------:R-:W-:Y:S01]  /*23370*/  LOP3.LUT R0, R22, 0x10, R0, 0x78, !PT ;  /* 0x0000001016007812 */ /* 0x000fe200078e7800 */
[----:B------:R-:W-:Y:S04]  /*23380*/  STSM.16.M88.4 [R3+0x14000], R4 ;  /* 0x0140000403007844 */ /* 0x000fe80000000200 */
[----:B------:R-:W3:Y:S04]  /*23390*/  LDL R28, [R1+0x2b0] ;  /* 0x0002b000011c7983 */ /* 0x000ee80000100800 */
[----:B------:R-:W-:Y:S04]  /*233a0*/  STSM.16.M88.4 [R3+0x14080], R8 ;  /* 0x0140800803007844 */ /* 0x000fe80000000200 */
[----:B------:R-:W-:Y:S04]  /*233b0*/  STSM.16.M88.4 [R3+0x15000], R12 ;  /* 0x0150000c03007844 */ /* 0x000fe80000000200 */
[----:B------:R0:W-:Y:S01]  /*233c0*/  STSM.16.M88.4 [R3+0x15080], R16 ;  /* 0x0150801003007844 */ /* 0x0001e20000000200 */
[----:B------:R-:W-:Y:S06]  /*233d0*/  BAR.SYNC.DEFER_BLOCKING 0x0 ;  /* 0x0000000000007b1d */ /* 0x000fec0000010000 */
[----:B------:R-:W1:Y:S04]  /*233e0*/  LDSM.16.M88.4 R8, [R0+UR6+0x14000] ;  /* 0x014000060008783b */ /* 0x000e680008000200 */
[----:B--2---:R-:W-:Y:S04]  /*233f0*/  STL [R1+0x1e84], R29 ;  /* 0x001e841d01007387 */ /* 0x004fe80000100800 */
[----:B------:R-:W-:Y:S04]  /*23400*/  STL [R1+0x2a0], R0 ;  /* 0x0002a00001007387 */ /* 0x000fe80000100800 */
[----:B0-----:R-:W2:Y:S04]  /*23410*/  LDL R18, [R1+0x220] ;  /* 0x0002200001127983 */ /* 0x001ea80000100800 */
[----:B------:R-:W4:Y:S04]  /*23420*/  LDL.LU R12, [R1+0x370] ;  /* 0x00037000010c7983 */ /* 0x000f280000300800 */
[----:B------:R-:W3:Y:S04]  /*23430*/  LDL.LU R13, [R1+0x374] ;  /* 0x00037400010d7983 */ /* 0x000ee80000300800 */
[----:B------:R-:W3:Y:S04]  /*23440*/  LDL.LU R14, [R1+0x378] ;  /* 0x00037800010e7983 */ /* 0x000ee80000300800 */
[----:B------:R-:W3:Y:S04]  /*23450*/  LDL.LU R3, [R1+0x37c] ;  /* 0x00037c0001037983 */ /* 0x000ee80000300800 */
[----:B------:R-:W3:Y:S04]  /*23460*/  LDL.LU R4, [R1+0x380] ;  /* 0x0003800001047983 */ /* 0x000ee80000300800 */
[----:B------:R-:W3:Y:S04]  /*23470*/  LDL.LU R5, [R1+0x384] ;  /* 0x0003840001057983 */ /* 0x000ee80000300800 */
[----:B------:R-:W3:Y:S04]  /*23480*/  LDL.LU R6, [R1+0x388] ;  /* 0x0003880001067983 */ /* 0x000ee80000300800 */
[----:B-1----:R-:W-:Y:S04]  /*23490*/  STL.64 [R1+0x1eb8], R10 ;  /* 0x001eb80a01007387 */ /* 0x002fe80000100a00 */
[----:B------:R-:W-:Y:S04]  /*234a0*/  STL.64 [R1+0x1eb0], R8 ;  /* 0x001eb00801007387 */ /* 0x000fe80000100a00 */
[----:B--2---:R-:W0:Y:S04]  /*234b0*/  LDSM.16.M88.4 R8, [R18+UR6+0x2000] ;  /* 0x002000061208783b */ /* 0x004e280008000200 */
[----:B------:R-:W1:Y:S04]  /*234c0*/  LDSM.16.M88.4 R24, [R18+UR6] ;  /* 0x000000061218783b */ /* 0x000e680008000200 */
[----:B0-----:R-:W-:Y:S01]  /*234d0*/  STL.64 [R1+0x40], R8 ;  /* 0x0000400801007387 */ /* 0x001fe20000100a00 */
[----:B------:R-:W-:-:S03]  /*234e0*/  MOV R7, R8 ;  /* 0x0000000800077202 */ /* 0x000fc60000000f00 */
[----:B------:R-:W-:Y:S01]  /*234f0*/  STL.64 [R1+0x48], R10 ;  /* 0x0000480a01007387 */ /* 0x000fe20000100a00 */
[----:B------:R-:W-:-:S03]  /*23500*/  IMAD.MOV.U32 R0, RZ, RZ, R9 ;  /* 0x000000ffff007224 */ /* 0x000fc600078e0009 */
[----:B------:R-:W0:Y:S04]  /*23510*/  LDSM.16.M88.4 R8, [R18+UR6+0x4000] ;  /* 0x004000061208783b */ /* 0x000e280008000200 */
[----:B-1----:R-:W-:Y:S04]  /*23520*/  STL.64 [R1+0x10], R24 ;  /* 0x0000101801007387 */ /* 0x002fe80000100a00 */
[----:B------:R-:W-:Y:S04]  /*23530*/  STL.64 [R1+0x18], R26 ;  /* 0x0000181a01007387 */ /* 0x000fe80000100a00 */
[----:B0-----:R-:W-:Y:S04]  /*23540*/  STL.64 [R1+0x80], R8 ;  /* 0x0000800801007387 */ /* 0x001fe80000100a00 */
[----:B------:R-:W-:Y:S04]  /*23550*/  STL.64 [R1+0x88], R10 ;  /* 0x0000880a01007387 */ /* 0x000fe80000100a00 */
[----:B------:R-:W0:Y:S04]  /*23560*/  LDSM.16.M88.4 R8, [R18+UR6+0x6000] ;  /* 0x006000061208783b */ /* 0x000e280008000200 */
[----:B0-----:R-:W-:Y:S01]  /*23570*/  STL.64 [R1+0x70], R8 ;  /* 0x0000700801007387 */ /* 0x001fe20000100a00 */
[----:B------:R-:W-:-:S03]  /*23580*/  MOV R29, R8 ;  /* 0x00000008001d7202 */ /* 0x000fc60000000f00 */
[----:B------:R-:W-:Y:S01]  /*23590*/  STL.64 [R1+0x78], R10 ;  /* 0x0000780a01007387 */ /* 0x000fe20000100a00 */
[----:B------:R-:W-:-:S03]  /*235a0*/  MOV R2, R9 ;  /* 0x0000000900027202 */ /* 0x000fc60000000f00 */
[----:B------:R-:W0:Y:S01]  /*235b0*/  LDSM.16.M88.4 R8, [R18+UR6+0x8000] ;  /* 0x008000061208783b */ /* 0x000e220008000200 */
[----:B---3--:R-:W-:-:S03]  /*235c0*/  FMUL R15, R21, R3 ;  /* 0x00000003150f7220 */ /* 0x008fc60000400000 */
[----:B------:R-:W2:Y:S04]  /*235d0*/  LDL.LU R3, [R1+0x38c] ;  /* 0x00038c0001037983 */ /* 0x000ea80000300800 */
[----:B0-----:R-:W-:Y:S04]  /*235e0*/  STL.64 [R1+0x60], R8 ;  /* 0x0000600801007387 */ /* 0x001fe80000100a00 */
[----:B------:R-:W-:Y:S04]  /*235f0*/  STL.64 [R1+0x68], R10 ;  /* 0x0000680a01007387 */ /* 0x000fe80000100a00 */
[----:B------:R-:W0:Y:S04]  /*23600*/  LDSM.16.M88.4 R8, [R18+UR6+0xa000] ;  /* 0x00a000061208783b */ /* 0x000e280008000200 */
[----:B0-----:R-:W-:Y:S04]  /*23610*/  STL.64 [R1+0x50], R8 ;  /* 0x0000500801007387 */ /* 0x001fe80000100a00 */
[----:B------:R0:W-:Y:S04]  /*23620*/  STL.64 [R1+0x58], R10 ;  /* 0x0000580a01007387 */ /* 0x0001e80000100a00 */
[----:B0-----:R-:W3:Y:S04]  /*23630*/  LDL.LU.64 R10, [R1+0x1eb8] ;  /* 0x001eb800010a7983 */ /* 0x001ee80000300a00 */
[----:B------:R-:W3:Y:S01]  /*23640*/  LDL.LU.64 R8, [R1+0x1eb0] ;  /* 0x001eb00001087983 */ /* 0x000ee20000300a00 */
[C---:B----4-:R-:W-:Y:S01]  /*23650*/  FMUL R12, R20.reuse, R12 ;  /* 0x0000000c140c7220 */ /* 0x050fe20000400000 */
[----:B------:R-:W-:Y:S01]  /*23660*/  FMUL R13, R20, R13 ;  /* 0x0000000d140d7220 */ /* 0x000fe20000400000 */
[----:B------:R-:W-:-:S07]  /*23670*/  FMUL R14, R21, R14 ;  /* 0x0000000e150e7220 */ /* 0x000fce0000400000 */
[----:B---3--:R-:W-:Y:S01]  /*23680*/  HMMA.16816.F32 R24, R8, R24, R12 ;  /* 0x000000180818723c */ /* 0x008fe2000000180c */
[----:B------:R-:W3:Y:S04]  /*23690*/  LDL.LU R15, [R1+0x3a0] ;  /* 0x0003a000010f7983 */ /* 0x000ee80000300800 */
[----:B------:R-:W4:Y:S04]  /*236a0*/  LDL.LU R23, [R1+0x3a4] ;  /* 0x0003a40001177983 */ /* 0x000f280000300800 */
[----:B------:R-:W3:Y:S04]  /*236b0*/  LDL.LU R19, [R1+0x3a8] ;  /* 0x0003a80001137983 */ /* 0x000ee80000300800 */
[----:B------:R-:W-:Y:S01]  /*236c0*/  STL.64 [R1+0x1ea8], R10 ;  /* 0x001ea80a01007387 */ /* 0x000fe20000100a00 */
[----:B------:R-:W-:-:S03]  /*236d0*/  IMAD.MOV.U32 R14, RZ, RZ, R0 ;  /* 0x000000ffff0e7224 */ /* 0x000fc600078e0000 */
[----:B------:R-:W-:Y:S04]  /*236e0*/  STL.64 [R1+0x1ea0], R8 ;  /* 0x001ea00801007387 */ /* 0x000fe80000100a00 */
[----:B------:R-:W3:Y:S04]  /*236f0*/  LDL.LU R0, [R1+0x3ac] ;  /* 0x0003ac0001007983 */ /* 0x000ee80000300800 */
[----:B------:R-:W3:Y:S01]  /*23700*/  LDL.LU R22, [R1+0x58c] ;  /* 0x00058c0001167983 */ /* 0x000ee20000300800 */
[----:B------:R-:W-:Y:S01]  /*23710*/  MOV R13, R7 ;  /* 0x00000007000d7202 */ /* 0x000fe20000000f00 */
[----:B--2---:R-:W-:-:S02]  /*23720*/  FMUL R7, R21, R3 ;  /* 0x0000000315077220 */ /* 0x004fc40000400000 */
[----:B------:R-:W0:Y:S04]  /*23730*/  LDSM.16.M88.4 R8, [R18+UR6+0xc000] ;  /* 0x00c000061208783b */ /* 0x000e280008000200 */
[----:B------:R-:W-:Y:S04]  /*23740*/  STL [R1+0x1dfc], R24 ;  /* 0x001dfc1801007387 */ /* 0x000fe80000100800 */
[----:B------:R-:W-:Y:S04]  /*23750*/  STL [R1+0x1df8], R25 ;  /* 0x001df81901007387 */ /* 0x000fe80000100800 */
[----:B------:R-:W-:Y:S04]  /*23760*/  STL [R1+0x1df4], R26 ;  /* 0x001df41a01007387 */ /* 0x000fe80000100800 */
[----:B------:R1:W-:Y:S04]  /*23770*/  STL [R1+0x1df0], R27 ;  /* 0x001df01b01007387 */ /* 0x0003e80000100800 */
[----:B-1----:R-:W2:Y:S04]  /*23780*/  LDL.LU R27, [R1+0x3b0] ;  /* 0x0003b000011b7983 */ /* 0x002ea80000300800 */
[----:B------:R-:W2:Y:S04]  /*23790*/  LDL.LU R17, [R1+0x3b4] ;  /* 0x0003b40001117983 */ /* 0x000ea80000300800 */
[----:B------:R-:W2:Y:S04]  /*237a0*/  LDL.LU R16, [R1+0x3b8] ;  /* 0x0003b80001107983 */ /* 0x000ea80000300800 */
[----:B------:R-:W2:Y:S04]  /*237b0*/  LDL.LU R3, [R1+0x588] ;  /* 0x0005880001037983 */ /* 0x000ea80000300800 */
[----:B------:R-:W2:Y:S04]  /*237c0*/  LDL R26, [R1+0x2a0] ;  /* 0x0002a000011a7983 */ /* 0x000ea80000100800 */
[----:B--2---:R-:W-:Y:S04]  /*237d0*/  STL [R1+0x1e88], R26 ;  /* 0x001e881a01007387 */ /* 0x004fe80000100800 */
[----:B------:R-:W2:Y:S01]  /*237e0*/  LDL.64 R24, [R1+0x80] ;  /* 0x0000800001187983 */ /* 0x000ea20000100a00 */
[C---:B------:R-:W-:Y:S01]  /*237f0*/  FMUL R4, R20.reuse, R4 ;  /* 0x0000000414047220 */ /* 0x040fe20000400000 */
[----:B------:R-:W-:-:S02]  /*23800*/  FMUL R5, R20, R5 ;  /* 0x0000000514057220 */ /* 0x000fc40000400000 */
[----:B--2---:R-:W-:Y:S04]  /*23810*/  STL.64 [R1+0x1e90], R24 ;  /* 0x001e901801007387 */ /* 0x004fe80000100a00 */
[----:B------:R-:W-:Y:S04]  /*23820*/  STL [R1+0x1e98], R27 ;  /* 0x001e981b01007387 */ /* 0x000fe80000100800 */
[----:B0-----:R-:W-:Y:S04]  /*23830*/  STL.64 [R1+0x30], R8 ;  /* 0x0000300801007387 */ /* 0x001fe80000100a00 */
[----:B------:R0:W-:Y:S04]  /*23840*/  STL.64 [R1+0x38], R10 ;  /* 0x0000380a01007387 */ /* 0x0001e80000100a00 */
[----:B0-----:R-:W2:Y:S04]  /*23850*/  LDL.LU.64 R10, [R1+0x1ea8] ;  /* 0x001ea800010a7983 */ /* 0x001ea80000300a00 */
[----:B------:R-:W2:Y:S04]  /*23860*/  LDL.LU.64 R8, [R1+0x1ea0] ;  /* 0x001ea00001087983 */ /* 0x000ea80000300a00 */
[----:B------:R-:W2:Y:S01]  /*23870*/  LDL.LU R27, [R1+0x1e98] ;  /* 0x001e9800011b7983 */ /* 0x000ea20000300800 */
[----:B------:R-:W-:Y:S01]  /*23880*/  FMUL R6, R21, R6 ;  /* 0x0000000615067220 */ /* 0x000fe20000400000 */
[----:B------:R-:W-:-:S02]  /*23890*/  MOV R24, R13 ;  /* 0x0000000d00187202 */ /* 0x000fc40000000f00 */
[----:B------:R-:W-:Y:S01]  /*238a0*/  MOV R25, R14 ;  /* 0x0000000e00197202 */ /* 0x000fe20000000f00 */
[C---:B----4-:R-:W-:Y:S01]  /*238b0*/  FMUL R13, R20.reuse, R23 ;  /* 0x00000017140d7220 */ /* 0x050fe20000400000 */
[----:B---3--:R-:W-:Y:S01]  /*238c0*/  FMUL R12, R20, R15 ;  /* 0x0000000f140c7220 */ /* 0x008fe20000400000 */
[C---:B------:R-:W-:Y:S01]  /*238d0*/  FMUL R15, R21.reuse, R0 ;  /* 0x00000000150f7220 */ /* 0x040fe20000400000 */
[----:B------:R-:W-:-:S03]  /*238e0*/  FMUL R14, R21, R19 ;  /* 0x00000013150e7220 */ /* 0x000fc60000400000 */
[----:B--2---:R-:W-:-:S15]  /*238f0*/  HMMA.16816.F32 R4, R8, R24, R4 ;  /* 0x000000180804723c */ /* 0x004fde0000001804 */
[----:B------:R-:W-:-:S04]  /*23900*/  NOP ;  /* 0x0000000000007918 */ /* 0x000fc80000000000 */
[----:B------:R0:W-:Y:S02]  /*23910*/  STL.64 [R1+0x100], R4 ;  /* 0x0001000401007387 */ /* 0x0001e40000100a00 */
[----:B0-----:R-:W-:Y:S02]  /*23920*/  FMUL R4, R20, R27 ;  /* 0x0000001b14047220 */ /* 0x001fe40000400000 */
[----:B------:R-:W0:Y:S01]  /*23930*/  LDSM.16.M88.4 R24, [R18+UR6+0xe000] ;  /* 0x00e000061218783b */ /* 0x000e220008000200 */
[----:B------:R-:W-:-:S03]  /*23940*/  MOV R23, R7 ;  /* 0x0000000700177202 */ /* 0x000fc60000000f00 */
[----:B------:R-:W-:Y:S04]  /*23950*/  STL [R1+0x108], R6 ;  /* 0x0001080601007387 */ /* 0x000fe80000100800 */
[----:B------:R-:W-:Y:S04]  /*23960*/  STL [R1+0x1e04], R23 ;  /* 0x001e041701007387 */ /* 0x000fe80000100800 */
[----:B------:R-:W2:Y:S04]  /*23970*/  LDL.LU R0, [R1+0x3bc] ;  /* 0x0003bc0001007983 */ /* 0x000ea80000300800 */
[----:B------:R-:W3:Y:S04]  /*23980*/  LDL.LU R19, [R1+0x3cc] ;  /* 0x0003cc0001137983 */ /* 0x000ee80000300800 */
[----:B0-----:R0:W-:Y:S04]  /*23990*/  STL.64 [R1+0x20], R24 ;  /* 0x0000201801007387 */ /* 0x0011e80000100a00 */
[----:B------:R1:W-:Y:S04]  /*239a0*/  STL.64 [R1+0x28], R26 ;  /* 0x0000281a01007387 */ /* 0x0003e80000100a00 */
[----:B0-----:R-:W4:Y:S01]  /*239b0*/  LDL.LU.64 R24, [R1+0x1e90] ;  /* 0x001e900001187983 */ /* 0x001f220000300a00 */
[----:B------:R-:W-:Y:S01]  /*239c0*/  FMUL R6, R21, R16 ;  /* 0x0000001015067220 */ /* 0x000fe20000400000 */
[----:B------:R-:W-:-:S02]  /*239d0*/  FMUL R5, R20, R17 ;  /* 0x0000001114057220 */ /* 0x000fc40000400000 */
[----:B------:R-:W2:Y:S04]  /*239e0*/  LDL.LU R16, [R1+0x3c0] ;  /* 0x0003c00001107983 */ /* 0x000ea80000300800 */
[----:B------:R-:W2:Y:S04]  /*239f0*/  LDL.LU R17, [R1+0x3c4] ;  /* 0x0003c40001117983 */ /* 0x000ea80000300800 */
[----:B------:R-:W2:Y:S04]  /*23a00*/  LDL.LU R18, [R1+0x3c8] ;  /* 0x0003c80001127983 */ /* 0x000ea80000300800 */
[----:B-1----:R-:W2:Y:S01]  /*23a10*/  LDL.LU R26, [R1+0x1e88] ;  /* 0x001e8800011a7983 */ /* 0x002ea20000300800 */
[----:B----4-:R-:W-:Y:S01]  /*23a20*/  HMMA.16816.F32 R12, R8, R24, R12 ;  /* 0x00000018080c723c */ /* 0x010fe2000000180c */
[----:B------:R-:W-:-:S15]  /*23a30*/  IMAD.MOV.U32 R23, RZ, RZ, R25 ;  /* 0x000000ffff177224 */ /* 0x000fde00078e0019 */
[----:B------:R-:W-:-:S03]  /*23a40*/  NOP ;  /* 0x0000000000007918 */ /* 0x000fc60000000000 */
[----:B------:R-:W-:Y:S01]  /*23a50*/  MOV R27, R12 ;  /* 0x0000000c001b7202 */ /* 0x000fe20000000f00 */
[----:B------:R-:W-:Y:S04]  /*23a60*/  STL [R1+0xf4], R13 ;  /* 0x0000f40d01007387 */ /* 0x000fe80000100800 */
[----:B------:R-:W-:Y:S04]  /*23a70*/  STL.64 [R1+0xf8], R14 ;  /* 0x0000f80e01007387 */ /* 0x000fe80000100a00 */
[----:B------:R-:W-:Y:S04]  /*23a80*/  STL [R1+0x1e00], R27 ;  /* 0x001e001b01007387 */ /* 0x000fe80000100800 */
[----:B------:R-:W4:Y:S04]  /*23a90*/  LDL.64 R24, [R1+0x60] ;  /* 0x0000600001187983 */ /* 0x000f280000100a00 */
[----:B--2---:R-:W-:Y:S01]  /*23aa0*/  STL [R1+0x1e80], R26 ;  /* 0x001e801a01007387 */ /* 0x004fe20000100800 */
[----:B------:R-:W-:-:S03]  /*23ab0*/  FMUL R7, R21, R0 ;  /* 0x0000000015077220 */ /* 0x000fc60000400000 */
[----:B----4-:R0:W-:Y:S02]  /*23ac0*/  STL.64 [R1+0x1e78], R24 ;  /* 0x001e781801007387 */ /* 0x0101e40000100a00 */
[----:B0-----:R-:W-:Y:S02]  /*23ad0*/  MOV R24, R29 ;  /* 0x0000001d00187202 */ /* 0x001fe40000000f00 */
[----:B------:R-:W-:Y:S01]  /*23ae0*/  MOV R25, R2 ;  /* 0x0000000200197202 */ /* 0x000fe20000000f00 */
[----:B------:R-:W2:Y:S04]  /*23af0*/  LDL.LU R29, [R1+0x1e84] ;  /* 0x001e8400011d7983 */ /* 0x000ea80000300800 */
[----:B------:R-:W4:Y:S04]  /*23b00*/  LDL.LU R12, [R1+0x3d0] ;  /* 0x0003d000010c7983 */ /* 0x000f280000300800 */
[----:B------:R-:W2:Y:S04]  /*23b10*/  LDL.LU R2, [R1+0x3d4] ;  /* 0x0003d40001027983 */ /* 0x000ea80000300800 */
[----:B------:R-:W2:Y:S04]  /*23b20*/  LDL.LU R0, [R1+0x3d8] ;  /* 0x0003d80001007983 */ /* 0x000ea80000300800 */
[----:B------:R-:W-:Y:S04]  /*23b30*/  STL [R1+0x1588], R28 ;  /* 0x0015881c01007387 */ /* 0x000fe80000100800 */
[----:B------:R-:W2:Y:S01]  /*23b40*/  LDL.LU R26, [R1+0x1e80] ;  /* 0x001e8000011a7983 */ /* 0x000ea20000300800 */
[----:B------:R-:W-:Y:S03]  /*23b50*/  HMMA.16816.F32 R4, R8, R24, R4 ;  /* 0x000000180804723c */ /* 0x000fe60000001804 */
[----:B------:R-:W4:-:S15]  /*23b60*/  LDL.LU.64 R24, [R1+0x1e78] ;  /* 0x001e780001187983 */ /* 0x000f1e0000300a00 */
[----:B------:R-:W-:Y:S01]  /*23b70*/  NOP ;  /* 0x0000000000007918 */ /* 0x000fe20000000000 */
[----:B------:R-:W-:Y:S04]  /*23b80*/  STL.64 [R1+0xe0], R4 ;  /* 0x0000e00401007387 */ /* 0x000fe80000100a00 */
[----:B------:R-:W-:Y:S01]  /*23b90*/  STL.64 [R1+0xe8], R6 ;  /* 0x0000e80601007387 */ /* 0x000fe20000100a00 */
[C---:B------:R-:W-:Y:S01]  /*23ba0*/  FMUL R16, R20.reuse, R16 ;  /* 0x0000001014107220 */ /* 0x040fe20000400000 */
[C---:B------:R-:W-:Y:S01]  /*23bb0*/  FMUL R17, R20.reuse, R17 ;  /* 0x0000001114117220 */ /* 0x040fe20000400000 */
[C---:B------:R-:W-:Y:S01]  /*23bc0*/  FMUL R18, R21.reuse, R18 ;  /* 0x0000001215127220 */ /* 0x040fe20000400000 */
[C---:B---3--:R-:W-:Y:S01]  /*23bd0*/  FMUL R19, R21.reuse, R19 ;  /* 0x0000001315137220 */ /* 0x048fe20000400000 */
[----:B--2---:R0:W1:Y:S06]  /*23be0*/  LDSM.16.M88.4 R4, [R26+UR6+0x15000] ;  /* 0x015000061a04783b */ /* 0x00406c0008000200 */
[----:B----4-:R-:W-:Y:S01]  /*23bf0*/  HMMA.16816.F32 R16, R8, R24, R16 ;  /* 0x000000180810723c */ /* 0x010fe20000001810 */
[----:B------:R-:W-:Y:S01]  /*23c00*/  STL [R1+0x1654], R29 ;  /* 0x0016541d01007387 */ /* 0x000fe20000100800 */
[----:B------:R-:W-:Y:S01]  /*23c10*/  FMUL R14, R21, R0 ;  /* 0x00000000150e7220 */ /* 0x000fe20000400000 */
[----:B------:R-:W-:-:S15]  /*23c20*/  FMUL R13, R20, R2 ;  /* 0x00000002140d7220 */ /* 0x000fde0000400000 */
[----:B------:R-:W-:Y:S01]  /*23c30*/  NOP ;  /* 0x0000000000007918 */ /* 0x000fe20000000000 */
[----:B------:R-:W-:Y:S02]  /*23c40*/  MOV R27, R16 ;  /* 0x00000010001b7202 */ /* 0x000fe40000000f00 */
[----:B------:R-:W-:Y:S01]  /*23c50*/  MOV R24, R17 ;  /* 0x0000001100187202 */ /* 0x000fe20000000f00 */
[----:B0-----:R-:W-:Y:S01]  /*23c60*/  IMAD.MOV.U32 R26, RZ, RZ, R19 ;  /* 0x000000ffff1a7224 */ /* 0x001fe200078e0013 */
[----:B-1----:R-:W-:Y:S04]  /*23c70*/  STL.64 [R1+0x1e60], R6 ;  /* 0x001e600601007387 */ /* 0x002fe80000100a00 */
[----:B------:R0:W-:Y:S04]  /*23c80*/  STL.64 [R1+0x1e58], R4 ;  /* 0x001e580401007387 */ /* 0x0001e80000100a00 */
[----:B0-----:R-:W2:Y:S04]  /*23c90*/  LDL.LU.64 R4, [R1+0x20] ;  /* 0x0000200001047983 */ /* 0x001ea80000300a00 */
[----:B------:R-:W3:Y:S04]  /*23ca0*/  LDL.LU R0, [R1+0x3dc] ;  /* 0x0003dc0001007983 */ /* 0x000ee80000300800 */
[----:B------:R-:W4:Y:S04]  /*23cb0*/  LDL.LU R16, [R1+0x3e0] ;  /* 0x0003e00001107983 */ /* 0x000f280000300800 */
[----:B------:R-:W2:Y:S04]  /*23cc0*/  LDL.LU R17, [R1+0x3e4] ;  /* 0x0003e40001117983 */ /* 0x000ea80000300800 */
[----:B------:R-:W2:Y:S04]  /*23cd0*/  LDL.LU R2, [R1+0x3e8] ;  /* 0x0003e80001027983 */ /* 0x000ea80000300800 */
[----:B------:R-:W2:Y:S04]  /*23ce0*/  LDL.LU R19, [R1+0x3ec] ;  /* 0x0003ec0001137983 */ /* 0x000ea80000300800 */
[----:B------:R-:W2:Y:S04]  /*23cf0*/  LDL.LU R7, [R1+0x3f8] ;  /* 0x0003f80001077983 */ /* 0x000ea80000300800 */
[----:B------:R-:W2:Y:S01]  /*23d00*/  LDL.LU R6, [R1+0x3fc] ;  /* 0x0003fc0001067983 */ /* 0x000ea20000300800 */
[----:B------:R-:W-:Y:S01]  /*23d10*/  FADD R22, -R29, R22 ;  /* 0x000000161d167221 */ /* 0x000fe20000000100 */
[----:B------:R-:W-:Y:S01]  /*23d20*/  IMAD.MOV.U32 R29, RZ, RZ, R25 ;  /* 0x000000ffff1d7224 */ /* 0x000fe200078e0019 */
[----:B------:R-:W-:Y:S01]  /*23d30*/  MOV R25, R18 ;  /* 0x0000001200197202 */ /* 0x000fe20000000f00 */
[----:B--2---:R-:W-:Y:S04]  /*23d40*/  STL.64 [R1+0x1e70], R6 ;  /* 0x001e700601007387 */ /* 0x004fe80000100a00 */
[----:B------:R0:W-:Y:S04]  /*23d50*/  STL.64 [R1+0x1e68], R4 ;  /* 0x001e680401007387 */ /* 0x0001e80000100a00 */
[----:B0-----:R-:W2:Y:S04]  /*23d60*/  LDL R4, [R1+0x50] ;  /* 0x0000500001047983 */ /* 0x001ea80000100800 */
[----:B------:R-:W2:Y:S04]  /*23d70*/  LDL R5, [R1+0x54] ;  /* 0x0000540001057983 */ /* 0x000ea80000100800 */
[----:B------:R0:W-:Y:S04]  /*23d80*/  STL.64 [R1+0x1e10], R26 ;  /* 0x001e101a01007387 */ /* 0x0001e80000100a00 */
[----:B0-----:R-:W2:Y:S04]  /*23d90*/  LDL.LU R26, [R1+0x3f0] ;  /* 0x0003f000011a7983 */ /* 0x001ea80000300800 */
[----:B------:R-:W2:Y:S04]  /*23da0*/  LDL.LU R27, [R1+0x3f4] ;  /* 0x0003f400011b7983 */ /* 0x000ea80000300800 */
[----:B------:R0:W-:Y:S04]  /*23db0*/  STL.64 [R1+0x1e08], R24 ;  /* 0x001e081801007387 */ /* 0x0001e80000100a00 */
[----:B0-----:R-:W2:Y:S04]  /*23dc0*/  LDL.LU R24, [R1+0x30] ;  /* 0x0000300001187983 */ /* 0x001ea80000300800 */
[----:B------:R-:W2:Y:S01]  /*23dd0*/  LDL.LU R25, [R1+0x34] ;  /* 0x0000340001197983 */ /* 0x000ea20000300800 */
[C---:B------:R-:W-:Y:S01]  /*23de0*/  FMUL R12, R20.reuse, R12 ;  /* 0x0000000c140c7220 */ /* 0x040fe20000400000 */
[C---:B---3--:R-:W-:Y:S01]  /*23df0*/  FMUL R15, R21.reuse, R0 ;  /* 0x00000000150f7220 */ /* 0x048fe20000400000 */
[C---:B----4-:R-:W-:Y:S01]  /*23e00*/  FMUL R16, R20.reuse, R16 ;  /* 0x0000001014107220 */ /* 0x050fe20000400000 */
[C---:B------:R-:W-:Y:S01]  /*23e10*/  FMUL R17, R20.reuse, R17 ;  /* 0x0000001114117220 */ /* 0x040fe20000400000 */
[C---:B------:R-:W-:Y:S01]  /*23e20*/  FMUL R18, R21.reuse, R2 ;  /* 0x0000000215127220 */ /* 0x040fe20000400000 */
[C---:B------:R-:W-:Y:S01]  /*23e30*/  FMUL R19, R21.reuse, R19 ;  /* 0x0000001315137220 */ /* 0x040fe20000400000 */
[----:B------:R-:W3:Y:S02]  /*23e40*/  LDL.LU.64 R6, [R1+0x1e70] ;  /* 0x001e700001067983 */ /* 0x000ee40000300a00 */
[C---:B--2---:R-:W-:Y:S02]  /*23e50*/  HMMA.16816.F32 R12, R8.reuse, R4, R12 ;  /* 0x00000004080c723c */ /* 0x044fe4000000180c */
[----:B------:R-:W2:Y:S06]  /*23e60*/  LDL.LU.64 R4, [R1+0x1e68] ;  /* 0x001e680001047983 */ /* 0x000eac0000300a00 */
[----:B------:R-:W-:Y:S11]  /*23e70*/  HMMA.16816.F32 R16, R8, R24, R16 ;  /* 0x000000180810723c */ /* 0x000ff60000001810 */
[----:B------:R-:W-:Y:S04]  /*23e80*/  STL.64 [R1+0xc0], R12 ;  /* 0x0000c00c01007387 */ /* 0x000fe80000100a00 */
[----:B------:R-:W-:Y:S04]  /*23e90*/  STL [R1+0xc8], R14 ;  /* 0x0000c80e01007387 */ /* 0x000fe80000100800 */
[----:B------:R0:W-:Y:S04]  /*23ea0*/  STL.64 [R1+0x130], R16 ;  /* 0x0001301001007387 */ /* 0x0001e80000100a00 */
[----:B------:R-:W-:Y:S04]  /*23eb0*/  STL.64 [R1+0x138], R18 ;  /* 0x0001381201007387 */ /* 0x000fe80000100a00 */
[----:B0-----:R-:W4:Y:S04]  /*23ec0*/  LDL.LU R16, [R1+0x70] ;  /* 0x0000700001107983 */ /* 0x001f280000300800 */
[----:B------:R-:W4:Y:S01]  /*23ed0*/  LDL.LU R17, [R1+0x74] ;  /* 0x0000740001117983 */ /* 0x000f220000300800 */
[----:B------:R-:W-:Y:S01]  /*23ee0*/  MOV R2, R15 ;  /* 0x0000000f00027202 */ /* 0x000fe20000000f00 */
[C---:B------:R-:W-:Y:S01]  /*23ef0*/  FMUL R12, R20.reuse, R26 ;  /* 0x0000001a140c7220 */ /* 0x040fe20000400000 */
[----:B------:R-:W-:Y:S01]  /*23f00*/  FMUL R13, R20, R27 ;  /* 0x0000001b140d7220 */ /* 0x000fe20000400000 */
[C---:B---3--:R-:W-:Y:S01]  /*23f10*/  FMUL R14, R21.reuse, R7 ;  /* 0x00000007150e7220 */ /* 0x048fe20000400000 */
[----:B------:R-:W-:Y:S01]  /*23f20*/  FMUL R15, R21, R6 ;  /* 0x00000006150f7220 */ /* 0x000fe20000400000 */
[----:B------:R-:W-:-:S04]  /*23f30*/  FADD R3, -R28, R3 ;  /* 0x000000031c037221 */ /* 0x000fc80000000100 */
[----:B------:R-:W-:-:S04]  /*23f40*/  FMUL R3, R3, 1.4426950216293334961 ;  /* 0x3fb8aa3b03037820 */ /* 0x000fc80000400000 */
[----:B------:R0:W-:Y:S02]  /*23f50*/  MUFU.EX2 R0, R3 ;  /* 0x0000000300007308 */ /* 0x0001e40000000800 */
[----:B0-----:R-:W-:-:S06]  /*23f60*/  FMUL R3, R22, 1.4426950216293334961 ;  /* 0x3fb8aa3b16037820 */ /* 0x001fcc0000400000 */
[----:B------:R0:W1:Y:S01]  /*23f70*/  MUFU.EX2 R28, R3 ;  /* 0x00000003001c7308 */ /* 0x0000620000000800 */
[----:B--2---:R-:W-:Y:S01]  /*23f80*/  HMMA.16816.F32 R8, R8, R4, R12 ;  /* 0x000000040808723c */ /* 0x004fe2000000180c */
[----:B------:R-:W-:Y:S01]  /*23f90*/  IMAD.MOV.U32 R22, RZ, RZ, R5 ;  /* 0x000000ffff167224 */ /* 0x000fe200078e0005 */
[----:B----4-:R2:W-:Y:S04]  /*23fa0*/  STL.64 [R1+0x1e30], R16 ;  /* 0x001e301001007387 */ /* 0x0105e80000100a00 */
[----:B--2---:R-:W2:Y:S04]  /*23fb0*/  LDL.LU R16, [R1+0x80] ;  /* 0x0000800001107983 */ /* 0x004ea80000300800 */
[----:B------:R-:W3:Y:S09]  /*23fc0*/  LDL R27, [R1+0x2a0] ;  /* 0x0002a000011b7983 */ /* 0x000ef20000100800 */
[----:B------:R4:W-:Y:S01]  /*23fd0*/  STL.64 [R1+0xb0], R8 ;  /* 0x0000b00801007387 */ /* 0x0009e20000100a00 */
[----:B------:R-:W-:-:S03]  /*23fe0*/  MOV R17, R23 ;  /* 0x0000001700117202 */ /* 0x000fc60000000f00 */
[----:B------:R0:W-:Y:S01]  /*23ff0*/  STL.64 [R1+0xb8], R10 ;  /* 0x0000b80a01007387 */ /* 0x0001e20000100a00 */
[----:B------:R-:W-:-:S03]  /*24000*/  MOV R23, R4 ;  /* 0x0000000400177202 */ /* 0x000fc60000000f00 */
[----:B------:R-:W2:Y:S04]  /*24010*/  LDL.LU.64 R6, [R1+0x1e60] ;  /* 0x001e600001067983 */ /* 0x000ea80000300a00 */
[----:B------:R-:W2:Y:S04]  /*24020*/  LDL.LU.64 R4, [R1+0x1e58] ;  /* 0x001e580001047983 */ /* 0x000ea80000300a00 */
[----:B----4-:R-:W4:Y:S04]  /*24030*/  LDL.LU R8, [R1+0x400] ;  /* 0x0004000001087983 */ /* 0x010f280000300800 */
[----:B------:R-:W2:Y:S04]  /*24040*/  LDL.LU R9, [R1+0x404] ;  /* 0x0004040001097983 */ /* 0x000ea80000300800 */
[----:B0-----:R-:W2:Y:S04]  /*24050*/  LDL.LU R10, [R1+0x408] ;  /* 0x00040800010a7983 */ /* 0x001ea80000300800 */
[----:B------:R-:W1:Y:S04]  /*24060*/  LDL.LU R3, [R1+0x40c] ;  /* 0x00040c0001037983 */ /* 0x000e680000300800 */
[----:B------:R-:W3:Y:S04]  /*24070*/  LDL.LU R26, [R1+0x420] ;  /* 0x00042000011a7983 */ /* 0x000ee80000300800 */
[----:B---3--:R-:W-:Y:S04]  /*24080*/  STL.64 [R1+0x1e40], R26 ;  /* 0x001e401a01007387 */ /* 0x008fe80000100a00 */
[----:B------:R0:W-:Y:S04]  /*24090*/  STL.64 [R1+0x1e38], R24 ;  /* 0x001e381801007387 */ /* 0x0001e80000100a00 */
[----:B0-----:R-:W3:Y:S04]  /*240a0*/  LDL.LU R24, [R1+0x40] ;  /* 0x0000400001187983 */ /* 0x001ee80000300800 */
[----:B------:R-:W3:Y:S04]  /*240b0*/  LDL.LU R25, [R1+0x44] ;  /* 0x0000440001197983 */ /* 0x000ee80000300800 */
[----:B------:R-:W3:Y:S04]  /*240c0*/  LDL.LU R27, [R1+0x410] ;  /* 0x00041000011b7983 */ /* 0x000ee80000300800 */
[----:B------:R-:W3:Y:S01]  /*240d0*/  LDL.LU R26, [R1+0x414] ;  /* 0x00041400011a7983 */ /* 0x000ee20000300800 */
[----:B-1----:R-:W-:Y:S01]  /*240e0*/  FMUL R11, R28, R3 ;  /* 0x000000031c0b7220 */ /* 0x002fe20000400000 */
[C---:B----4-:R-:W-:Y:S01]  /*240f0*/  FMUL R8, R0.reuse, R8 ;  /* 0x0000000800087220 */ /* 0x050fe20000400000 */
[----:B--2---:R-:W-:Y:S01]  /*24100*/  FMUL R9, R0, R9 ;  /* 0x0000000900097220 */ /* 0x004fe20000400000 */
[----:B------:R-:W-:Y:S01]  /*24110*/  FMUL R10, R28, R10 ;  /* 0x0000000a1c0a7220 */ /* 0x000fe20000400000 */
[----:B---3--:R-:W-:Y:S04]  /*24120*/  STL.64 [R1+0x1e50], R26 ;  /* 0x001e501a01007387 */ /* 0x008fe80000100a00 */
[----:B------:R0:W-:Y:S04]  /*24130*/  STL.64 [R1+0x1e48], R24 ;  /* 0x001e481801007387 */ /* 0x0001e80000100a00 */
[----:B0-----:R-:W2:Y:S04]  /*24140*/  LDL.LU R24, [R1+0x10] ;  /* 0x0000100001187983 */ /* 0x001ea80000300800 */
[----:B------:R-:W2:Y:S04]  /*24150*/  LDL.LU R25, [R1+0x14] ;  /* 0x0000140001197983 */ /* 0x000ea80000300800 */
[----:B------:R-:W3:Y:S04]  /*24160*/  LDL.LU R21, [R1+0x418] ;  /* 0x0004180001157983 */ /* 0x000ee80000300800 */
[----:B------:R-:W4:Y:S04]  /*24170*/  LDL.LU R20, [R1+0x41c] ;  /* 0x00041c0001147983 */ /* 0x000f280000300800 */
[----:B------:R-:W3:Y:S04]  /*24180*/  LDL.LU R19, [R1+0x424] ;  /* 0x0004240001137983 */ /* 0x000ee80000300800 */
[----:B------:R-:W3:Y:S04]  /*24190*/  LDL.LU R18, [R1+0x428] ;  /* 0x0004280001127983 */ /* 0x000ee80000300800 */
[----:B------:R-:W3:Y:S04]  /*241a0*/  LDL.LU R15, [R1+0x42c] ;  /* 0x00042c00010f7983 */ /* 0x000ee80000300800 */
[----:B------:R-:W-:Y:S04]  /*241b0*/  STL.64 [R1+0x1e28], R22 ;  /* 0x001e281601007387 */ /* 0x000fe80000100a00 */
[----:B------:R-:W3:Y:S04]  /*241c0*/  LDL.LU R14, [R1+0x430] ;  /* 0x00043000010e7983 */ /* 0x000ee80000300800 */
[----:B------:R-:W3:Y:S04]  /*241d0*/  LDL.LU R13, [R1+0x434] ;  /* 0x00043400010d7983 */ /* 0x000ee80000300800 */
[----:B------:R-:W3:Y:S04]  /*241e0*/  LDL.LU R12, [R1+0x438] ;  /* 0x00043800010c7983 */ /* 0x000ee80000300800 */
[----:B------:R-:W3:Y:S04]  /*241f0*/  LDL.LU R3, [R1+0x43c] ;  /* 0x00043c0001037983 */ /* 0x000ee80000300800 */
[----:B------:R-:W3:Y:S01]  /*24200*/  LDL.LU.64 R26, [R1+0x1e50] ;  /* 0x001e5000011a7983 */ /* 0x000ee20000300a00 */
[----:B--2---:R-:W-:Y:S03]  /*24210*/  HMMA.16816.F32 R8, R4, R24, R8 ;  /* 0x000000180408723c */ /* 0x004fe60000001808 */
[----:B------:R-:W2:-:S15]  /*24220*/  LDL.LU.64 R24, [R1+0x1e48] ;  /* 0x001e480001187983 */ /* 0x000e9e0000300a00 */
[----:B------:R-:W-:Y:S01]  /*24230*/  NOP ;  /* 0x0000000000007918 */ /* 0x000fe20000000000 */
[----:B------:R3:W-:Y:S04]  /*24240*/  STL.64 [R1+0xa0], R8 ;  /* 0x0000a00801007387 */ /* 0x0007e80000100a00 */
[----:B------:R4:W-:Y:S01]  /*24250*/  STL.64 [R1+0xa8], R10 ;  /* 0x0000a80a01007387 */ /* 0x0009e20000100a00 */
[----:B---3--:R-:W-:Y:S01]  /*24260*/  FMUL R8, R0, R27 ;  /* 0x0000001b00087220 */ /* 0x008fe20000400000 */
[----:B----4-:R-:W-:Y:S01]  /*24270*/  FMUL R11, R28, R20 ;  /* 0x000000141c0b7220 */ /* 0x010fe20000400000 */
[----:B------:R-:W-:Y:S01]  /*24280*/  FMUL R9, R0, R26 ;  /* 0x0000001a00097220 */ /* 0x000fe20000400000 */
[----:B------:R-:W3:Y:S04]  /*24290*/  LDL.LU R20, [R1+0x60] ;  /* 0x0000600001147983 */ /* 0x000ee80000300800 */
[----:B------:R-:W4:Y:S01]  /*242a0*/  LDL.LU.64 R26, [R1+0x1e40] ;  /* 0x001e4000011a7983 */ /* 0x000f220000300a00 */
[----:B------:R-:W-:-:S07]  /*242b0*/  FMUL R10, R28, R21 ;  /* 0x000000151c0a7220 */ /* 0x000fce0000400000 */
[----:B--2---:R-:W-:Y:S01]  /*242c0*/  HMMA.16816.F32 R8, R4, R24, R8 ;  /* 0x000000180408723c */ /* 0x004fe20000001808 */
[----:B------:R-:W2:-:S15]  /*242d0*/  LDL.LU.64 R24, [R1+0x1e38] ;  /* 0x001e380001187983 */ /* 0x000e9e0000300a00 */
[----:B------:R-:W-:-:S03]  /*242e0*/  NOP ;  /* 0x0000000000007918 */ /* 0x000fc60000000000 */
[----:B------:R0:W-:Y:S04]  /*242f0*/  STL.64 [R1+0x90], R8 ;  /* 0x0000900801007387 */ /* 0x0001e80000100a00 */
[----:B------:R1:W-:Y:S01]  /*24300*/  STL.64 [R1+0x98], R10 ;  /* 0x0000980a01007387 */ /* 0x0003e20000100a00 */
[----:B0-----:R-:W-:Y:S01]  /*24310*/  FMUL R9, R0, R19 ;  /* 0x0000001300097220 */ /* 0x001fe20000400000 */
[C---:B-1----:R-:W-:Y:S01]  /*24320*/  FMUL R10, R28.reuse, R18 ;  /* 0x000000121c0a7220 */ /* 0x042fe20000400000 */
[----:B------:R-:W-:Y:S01]  /*24330*/  FMUL R11, R28, R15 ;  /* 0x0000000f1c0b7220 */ /* 0x000fe20000400000 */
[----:B----4-:R-:W-:-:S07]  /*24340*/  FMUL R8, R0, R26 ;  /* 0x0000001a00087220 */ /* 0x010fce0000400000 */
[----:B------:R-:W-:Y:S01]  /*24350*/  HMMA.16816.F32 R8, R4, R16, R8 ;  /* 0x000000100408723c */ /* 0x000fe20000001808 */
[----:B------:R-:W4:Y:S01]  /*24360*/  LDL.LU.64 R16, [R1+0x1e30] ;  /* 0x001e300001107983 */ /* 0x000f220000300a00 */
[----:B------:R-:W-:-:S15]  /*24370*/  MOV R21, R29 ;  /* 0x0000001d00157202 */ /* 0x000fde0000000f00 */
[----:B------:R-:W-:Y:S02]  /*24380*/  NOP ;  /* 0x0000000000007918 */ /* 0x000fe40000000000 */
[----:B------:R0:W-:Y:S04]  /*24390*/  STL.64 [R1+0x190], R8 ;  /* 0x0001900801007387 */ /* 0x0001e80000100a00 */
[----:B------:R1:W-:Y:S01]  /*243a0*/  STL.64 [R1+0x198], R10 ;  /* 0x0001980a01007387 */ /* 0x0003e20000100a00 */
[C---:B0-----:R-:W-:Y:S01]  /*243b0*/  FMUL R8, R0.reuse, R14 ;  /* 0x0000000e00087220 */ /* 0x041fe20000400000 */
[----:B------:R-:W-:Y:S01]  /*243c0*/  FMUL R9, R0, R13 ;  /* 0x0000000d00097220 */ /* 0x000fe20000400000 */
[C---:B-1----:R-:W-:Y:S01]  /*243d0*/  FMUL R10, R28.reuse, R12 ;  /* 0x0000000c1c0a7220 */ /* 0x042fe20000400000 */
[----:B------:R-:W-:Y:S01]  /*243e0*/  FMUL R11, R28, R3 ;  /* 0x000000031c0b7220 */ /* 0x000fe20000400000 */
[----:B------:R-:W2:Y:S04]  /*243f0*/  LDL.LU R12, [R1+0x440] ;  /* 0x00044000010c7983 */ /* 0x000ea80000300800 */
[----:B------:R-:W3:Y:S04]  /*24400*/  LDL.LU R13, [R1+0x444] ;  /* 0x00044400010d7983 */ /* 0x000ee80000300800 */
[----:B------:R-:W3:Y:S04]  /*24410*/  LDL.LU R14, [R1+0x448] ;  /* 0x00044800010e7983 */ /* 0x000ee80000300800 */
[----:B------:R-:W3:Y:S04]  /*24420*/  LDL.LU R29, [R1+0x220] ;  /* 0x00022000011d7983 */ /* 0x000ee80000300800 */
[----:B------:R-:W3:Y:S01]  /*24430*/  LDL.LU R3, [R1+0x44c] ;  /* 0x00044c0001037983 */ /* 0x000ee20000300800 */
[----:B----4-:R-:W-:Y:S01]  /*24440*/  HMMA.16816.F32 R8, R4, R16, R8 ;  /* 0x000000100408723c */ /* 0x010fe20000001808 */
[----:B------:R-:W-:-:S15]  /*24450*/  LOP3.LUT R16, R27, 0x20, RZ, 0x3c, !PT ;  /* 0x000000201b107812 */ /* 0x000fde00078e3cff */
[----:B------:R-:W-:-:S03]  /*24460*/  NOP ;  /* 0x0000000000007918 */ /* 0x000fc60000000000 */
[----:B------:R-:W-:Y:S04]  /*24470*/  STL.64 [R1+0x180], R8 ;  /* 0x0001800801007387 */ /* 0x000fe80000100a00 */
[----:B------:R-:W-:Y:S04]  /*24480*/  STL.64 [R1+0x188], R10 ;  /* 0x0001880a01007387 */ /* 0x000fe80000100a00 */
[----:B------:R-:W4:Y:S04]  /*24490*/  LDL.LU R27, [R1+0x460] ;  /* 0x00046000011b7983 */ /* 0x000f280000300800 */
[----:B------:R-:W4:Y:S04]  /*244a0*/  LDL.LU R26, [R1+0x464] ;  /* 0x00046400011a7983 */ /* 0x000f280000300800 */
[----:B------:R-:W-:Y:S01]  /*244b0*/  LDSM.16.M88.4 R8, [R16+UR6+0x14000] ;  /* 0x014000061008783b */ /* 0x000fe20008000200 */
[C---:B--2---:R-:W-:Y:S01]  /*244c0*/  FMUL R12, R0.reuse, R12 ;  /* 0x0000000c000c7220 */ /* 0x044fe20000400000 */
[----:B---3--:R-:W-:Y:S01]  /*244d0*/  FMUL R13, R0, R13 ;  /* 0x0000000d000d7220 */ /* 0x008fe20000400000 */
[C---:B------:R-:W-:Y:S01]  /*244e0*/  FMUL R14, R28.reuse, R14 ;  /* 0x0000000e1c0e7220 */ /* 0x040fe20000400000 */
[----:B------:R-:W-:-:S07]  /*244f0*/  FMUL R15, R28, R3 ;  /* 0x000000031c0f7220 */ /* 0x000fce0000400000 */
[----:B------:R-:W-:Y:S01]  /*24500*/  HMMA.16816.F32 R12, R4, R20, R12 ;  /* 0x00000014040c723c */ /* 0x000fe2000000180c */
[----:B----4-:R-:W-:Y:S04]  /*24510*/  STL.64 [R1+0x1e20], R26 ;  /* 0x001e201a01007387 */ /* 0x010fe80000100a00 */
[----:B------:R0:W-:Y:S04]  /*24520*/  STL.64 [R1+0x1e18], R24 ;  /* 0x001e181801007387 */ /* 0x0001e80000100a00 */
[----:B0-----:R-:W2:Y:S04]  /*24530*/  LDL.LU R24, [R1+0x50] ;  /* 0x0000500001187983 */ /* 0x001ea80000300800 */
[----:B------:R-:W2:Y:S04]  /*24540*/  LDL.LU R25, [R1+0x54] ;  /* 0x0000540001197983 */ /* 0x000ea80000300800 */
[----:B------:R-:W3:Y:S04]  /*24550*/  LDL.LU R27, [R1+0x458] ;  /* 0x00045800011b7983 */ /* 0x000ee80000300800 */
[----:B------:R-:W4:Y:S04]  /*24560*/  LDL.LU R26, [R1+0x45c] ;  /* 0x00045c00011a7983 */ /* 0x000f280000300800 */
[----:B------:R-:W2:Y:S04]  /*24570*/  LDL.LU R19, [R1+0x468] ;  /* 0x0004680001137983 */ /* 0x000ea80000300800 */
[----:B------:R-:W2:Y:S04]  /*24580*/  LDL.LU R18, [R1+0x46c] ;  /* 0x00046c0001127983 */ /* 0x000ea80000300800 */
[----:B------:R-:W2:Y:S04]  /*24590*/  LDL.LU R17, [R1+0x470] ;  /* 0x0004700001117983 */ /* 0x000ea80000300800 */
[----:B------:R-:W-:Y:S04]  /*245a0*/  STL [R1+0x2bc], R16 ;  /* 0x0002bc1001007387 */ /* 0x000fe80000100800 */
[----:B------:R-:W2:Y:S04]  /*245b0*/  LDL.LU.64 R22, [R1+0x1e28] ;  /* 0x001e280001167983 */ /* 0x000ea80000300a00 */
[----:B------:R-:W-:Y:S04]  /*245c0*/  STL.64 [R1+0x170], R12 ;  /* 0x0001700c01007387 */ /* 0x000fe80000100a00 */
[----:B------:R0:W-:Y:S04]  /*245d0*/  STL.64 [R1+0x178], R14 ;  /* 0x0001780e01007387 */ /* 0x0001e80000100a00 */
[----:B0-----:R-:W2:Y:S04]  /*245e0*/  LDL.LU R14, [R1+0x450] ;  /* 0x00045000010e7983 */ /* 0x001ea80000300800 */
[----:B------:R-:W3:Y:S04]  /*245f0*/  LDL.LU R15, [R1+0x454] ;  /* 0x00045400010f7983 */ /* 0x000ee80000300800 */
[----:B------:R-:W4:Y:S04]  /*24600*/  LDL.LU R21, [R1+0x474] ;  /* 0x0004740001157983 */ /* 0x000f280000300800 */
[----:B------:R-:W4:Y:S04]  /*24610*/  LDL.LU R20, [R1+0x478] ;  /* 0x0004780001147983 */ /* 0x000f280000300800 */
[----:B------:R-:W4:Y:S01]  /*24620*/  LDL.LU R3, [R1+0x47c] ;  /* 0x00047c0001037983 */ /* 0x000f220000300800 */
[C---:B--2---:R-:W-:Y:S01]  /*24630*/  FMUL R12, R0.reuse, R14 ;  /* 0x0000000e000c7220 */ /* 0x044fe20000400000 */
[----:B---3--:R-:W-:Y:S01]  /*24640*/  FMUL R13, R0, R15 ;  /* 0x0000000f000d7220 */ /* 0x008fe20000400000 */
[C---:B------:R-:W-:Y:S01]  /*24650*/  FMUL R14, R28.reuse, R27 ;  /* 0x0000001b1c0e7220 */ /* 0x040fe20000400000 */
[----:B----4-:R-:W-:-:S02]  /*24660*/  FMUL R15, R28, R26 ;  /* 0x0000001a1c0f7220 */ /* 0x010fc40000400000 */
[----:B------:R-:W2:Y:S05]  /*24670*/  LDL.LU.64 R26, [R1+0x1e20] ;  /* 0x001e2000011a7983 */ /* 0x000eaa0000300a00 */
[----:B------:R-:W-:Y:S01]  /*24680*/  HMMA.16816.F32 R12, R4, R24, R12 ;  /* 0x00000018040c723c */ /* 0x000fe2000000180c */
[----:B------:R-:W3:-:S15]  /*24690*/  LDL.LU.64 R24, [R1+0x1e18] ;  /* 0x001e180001187983 */ /* 0x000ede0000300a00 */
[----:B------:R-:W-:-:S03]  /*246a0*/  NOP ;  /* 0x0000000000007918 */ /* 0x000fc60000000000 */
[----:B------:R-:W-:Y:S04]  /*246b0*/  STL.64 [R1+0x160], R12 ;  /* 0x0001600c01007387 */ /* 0x000fe80000100a00 */
[----:B------:R0:W-:Y:S02]  /*246c0*/  STL.64 [R1+0x168], R14 ;  /* 0x0001680e01007387 */ /* 0x0001e40000100a00 */
[C---:B0-----:R-:W-:Y:S01]  /*246d0*/  FMUL R14, R28.reuse, R19 ;  /* 0x000000131c0e7220 */ /* 0x041fe20000400000 */
[----:B------:R-:W-:Y:S01]  /*246e0*/  FMUL R15, R28, R18 ;  /* 0x000000121c0f7220 */ /* 0x000fe20000400000 */
[C---:B--2---:R-:W-:Y:S01]  /*246f0*/  FMUL R12, R0.reuse, R27 ;  /* 0x0000001b000c7220 */ /* 0x044fe20000400000 */
[----:B------:R-:W-:Y:S02]  /*24700*/  FMUL R13, R0, R26 ;  /* 0x0000001a000d7220 */ /* 0x000fe40000400000 */
[----:B------:R-:W2:Y:S05]  /*24710*/  LDL.LU.64 R26, [R1+0x1e10] ;  /* 0x001e1000011a7983 */ /* 0x000eaa0000300a00 */
[----:B---3--:R-:W-:Y:S01]  /*24720*/  HMMA.16816.F32 R12, R4, R24, R12 ;  /* 0x00000018040c723c */ /* 0x008fe2000000180c */
[----:B------:R-:W3:-:S15]  /*24730*/  LDL.LU.64 R24, [R1+0x1e08] ;  /* 0x001e080001187983 */ /* 0x000ede0000300a00 */
[----:B------:R-:W-:-:S03]  /*24740*/  NOP ;  /* 0x0000000000007918 */ /* 0x000fc60000000000 */
[----:B------:R0:W-:Y:S02]  /*24750*/  STL.64 [R1+0x150], R12 ;  /* 0x0001500c01007387 */ /* 0x0001e40000100a00 */
[C---:B0-----:R-:W-:Y:S02]  /*24760*/  FMUL R12, R0.reuse, R17 ;  /* 0x00000011000c7220 */ /* 0x041fe40000400000 */
[----:B------:R-:W0:Y:S04]  /*24770*/  LDSM.16.M88.4 R16, [R16+UR6+0x15000] ;  /* 0x015000061010783b */ /* 0x000e280008000200 */
[----:B------:R1:W-:Y:S01]  /*24780*/  STL.64 [R1+0x158], R14 ;  /* 0x0001580e01007387 */ /* 0x0003e20000100a00 */
[----:B------:R-:W-:Y:S01]  /*24790*/  FMUL R13, R0, R21 ;  /* 0x00000015000d7220 */ /* 0x000fe20000400000 */
[----:B-1----:R-:W-:-:S02]  /*247a0*/  FMUL R14, R28, R20 ;  /* 0x000000141c0e7220 */ /* 0x002fc40000400000 */
[----:B0-----:R-:W-:Y:S04]  /*247b0*/  STL.64 [R1+0x1d90], R18 ;  /* 0x001d901201007387 */ /* 0x001fe80000100a00 */
[----:B------:R0:W-:Y:S02]  /*247c0*/  STL.64 [R1+0x1d88], R16 ;  /* 0x001d881001007387 */ /* 0x0001e40000100a00 */
[----:B0-----:R-:W-:Y:S02]  /*247d0*/  MOV R16, R23 ;  /* 0x0000001700107202 */ /* 0x001fe40000000f00 */
[----:B------:R-:W4:Y:S04]  /*247e0*/  LDL.LU R23, [R1+0x1e04] ;  /* 0x001e040001177983 */ /* 0x000f280000300800 */
[----:B------:R-:W-:Y:S04]  /*247f0*/  STL [R1+0x1658], R0 ;  /* 0x0016580001007387 */ /* 0x000fe80000100800 */
[----:B------:R-:W2:Y:S01]  /*24800*/  LDL.LU R20, [R1+0x100] ;  /* 0x0001000001147983 */ /* 0x000ea20000300800 */
[----:B------:R-:W-:-:S03]  /*24810*/  MOV R17, R22 ;  /* 0x0000001600117202 */ /* 0x000fc60000000f00 */
[----:B------:R-:W2:Y:S04]  /*24820*/  LDL.LU R21, [R1+0x104] ;  /* 0x0001040001157983 */ /* 0x000ea80000300800 */
[----:B------:R-:W4:Y:S01]  /*24830*/  LDL.LU R22, [R1+0x108] ;  /* 0x0001080001167983 */ /* 0x000f220000300800 */
[----:B------:R-:W-:-:S07]  /*24840*/  FMUL R15, R28, R3 ;  /* 0x000000031c0f7220 */ /* 0x000fce0000400000 */
[----:B------:R-:W-:Y:S01]  /*24850*/  HMMA.16816.F32 R12, R4, R16, R12 ;  /* 0x00000010040c723c */ /* 0x000fe2000000180c */
[----:B----4-:R0:W-:Y:S04]  /*24860*/  STL.64 [R1+0x1de8], R22 ;  /* 0x001de81601007387 */ /* 0x0101e80000100a00 */
[----:B--2---:R-:W-:Y:S04]  /*24870*/  STL.64 [R1+0x1de0], R20 ;  /* 0x001de01401007387 */ /* 0x004fe80000100a00 */
[----:B0-----:R-:W2:Y:S04]  /*24880*/  LDL.LU.64 R22, [R1+0x18] ;  /* 0x0000180001167983 */ /* 0x001ea80000300a00 */
[----:B------:R-:W-:Y:S04]  /*24890*/  STL [R1+0x165c], R28 ;  /* 0x00165c1c01007387 */ /* 0x000fe80000100800 */
[----:B------:R-:W4:Y:S01]  /*248a0*/  LDL.LU.64 R6, [R1+0x58] ;  /* 0x0000580001067983 */ /* 0x000f220000300a00 */
[----:B------:R-:W-:Y:S01]  /*248b0*/  IMAD.MOV.U32 R4, RZ, RZ, R27 ;  /* 0x000000ffff047224 */ /* 0x000fe200078e001b */
[----:B---3--:R-:W-:-:S02]  /*248c0*/  MOV R5, R24 ;  /* 0x0000001800057202 */ /* 0x008fc40000000f00 */
[----:B----4-:R0:W-:Y:S04]  /*248d0*/  STL.64 [R1+0x1dc0], R6 ;  /* 0x001dc00601007387 */ /* 0x0101e80000100a00 */
[----:B------:R-:W-:Y:S04]  /*248e0*/  STL.64 [R1], R12 ;  /* 0x0000000c01007387 */ /* 0x000fe80000100a00 */
[----:B------:R-:W-:Y:S04]  /*248f0*/  STL.64 [R1+0x8], R14 ;  /* 0x0000080e01007387 */ /* 0x000fe80000100a00 */
[----:B------:R-:W3:Y:S04]  /*24900*/  LDL.LU R27, [R1+0x1e00] ;  /* 0x001e0000011b7983 */ /* 0x000ee80000300800 */
[----:B------:R-:W4:Y:S01]  /*24910*/  LDL.LU R24, [R1+0x1dfc] ;  /* 0x001dfc0001187983 */ /* 0x000f220000300800 */
[----:B0-----:R-:W-:-:S02]  /*24920*/  MOV R6, R25 ;  /* 0x0000001900067202 */ /* 0x001fc40000000f00 */
[----:B------:R-:W-:Y:S01]  /*24930*/  MOV R7, R26 ;  /* 0x0000001a00077202 */ /* 0x000fe20000000f00 */
[----:B------:R-:W4:Y:S04]  /*24940*/  LDL.LU R25, [R1+0x1df8] ;  /* 0x001df80001197983 */ /* 0x000f280000300800 */
[----:B------:R-:W4:Y:S04]  /*24950*/  LDL.LU R26, [R1+0x1df4] ;  /* 0x001df400011a7983 */ /* 0x000f280000300800 */
[----:B------:R0:W-:Y:S04]  /*24960*/  STL.64 [R1+0x1dd0], R6 ;  /* 0x001dd00601007387 */ /* 0x0001e80000100a00 */
[----:B------:R3:W-:Y:S04]  /*24970*/  STL.64 [R1+0x1dc8], R4 ;  /* 0x001dc80401007387 */ /* 0x0007e80000100a00 */
[----:B0-----:R-:W2:Y:S01]  /*24980*/  LDL.LU.64 R6, [R1+0x78] ;  /* 0x0000780001067983 */ /* 0x001ea20000300a00 */
[----:B---3--:R-:W-:-:S03]  /*24990*/  IMAD.MOV.U32 R4, RZ, RZ, R27 ;  /* 0x000000ffff047224 */ /* 0x008fc600078e001b */
[----:B--2---:R0:W-:Y:S04]  /*249a0*/  STL.64 [R1+0x1dd8], R6 ;  /* 0x001dd80601007387 */ /* 0x0041e80000100a00 */
[----:B------:R-:W4:Y:S04]  /*249b0*/  LDL.LU R27, [R1+0x1df0] ;  /* 0x001df000011b7983 */ /* 0x000f280000300800 */
[----:B------:R-:W2:Y:S01]  /*249c0*/  LDL.LU R5, [R1+0xf4] ;  /* 0x0000f40001057983 */ /* 0x000ea20000300800 */
[----:B------:R-:W-:Y:S02]  /*249d0*/  MOV R17, R22 ;  /* 0x0000001600117202 */ /* 0x000fe40000000f00 */
[----:B------:R-:W-:Y:S01]  /*249e0*/  MOV R16, R23 ;  /* 0x0000001700107202 */ /* 0x000fe20000000f00 */
[----:B0-----:R-:W2:Y:S04]  /*249f0*/  LDL.LU R6, [R1+0xf8] ;  /* 0x0000f80001067983 */ /* 0x001ea80000300800 */
[----:B------:R-:W2:Y:S04]  /*24a00*/  LDL.LU R7, [R1+0xfc] ;  /* 0x0000fc0001077983 */ /* 0x000ea80000300800 */
[----:B------:R-:W3:Y:S04]  /*24a10*/  LDL R13, [R1+0x2a0] ;  /* 0x0002a000010d7983 */ /* 0x000ee80000100800 */
[----:B------:R-:W2:Y:S04]  /*24a20*/  LDL.LU R14, [R1+0x48] ;  /* 0x00004800010e7983 */ /* 0x000ea80000300800 */
[----:B------:R-:W2:Y:S01]  /*24a30*/  LDL.LU R15, [R1+0x4c] ;  /* 0x00004c00010f7983 */ /* 0x000ea20000300800 */
[C---:B----4-:R-:W-:Y:S03]  /*24a40*/  HMMA.16816.F32 R24, R8.reuse, R22, R24 ;  /* 0x000000160818723c */ /* 0x050fe60000001818 */
[----:B------:R-:W2:Y:S04]  /*24a50*/  LDL.LU.64 R22, [R1+0x1de8] ;  /* 0x001de80001167983 */ /* 0x000ea80000300a00 */
[----:B------:R-:W2:Y:S04]  /*24a60*/  LDL.LU.64 R20, [R1+0x1de0] ;  /* 0x001de00001147983 */ /* 0x000ea80000300a00 */
[----:B------:R0:W-:Y:S04]  /*24a70*/  STL.64 [R1+0x1d98], R16 ;  /* 0x001d981001007387 */ /* 0x0001e80000100a00 */
[----:B0-----:R-:W4:Y:S04]  /*24a80*/  LDL.LU R16, [R1+0xe0] ;  /* 0x0000e00001107983 */ /* 0x001f280000300800 */
[----:B------:R-:W4:Y:S04]  /*24a90*/  LDL.LU R17, [R1+0xe4] ;  /* 0x0000e40001117983 */ /* 0x000f280000300800 */
[----:B------:R-:W4:Y:S04]  /*24aa0*/  LDL.LU R18, [R1+0xe8] ;  /* 0x0000e80001127983 */ /* 0x000f280000300800 */
[----:B------:R-:W4:Y:S04]  /*24ab0*/  LDL.LU R19, [R1+0xec] ;  /* 0x0000ec0001137983 */ /* 0x000f280000300800 */
[----:B------:R0:W-:Y:S04]  /*24ac0*/  STL.64 [R1+0x1d30], R26 ;  /* 0x001d301a01007387 */ /* 0x0001e80000100a00 */
[----:B------:R-:W-:Y:S04]  /*24ad0*/  STL.64 [R1+0x1d28], R24 ;  /* 0x001d281801007387 */ /* 0x000fe80000100a00 */
[----:B0-----:R-:W3:Y:S04]  /*24ae0*/  LDL.LU R26, [R1+0x88] ;  /* 0x00008800011a7983 */ /* 0x001ee80000300800 */
[----:B------:R-:W3:Y:S01]  /*24af0*/  LDL.LU R27, [R1+0x8c] ;  /* 0x00008c00011b7983 */ /* 0x000ee20000300800 */
[C---:B--2---:R-:W-:Y:S08]  /*24b00*/  HMMA.16816.F32 R20, R8.reuse, R14, R20 ;  /* 0x0000000e0814723c */ /* 0x044ff00000001814 */
[C---:B---3--:R-:W-:Y:S11]  /*24b10*/  HMMA.16816.F32 R4, R8.reuse, R26, R4 ;  /* 0x0000001a0804723c */ /* 0x048ff60000001804 */
[----:B------:R-:W-:Y:S04]  /*24b20*/  STL.64 [R1+0x1d20], R22 ;  /* 0x001d201601007387 */ /* 0x000fe80000100a00 */
[----:B------:R0:W-:Y:S04]  /*24b30*/  STL.64 [R1+0x1d18], R20 ;  /* 0x001d181401007387 */ /* 0x0001e80000100a00 */
[----:B0-----:R-:W2:Y:S04]  /*24b40*/  LDL.LU R20, [R1+0xc0] ;  /* 0x0000c00001147983 */ /* 0x001ea80000300800 */
[----:B------:R-:W2:Y:S04]  /*24b50*/  LDL.LU R21, [R1+0xc4] ;  /* 0x0000c40001157983 */ /* 0x000ea80000300800 */
[----:B------:R-:W2:Y:S04]  /*24b60*/  LDL.LU R22, [R1+0xc8] ;  /* 0x0000c80001167983 */ /* 0x000ea80000300800 */
[----:B------:R-:W-:Y:S04]  /*24b70*/  STL.64 [R1+0x120], R4 ;  /* 0x0001200401007387 */ /* 0x000fe80000100a00 */
[----:B------:R0:W-:Y:S04]  /*24b80*/  STL.64 [R1+0x128], R6 ;  /* 0x0001280601007387 */ /* 0x0001e80000100a00 */
[----:B0-----:R-:W4:Y:S04]  /*24b90*/  LDL.LU.64 R6, [R1+0x1dd8] ;  /* 0x001dd80001067983 */ /* 0x001f280000300a00 */
[----:B------:R-:W-:Y:S01]  /*24ba0*/  STL [R1+0x1d70], R27 ;  /* 0x001d701b01007387 */ /* 0x000fe20000100800 */
[----:B------:R-:W-:Y:S01]  /*24bb0*/  MOV R23, R2 ;  /* 0x0000000200177202 */ /* 0x000fe20000000f00 */
[----:B----4-:R-:W-:Y:S01]  /*24bc0*/  HMMA.16816.F32 R16, R8, R6, R16 ;  /* 0x000000060810723c */ /* 0x010fe20000001810 */
[----:B------:R-:W-:Y:S01]  /*24bd0*/  IMAD.MOV.U32 R25, RZ, RZ, R6 ;  /* 0x000000ffff197224 */ /* 0x000fe200078e0006 */
[----:B------:R-:W-:-:S02]  /*24be0*/  MOV R24, R7 ;  /* 0x0000000700187202 */ /* 0x000fc40000000f00 */
[----:B------:R-:W3:Y:S04]  /*24bf0*/  LDL.LU.64 R6, [R1+0x1dd0] ;  /* 0x001dd00001067983 */ /* 0x000ee80000300a00 */
[----:B------:R-:W3:Y:S11]  /*24c00*/  LDL.LU.64 R4, [R1+0x1dc8] ;  /* 0x001dc80001047983 */ /* 0x000ef60000300a00 */
[----:B------:R-:W-:Y:S01]  /*24c10*/  MOV R2, R18 ;  /* 0x0000001200027202 */ /* 0x000fe20000000f00 */
[----:B------:R-:W-:Y:S01]  /*24c20*/  STL.64 [R1+0x110], R16 ;  /* 0x0001101001007387 */ /* 0x000fe20000100a00 */
[----:B------:R-:W-:-:S03]  /*24c30*/  MOV R0, R19 ;  /* 0x0000001300007202 */ /* 0x000fc60000000f00 */
[----:B------:R-:W4:Y:S04]  /*24c40*/  LDL.LU.64 R18, [R1+0x28] ;  /* 0x0000280001127983 */ /* 0x000f280000300a00 */
[----:B----4-:R0:W-:Y:S04]  /*24c50*/  STL.64 [R1+0x1db0], R18 ;  /* 0x001db01201007387 */ /* 0x0101e80000100a00 */
[----:B0-----:R-:W3:Y:S04]  /*24c60*/  LDL R18, [R1+0x68] ;  /* 0x0000680001127983 */ /* 0x001ee80000100800 */
[----:B------:R-:W3:Y:S02]  /*24c70*/  LDL R19, [R1+0x6c] ;  /* 0x00006c0001137983 */ /* 0x000ee40000100800 */
[----:B---3--:R-:W-:Y:S02]  /*24c80*/  HMMA.16816.F32 R16, R8, R18, R4 ;  /* 0x000000120810723c */ /* 0x008fe40000001804 */
[----:B------:R-:W3:-:S15]  /*24c90*/  LDL.LU.64 R6, [R1+0x1dc0] ;  /* 0x001dc00001067983 */ /* 0x000ede0000300a00 */
[----:B------:R-:W-:Y:S02]  /*24ca0*/  NOP ;  /* 0x0000000000007918 */ /* 0x000fe40000000000 */
[----:B------:R-:W-:Y:S04]  /*24cb0*/  STL.64 [R1+0x100], R16 ;  /* 0x0001001001007387 */ /* 0x000fe80000100a00 */
[----:B------:R0:W-:Y:S04]  /*24cc0*/  STL.64 [R1+0x108], R18 ;  /* 0x0001081201007387 */ /* 0x0001e80000100a00 */
[----:B0-----:R-:W4:Y:S01]  /*24cd0*/  LDL.LU.64 R18, [R1+0x38] ;  /* 0x0000380001127983 */ /* 0x001f220000300a00 */
[----:B---3--:R-:W-:-:S03]  /*24ce0*/  IMAD.MOV.U32 R27, RZ, RZ, R6 ;  /* 0x000000ffff1b7224 */ /* 0x008fc600078e0006 */
[----:B----4-:R2:W-:Y:S02]  /*24cf0*/  STL.64 [R1+0x1db8], R18 ;  /* 0x001db81201007387 */ /* 0x0105e40000100a00 */
[----:B--2---:R-:W-:Y:S02]  /*24d00*/  HMMA.16816.F32 R16, R8, R6, R20 ;  /* 0x000000060810723c */ /* 0x004fe40000001814 */
[----:B------:R-:W-:-:S15]  /*24d10*/  STL [R1+0x1bb0], R29 ;  /* 0x001bb01d01007387 */ /* 0x000fde0000100800 */
[----:B------:R-:W-:Y:S02]  /*24d20*/  NOP ;  /* 0x0000000000007918 */ /* 0x000fe40000000000 */
[----:B------:R-:W-:Y:S04]  /*24d30*/  STL.64 [R1+0xf0], R16 ;  /* 0x0000f01001007387 */ /* 0x000fe80000100a00 */
[----:B------:R-:W-:Y:S04]  /*24d40*/  STL.64 [R1+0xf8], R18 ;  /* 0x0000f81201007387 */ /* 0x000fe80000100a00 */
[----:B------:R-:W-:Y:S04]  /*24d50*/  STL.64 [R1+0x1d80], R26 ;  /* 0x001d801a01007387 */ /* 0x000fe80000100a00 */
[----:B------:R0:W-:Y:S04]  /*24d60*/  STL.64 [R1+0x1d78], R24 ;  /* 0x001d781801007387 */ /* 0x0001e80000100a00 */
[----:B0-----:R-:W2:Y:S04]  /*24d70*/  LDL.LU R24, [R1+0xa0] ;  /* 0x0000a00001187983 */ /* 0x001ea80000300800 */
[----:B------:R-:W2:Y:S04]  /*24d80*/  LDL.LU R25, [R1+0xa4] ;  /* 0x0000a40001197983 */ /* 0x000ea80000300800 */
[----:B------:R-:W3:Y:S04]  /*24d90*/  LDL.LU R26, [R1+0xa8] ;  /* 0x0000a800011a7983 */ /* 0x000ee80000300800 */
[----:B------:R-:W3:Y:S01]  /*24da0*/  LDL.LU R27, [R1+0xac] ;  /* 0x0000ac00011b7983 */ /* 0x000ee20000300800 */
[----:B------:R-:W-:-:S02]  /*24db0*/  LOP3.LUT R12, R13, 0x40, RZ, 0x3c, !PT ;  /* 0x000000400d0c7812 */ /* 0x000fc400078e3cff */
[----:B------:R-:W-:Y:S02]  /*24dc0*/  LOP3.LUT R3, R29, 0x40, RZ, 0x3c, !PT ;  /* 0x000000401d037812 */ /* 0x000fe400078e3cff */
[----:B------:R-:W-:Y:S02]  /*24dd0*/  MOV R29, R7 ;  /* 0x00000007001d7202 */ /* 0x000fe40000000f00 */
[----:B------:R-:W-:Y:S04]  /*24de0*/  LDSM.16.M88.4 R4, [R12+UR6+0x14000] ;  /* 0x014000060c04783b */ /* 0x000fe80008000200 */
[----:B------:R-:W0:Y:S04]  /*24df0*/  LDSM.16.M88.4 R20, [R3+UR6] ;  /* 0x000000060314783b */ /* 0x000e280008000200 */
[----:B------:R-:W1:Y:S01]  /*24e00*/  LDSM.16.M88.4 R16, [R3+UR6+0x2000] ;  /* 0x002000060310783b */ /* 0x000e620008000200 */
[----:B0-----:R-:W-:-:S03]  /*24e10*/  MOV R28, R23 ;  /* 0x00000017001c7202 */ /* 0x001fc60000000f00 */
[----:B---3--:R-:W-:Y:S04]  /*24e20*/  STL.64 [R1+0x1da8], R26 ;  /* 0x001da81a01007387 */ /* 0x008fe80000100a00 */
[----:B--2---:R0:W-:Y:S04]  /*24e30*/  STL.64 [R1+0x1da0], R24 ;  /* 0x001da01801007387 */ /* 0x0041e80000100a00 */
[----:B0-----:R-:W2:Y:S04]  /*24e40*/  LDL.LU R24, [R1+0xb0] ;  /* 0x0000b00001187983 */ /* 0x001ea80000300800 */
[----:B------:R-:W2:Y:S04]  /*24e50*/  LDL.LU R25, [R1+0xb4] ;  /* 0x0000b40001197983 */ /* 0x000ea80000300800 */
[----:B------:R-:W2:Y:S04]  /*24e60*/  LDL.LU R26, [R1+0xb8] ;  /* 0x0000b800011a7983 */ /* 0x000ea80000300800 */
[----:B------:R-:W2:Y:S04]  /*24e70*/  LDL.LU R27, [R1+0xbc] ;  /* 0x0000bc00011b7983 */ /* 0x000ea80000300800 */
[----:B------:R-:W-:Y:S04]  /*24e80*/  STL [R1+0x2d8], R12 ;  /* 0x0002d80c01007387 */ /* 0x000fe80000100800 */
[----:B------:R-:W-:Y:S04]  /*24e90*/  STL.64 [R1+0x1d40], R6 ;  /* 0x001d400601007387 */ /* 0x000fe80000100a00 */
[----:B------:R0:W-:Y:S04]  /*24ea0*/  STL.64 [R1+0x1d38], R4 ;  /* 0x001d380401007387 */ /* 0x0001e80000100a00 */
[----:B0-----:R-:W3:Y:S04]  /*24eb0*/  LDL.LU R4, [R1+0x130] ;  /* 0x0001300001047983 */ /* 0x001ee80000300800 */
[----:B------:R-:W3:Y:S04]  /*24ec0*/  LDL.LU R5, [R1+0x134] ;  /* 0x0001340001057983 */ /* 0x000ee80000300800 */
[----:B------:R-:W3:Y:S04]  /*24ed0*/  LDL.LU R6, [R1+0x138] ;  /* 0x0001380001067983 */ /* 0x000ee80000300800 */
[----:B------:R-:W3:Y:S04]  /*24ee0*/  LDL.LU R7, [R1+0x13c] ;  /* 0x00013c0001077983 */ /* 0x000ee80000300800 */
[----:B------:R-:W-:Y:S04]  /*24ef0*/  STL [R1+0x1c78], R28 ;  /* 0x001c781c01007387 */ /* 0x000fe80000100800 */
[----:B------:R-:W-:Y:S04]  /*24f00*/  STL [R1+0x208], R22 ;  /* 0x0002081601007387 */ /* 0x000fe80000100800 */
[----:B-1----:R-:W-:Y:S04]  /*24f10*/  STL.64 [R1+0x210], R16 ;  /* 0x0002101001007387 */ /* 0x002fe80000100a00 */
[----:B------:R-:W-:Y:S04]  /*24f20*/  STL.64 [R1+0x218], R18 ;  /* 0x0002181201007387 */ /* 0x000fe80000100a00 */
[----:B------:R-:W0:Y:S04]  /*24f30*/  LDSM.16.M88.4 R16, [R3+UR6+0x4000] ;  /* 0x004000060310783b */ /* 0x000e280008000200 */
[----:B0-----:R-:W-:Y:S04]  /*24f40*/  STL.64 [R1+0x230], R16 ;  /* 0x0002301001007387 */ /* 0x001fe80000100a00 */
[----:B------:R-:W-:Y:S04]  /*24f50*/  STL.64 [R1+0x238], R18 ;  /* 0x0002381201007387 */ /* 0x000fe80000100a00 */
[----:B------:R-:W0:Y:S04]  /*24f60*/  LDSM.16.M88.4 R16, [R3+UR6+0x6000] ;  /* 0x006000060310783b */ /* 0x000e280008000200 */
[----:B0-----:R-:W-:Y:S04]  /*24f70*/  STL.64 [R1+0x250], R16 ;  /* 0x0002501001007387 */ /* 0x001fe80000100a00 */
[----:B------:R-:W-:Y:S04]  /*24f80*/  STL.64 [R1+0x258], R18 ;  /* 0x0002581201007387 */ /* 0x000fe80000100a00 */
[----:B------:R-:W0:Y:S04]  /*24f90*/  LDSM.16.M88.4 R16, [R3+UR6+0x8000] ;  /* 0x008000060310783b */ /* 0x000e280008000200 */
[----:B0-----:R-:W-:Y:S04]  /*24fa0*/  STL.64 [R1+0x280], R16 ;  /* 0x0002801001007387 */ /* 0x001fe80000100a00 */
[----:B------:R0:W-:Y:S04]  /*24fb0*/  STL.64 [R1+0x288], R18 ;  /* 0x0002881201007387 */ /* 0x0001e80000100a00 */
[----:B0-----:R-:W3:Y:S02]  /*24fc0*/  LDL.LU.64 R18, [R1+0x1db8] ;  /* 0x001db80001127983 */ /* 0x001ee40000300a00 */
[----:B---3--:R-:W-:-:S15]  /*24fd0*/  HMMA.16816.F32 R4, R8, R18, R4 ;  /* 0x000000120804723c */ /* 0x008fde0000001804 */
[----:B------:R-:W-:-:S04]  /*24fe0*/  NOP ;  /* 0x0000000000007918 */ /* 0x000fc80000000000 */
[----:B------:R0:W-:Y:S02]  /*24ff0*/  STL.64 [R1+0x140], R4 ;  /* 0x0001400401007387 */ /* 0x0001e40000100a00 */
[----:B0-----:R-:W-:Y:S01]  /*25000*/  MOV R5, R18 ;  /* 0x0000001200057202 */ /* 0x001fe20000000f00 */
[----:B------:R-:W-:Y:S02]  /*25010*/  IMAD.MOV.U32 R4, RZ, RZ, R19 ;  /* 0x000000ffff047224 */ /* 0x000fe400078e0013 */
[----:B------:R-:W0:Y:S04]  /*25020*/  LDSM.16.M88.4 R16, [R3+UR6+0xa000] ;  /* 0x00a000060310783b */ /* 0x000e280008000200 */
[----:B------:R-:W-:Y:S04]  /*25030*/  STL.64 [R1+0x148], R6 ;  /* 0x0001480601007387 */ /* 0x000fe80000100a00 */
[----:B0-----:R-:W-:Y:S04]  /*25040*/  STL.64 [R1+0x270], R16 ;  /* 0x0002701001007387 */ /* 0x001fe80000100a00 */
[----:B------:R-:W-:Y:S04]  /*25050*/  STL.64 [R1+0x278], R18 ;  /* 0x0002781201007387 */ /* 0x000fe80000100a00 */
[----:B------:R-:W0:Y:S04]  /*25060*/  LDSM.16.M88.4 R16, [R3+UR6+0xc000] ;  /* 0x00c000060310783b */ /* 0x000e280008000200 */
[----:B0-----:R-:W-:Y:S04]  /*25070*/  STL.64 [R1+0x290], R16 ;  /* 0x0002901001007387 */ /* 0x001fe80000100a00 */
[----:B------:R0:W-:Y:S04]  /*25080*/  STL.64 [R1+0x298], R18 ;  /* 0x0002981201007387 */ /* 0x0001e80000100a00 */
[----:B0-----:R-:W2:Y:S02]  /*25090*/  LDL.LU.64 R18, [R1+0x1db0] ;  /* 0x001db00001127983 */ /* 0x001ea40000300a00 */
[----:B--2---:R-:W-:Y:S02]  /*250a0*/  HMMA.16816.F32 R8, R8, R18, R24 ;  /* 0x000000120808723c */ /* 0x004fe40000001818 */
[----:B------:R-:W2:Y:S04]  /*250b0*/  LDL.LU.64 R26, [R1+0x1da8] ;  /* 0x001da800011a7983 */ /* 0x000ea80000300a00 */
[----:B------:R-:W2:-:S13]  /*250c0*/  LDL.LU.64 R24, [R1+0x1da0] ;  /* 0x001da00001187983 */ /* 0x000e9a0000300a00 */
[----:B------:R-:W-:Y:S04]  /*250d0*/  STL.64 [R1+0x130], R8 ;  /* 0x0001300801007387 */ /* 0x000fe80000100a00 */
[----:B------:R-:W-:Y:S04]  /*250e0*/  STL.64 [R1+0x138], R10 ;  /* 0x0001380a01007387 */ /* 0x000fe80000100a00 */
[----:B------:R-:W3:Y:S01]  /*250f0*/  LDL.LU.64 R16, [R1+0x1d98] ;  /* 0x001d980001107983 */ /* 0x000ee20000300a00 */
[----:B------:R-:W-:Y:S02]  /*25100*/  MOV R23, R18 ;  /* 0x0000001200177202 */ /* 0x000fe40000000f00 */
[----:B------:R-:W-:-:S05]  /*25110*/  MOV R22, R19 ;  /* 0x0000001300167202 */ /* 0x000fca0000000f00 */
[----:B------:R-:W-:Y:S04]  /*25120*/  STL.64 [R1+0x1d50], R22 ;  /* 0x001d501601007387 */ /* 0x000fe80000100a00 */
[----:B------:R0:W-:Y:S04]  /*25130*/  STL.64 [R1+0x1d48], R20 ;  /* 0x001d481401007387 */ /* 0x0001e80000100a00 */
[----:B0-----:R-:W4:Y:S04]  /*25140*/  LDL.LU R20, [R1+0x90] ;  /* 0x0000900001147983 */ /* 0x001f280000300800 */
[----:B------:R-:W4:Y:S04]  /*25150*/  LDL.LU R21, [R1+0x94] ;  /* 0x0000940001157983 */ /* 0x000f280000300800 */
[----:B------:R-:W4:Y:S04]  /*25160*/  LDL.LU R22, [R1+0x98] ;  /* 0x0000980001167983 */ /* 0x000f280000300800 */
[----:B------:R-:W4:Y:S01]  /*25170*/  LDL.LU R23, [R1+0x9c] ;  /* 0x00009c0001177983 */ /* 0x000f220000300800 */
[----:B---3--:R-:W-:Y:S01]  /*25180*/  MOV R10, R17 ;  /* 0x00000011000a7202 */ /* 0x008fe20000000f00 */
[----:B------:R-:W-:-:S02]  /*25190*/  IMAD.MOV.U32 R11, RZ, RZ, R16 ;  /* 0x000000ffff0b7224 */ /* 0x000fc400078e0010 */
[----:B------:R-:W0:Y:S04]  /*251a0*/  LDSM.16.M88.4 R16, [R3+UR6+0xe000] ;  /* 0x00e000060310783b */ /* 0x000e280008000200 */
[----:B0-----:R-:W-:Y:S04]  /*251b0*/  STL.64 [R1+0x260], R16 ;  /* 0x0002601001007387 */ /* 0x001fe80000100a00 */
[----:B------:R0:W-:Y:S04]  /*251c0*/  STL.64 [R1+0x268], R18 ;  /* 0x0002681201007387 */ /* 0x0001e80000100a00 */
[----:B0-----:R-:W2:Y:S04]  /*251d0*/  LDL.LU.64 R18, [R1+0x1d90] ;  /* 0x001d900001127983 */ /* 0x001ea80000300a00 */
[----:B------:R-:W2:Y:S04]  /*251e0*/  LDL.LU.64 R16, [R1+0x1d88] ;  /* 0x001d880001107983 */ /* 0x000ea80000300a00 */
[----:B------:R0:W-:Y:S01]  /*251f0*/  STL [R1+0x18d8], R3 ;  /* 0x0018d80301007387 */ /* 0x0001e20000100800 */
[----:B--2---:R-:W-:Y:S03]  /*25200*/  HMMA.16816.F32 R8, R16, R10, R24 ;  /* 0x0000000a1008723c */ /* 0x004fe60000001818 */
[----:B------:R-:W2:Y:S04]  /*25210*/  LDL.LU.64 R26, [R1+0x1d80] ;  /* 0x001d8000011a7983 */ /* 0x000ea80000300a00 */
[----:B------:R-:W3:-:S12]  /*25220*/  LDL.LU.64 R24, [R1+0x1d78] ;  /* 0x001d780001187983 */ /* 0x000ed80000300a00 */
[----:B------:R-:W-:Y:S04]  /*25230*/  STL.64 [R1+0xe0], R8 ;  /* 0x0000e00801007387 */ /* 0x000fe80000100a00 */
[----:B------:R-:W-:Y:S04]  /*25240*/  STL.64 [R1+0xe8], R10 ;  /* 0x0000e80a01007387 */ /* 0x000fe80000100a00 */
[----:B------:R-:W1:Y:S01]  /*25250*/  LDSM.16.M88.4 R8, [R12+UR6+0x15000] ;  /* 0x015000060c08783b */ /* 0x000e620008000200 */
[----:B----4-:R-:W-:Y:S01]  /*25260*/  HMMA.16816.F32 R20, R16, R14, R20 ;  /* 0x0000000e1014723c */ /* 0x010fe20000001814 */
[----:B0-----:R-:W-:-:S05]  /*25270*/  LOP3.LUT R3, R13, 0x60, RZ, 0x3c, !PT ;  /* 0x000000600d037812 */ /* 0x001fca00078e3cff */
[----:B------:R-:W0:Y:S04]  /*25280*/  LDSM.16.M88.4 R12, [R3+UR6+0x14000] ;  /* 0x01400006030c783b */ /* 0x000e280008000200 */
[----:B-1----:R1:W-:Y:S04]  /*25290*/  STL [R1+0x1c88], R8 ;  /* 0x001c880801007387 */ /* 0x0023e80000100800 */
[----:B------:R4:W-:Y:S04]  /*252a0*/  STL [R1+0x1c84], R9 ;  /* 0x001c840901007387 */ /* 0x0009e80000100800 */
[----:B------:R0:W-:Y:S04]  /*252b0*/  STL [R1+0x1c80], R10 ;  /* 0x001c800a01007387 */ /* 0x0001e80000100800 */
[----:B------:R0:W-:Y:S04]  /*252c0*/  STL [R1+0x1c7c], R11 ;  /* 0x001c7c0b01007387 */ /* 0x0001e80000100800 */
[----:B-1----:R-:W3:Y:S04]  /*252d0*/  LDL.LU R8, [R1+0x190] ;  /* 0x0001900001087983 */ /* 0x002ee80000300800 */
[----:B----4-:R-:W4:Y:S04]  /*252e0*/  LDL.LU R9, [R1+0x194] ;  /* 0x0001940001097983 */ /* 0x010f280000300800 */
[----:B0-----:R-:W4:Y:S04]  /*252f0*/  LDL.LU R10, [R1+0x198] ;  /* 0x00019800010a7983 */ /* 0x001f280000300800 */
[----:B------:R-:W4:Y:S04]  /*25300*/  LDL.LU R11, [R1+0x19c] ;  /* 0x00019c00010b7983 */ /* 0x000f280000300800 */
[----:B------:R-:W-:Y:S04]  /*25310*/  STL [R1+0x2dc], R3 ;  /* 0x0002dc0301007387 */ /* 0x000fe80000100800 */
[----:B------:R-:W-:Y:S04]  /*25320*/  STL.64 [R1+0xd0], R20 ;  /* 0x0000d01401007387 */ /* 0x000fe80000100a00 */
[----:B------:R0:W-:Y:S02]  /*25330*/  STL.64 [R1+0xd8], R22 ;  /* 0x0000d81601007387 */ /* 0x0001e40000100a00 */
[----:B0-----:R-:W-:-:S02]  /*25340*/  MOV R23, R29 ;  /* 0x0000001d00177202 */ /* 0x001fc40000000f00 */
[----:B--2---:R-:W-:Y:S02]  /*25350*/  MOV R22, R27 ;  /* 0x0000001b00167202 */ /* 0x004fe40000000f00 */
[----:B------:R-:W4:Y:S04]  /*25360*/  LDL.LU R27, [R1+0x1d70] ;  /* 0x001d7000011b7983 */ /* 0x000f280000300800 */
[----:B------:R0:W-:Y:S04]  /*25370*/  STL.64 [R1+0x1d58], R22 ;  /* 0x001d581601007387 */ /* 0x0001e80000100a00 */
[----:B------:R-:W2:Y:S04]  /*25380*/  LDL.LU R20, [R1+0x170] ;  /* 0x0001700001147983 */ /* 0x000ea80000300800 */
[----:B------:R-:W2:Y:S04]  /*25390*/  LDL.LU R21, [R1+0x174] ;  /* 0x0001740001157983 */ /* 0x000ea80000300800 */
[----:B0-----:R-:W2:Y:S04]  /*253a0*/  LDL.LU R22, [R1+0x178] ;  /* 0x0001780001167983 */ /* 0x001ea80000300800 */
[----:B------:R-:W2:Y:S04]  /*253b0*/  LDL.LU R23, [R1+0x17c] ;  /* 0x00017c0001177983 */ /* 0x000ea80000300800 */
[----:B--2---:R3:W-:Y:S04]  /*253c0*/  STL.64 [R1+0x1d68], R22 ;  /* 0x001d681601007387 */ /* 0x0047e80000100a00 */
[----:B------:R-:W-:Y:S01]  /*253d0*/  STL.64 [R1+0x1d60], R20 ;  /* 0x001d601401007387 */ /* 0x000fe20000100a00 */
[----:B---3--:R-:W-:Y:S01]  /*253e0*/  MOV R22, R25 ;  /* 0x0000001900167202 */ /* 0x008fe20000000f00 */
[----:B------:R-:W-:-:S02]  /*253f0*/  IMAD.MOV.U32 R23, RZ, RZ, R24 ;  /* 0x000000ffff177224 */ /* 0x000fc400078e0018 */
[----:B----4-:R-:W-:Y:S01]  /*25400*/  HMMA.16816.F32 R24, R16, R26, R8 ;  /* 0x0000001a1018723c */ /* 0x010fe20000001808 */
[----:B------:R-:W-:Y:S04]  /*25410*/  STL [R1+0x1bc0], R12 ;  /* 0x001bc00c01007387 */ /* 0x000fe80000100800 */
[----:B------:R-:W-:Y:S04]  /*25420*/  STL [R1+0x1bbc], R13 ;  /* 0x001bbc0d01007387 */ /* 0x000fe80000100800 */
[----:B------:R0:W-:Y:S04]  /*25430*/  STL [R1+0x1bb8], R14 ;  /* 0x001bb80e01007387 */ /* 0x0001e80000100800 */
[----:B------:R1:W-:Y:S01]  /*25440*/  STL [R1+0x1bb4], R15 ;  /* 0x001bb40f01007387 */ /* 0x0003e20000100800 */
[----:B0-----:R-:W-:-:S02]  /*25450*/  MOV R14, R5 ;  /* 0x00000005000e7202 */ /* 0x001fc40000000f00 */
[----:B-1----:R-:W-:Y:S02]  /*25460*/  MOV R15, R4 ;  /* 0x00000004000f7202 */ /* 0x002fe40000000f00 */
[----:B------:R-:W2:Y:S04]  /*25470*/  LDL.LU R4, [R1+0x150] ;  /* 0x0001500001047983 */ /* 0x000ea80000300800 */
[----:B------:R-:W2:Y:S04]  /*25480*/  LDL.LU R5, [R1+0x154] ;  /* 0x0001540001057983 */ /* 0x000ea80000300800 */
[----:B------:R-:W2:Y:S04]  /*25490*/  LDL.LU R6, [R1+0x158] ;  /* 0x0001580001067983 */ /* 0x000ea80000300800 */
[----:B------:R-:W2:Y:S04]  /*254a0*/  LDL.LU R7, [R1+0x15c] ;  /* 0x00015c0001077983 */ /* 0x000ea80000300800 */
[----:B------:R0:W-:Y:S01]  /*254b0*/  STL [R1+0xc4], R25 ;  /* 0x0000c41901007387 */ /* 0x0001e20000100800 */
[----:B------:R-:W-:-:S03]  /*254c0*/  MOV R11, R24 ;  /* 0x00000018000b7202 */ /* 0x000fc60000000f00 */
[----:B------:R1:W-:Y:S01]  /*254d0*/  STL [R1+0xc8], R26 ;  /* 0x0000c81a01007387 */ /* 0x0003e20000100800 */
[----:B------:R-:W-:-:S03]  /*254e0*/  IMAD.MOV.U32 R28, RZ, RZ, R27 ;  /* 0x000000ffff1c7224 */ /* 0x000fc600078e001b */
[----:B------:R-:W3:Y:S04]  /*254f0*/  LDL.LU R24, [R1] ;  /* 0x0000000001187983 */ /* 0x000ee80000300800 */
[----:B0-----:R-:W3:Y:S04]  /*25500*/  LDL.LU R25, [R1+0x4] ;  /* 0x0000040001197983 */ /* 0x001ee80000300800 */
[----:B-1----:R-:W3:Y:S04]  /*25510*/  LDL.LU R26, [R1+0x8] ;  /* 0x00000800011a7983 */ /* 0x002ee80000300800 */
[----:B------:R-:W3:Y:S04]  /*25520*/  LDL.LU R27, [R1+0xc] ;  /* 0x00000c00011b7983 */ /* 0x000ee80000300800 */
[----:B------:R-:W-:Y:S04]  /*25530*/  STL [R1+0x1c90], R28 ;  /* 0x001c901c01007387 */ /* 0x000fe80000100800 */
[----:B------:R0:W-:Y:S04]  /*25540*/  STL [R1+0x1c8c], R11 ;  /* 0x001c8c0b01007387 */ /* 0x0001e80000100800 */
[----:B------:R-:W4:Y:S04]  /*25550*/  LDL.LU R8, [R1+0x180] ;  /* 0x0001800001087983 */ /* 0x000f280000300800 */
[----:B------:R-:W4:Y:S04]  /*25560*/  LDL.LU R9, [R1+0x184] ;  /* 0x0001840001097983 */ /* 0x000f280000300800 */
[----:B------:R-:W4:Y:S04]  /*25570*/  LDL.LU R10, [R1+0x188] ;  /* 0x00018800010a7983 */ /* 0x000f280000300800 */
[----:B0-----:R-:W4:Y:S02]  /*25580*/  LDL.LU R11, [R1+0x18c] ;  /* 0x00018c00010b7983 */ /* 0x001f240000300800 */
[----:B----4-:R-:W-:-:S15]  /*25590*/  HMMA.16816.F32 R20, R16, R22, R8 ;  /* 0x000000161014723c */ /* 0x010fde0000001808 */
[----:B------:R-:W-:-:S04]  /*255a0*/  NOP ;  /* 0x0000000000007918 */ /* 0x000fc80000000000 */
[----:B------:R-:W-:Y:S02]  /*255b0*/  MOV R10, R23 ;  /* 0x00000017000a7202 */ /* 0x000fe40000000f00 */
[----:B------:R-:W-:Y:S02]  /*255c0*/  MOV R9, R22 ;  /* 0x0000001600097202 */ /* 0x000fe40000000f00 */
[----:B------:R-:W-:Y:S01]  /*255d0*/  MOV R8, R21 ;  /* 0x0000001500087202 */ /* 0x000fe20000000f00 */
[----:B------:R0:W-:Y:S04]  /*255e0*/  STL [R1+0xb0], R20 ;  /* 0x0000b01401007387 */ /* 0x0001e80000100800 */
[----:B------:R-:W4:Y:S04]  /*255f0*/  LDL.LU.64 R22, [R1+0x1d68] ;  /* 0x001d680001167983 */ /* 0x000f280000300a00 */
[----:B0-----:R-:W4:Y:S04]  /*25600*/  LDL.LU.64 R20, [R1+0x1d60] ;  /* 0x001d600001147983 */ /* 0x001f280000300a00 */
[----:B------:R0:W-:Y:S04]  /*25610*/  STL [R1+0x1c9c], R10 ;  /* 0x001c9c0a01007387 */ /* 0x0001e80000100800 */
[----:B------:R-:W-:Y:S04]  /*25620*/  STL [R1+0x1c98], R9 ;  /* 0x001c980901007387 */ /* 0x000fe80000100800 */
[----:B------:R4:W-:Y:S04]  /*25630*/  STL [R1+0x1c94], R8 ;  /* 0x001c940801007387 */ /* 0x0009e80000100800 */
[----:B0-----:R-:W4:Y:S04]  /*25640*/  LDL.LU R10, [R1+0x68] ;  /* 0x00006800010a7983 */ /* 0x001f280000300800 */
[----:B------:R-:W4:Y:S02]  /*25650*/  LDL.LU R11, [R1+0x6c] ;  /* 0x00006c00010b7983 */ /* 0x000f240000300800 */
[----:B----4-:R-:W-:Y:S02]  /*25660*/  HMMA.16816.F32 R8, R16, R10, R20 ;  /* 0x0000000a1008723c */ /* 0x010fe40000001814 */
[----:B------:R-:W4:-:S15]  /*25670*/  LDL.LU.64 R22, [R1+0x1d58] ;  /* 0x001d580001167983 */ /* 0x000f1e0000300a00 */
[----:B------:R-:W-:Y:S02]  /*25680*/  NOP ;  /* 0x0000000000007918 */ /* 0x000fe40000000000 */
[----:B------:R0:W-:Y:S04]  /*25690*/  STL.64 [R1+0xa0], R8 ;  /* 0x0000a00801007387 */ /* 0x0001e80000100a00 */
[----:B------:R1:W-:Y:S01]  /*256a0*/  STL [R1+0x1ca4], R11 ;  /* 0x001ca40b01007387 */ /* 0x0003e20000100800 */
[----:B------:R-:W-:-:S03]  /*256b0*/  IMAD.MOV.U32 R28, RZ, RZ, R10 ;  /* 0x000000ffff1c7224 */ /* 0x000fc600078e000a */
[----:B0-----:R-:W4:Y:S04]  /*256c0*/  LDL.LU R8, [R1+0x160] ;  /* 0x0001600001087983 */ /* 0x001f280000300800 */
[----:B------:R-:W4:Y:S04]  /*256d0*/  LDL.LU R9, [R1+0x164] ;  /* 0x0001640001097983 */ /* 0x000f280000300800 */
[----:B------:R-:W4:Y:S04]  /*256e0*/  LDL.LU R10, [R1+0x168] ;  /* 0x00016800010a7983 */ /* 0x000f280000300800 */
[----:B-1----:R-:W4:Y:S01]  /*256f0*/  LDL.LU R11, [R1+0x16c] ;  /* 0x00016c00010b7983 */ /* 0x002f220000300800 */
[C---:B--2---:R-:W-:Y:S03]  /*25700*/  HMMA.16816.F32 R12, R16.reuse, R14, R4 ;  /* 0x0000000e100c723c */ /* 0x044fe60000001804 */
[----:B------:R-:W-:Y:S05]  /*25710*/  STL [R1+0x1ca0], R28 ;  /* 0x001ca01c01007387 */ /* 0x000fea0000100800 */
[----:B----4-:R-:W-:-:S15]  /*25720*/  HMMA.16816.F32 R20, R16, R22, R8 ;  /* 0x000000161014723c */ /* 0x010fde0000001808 */
[----:B------:R-:W-:-:S04]  /*25730*/  NOP ;  /* 0x0000000000007918 */ /* 0x000fc80000000000 */
[----:B------:R-:W-:Y:S02]  /*25740*/  MOV R8, R23 ;  /* 0x0000001700087202 */ /* 0x000fe40000000f00 */
[----:B------:R-:W-:Y:S02]  /*25750*/  MOV R9, R22 ;  /* 0x0000001600097202 */ /* 0x000fe40000000f00 */
[----:B------:R-:W-:Y:S01]  /*25760*/  MOV R10, R21 ;  /* 0x00000015000a7202 */ /* 0x000fe20000000f00 */
[----:B------:R0:W-:Y:S04]  /*25770*/  STL [R1+0x90], R20 ;  /* 0x0000901401007387 */ /* 0x0001e80000100800 */
[----:B------:R-:W2:Y:S04]  /*25780*/  LDL.LU.64 R22, [R1+0x1d50] ;  /* 0x001d500001167983 */ /* 0x000ea80000300a00 */
[----:B0-----:R-:W4:Y:S04]  /*25790*/  LDL.LU.64 R20, [R1+0x1d48] ;  /* 0x001d480001147983 */ /* 0x001f280000300a00 */
[----:B------:R-:W-:Y:S04]  /*257a0*/  STL [R1+0x1cb0], R8 ;  /* 0x001cb00801007387 */ /* 0x000fe80000100800 */
[----:B------:R-:W-:Y:S04]  /*257b0*/  STL [R1+0x1cac], R9 ;  /* 0x001cac0901007387 */ /* 0x000fe80000100800 */
[----:B------:R-:W-:Y:S04]  /*257c0*/  STL [R1+0x1ca8], R10 ;  /* 0x001ca80a01007387 */ /* 0x000fe80000100800 */
[----:B------:R-:W4:Y:S04]  /*257d0*/  LDL.LU.64 R6, [R1+0x1d40] ;  /* 0x001d400001067983 */ /* 0x000f280000300a00 */
[----:B------:R-:W4:Y:S04]  /*257e0*/  LDL.LU.64 R4, [R1+0x1d38] ;  /* 0x001d380001047983 */ /* 0x000f280000300a00 */
[----:B------:R0:W-:Y:S04]  /*257f0*/  STL.64 [R1+0x80], R12 ;  /* 0x0000800c01007387 */ /* 0x0001e80000100a00 */
[----:B------:R-:W-:Y:S04]  /*25800*/  STL.64 [R1+0x88], R14 ;  /* 0x0000880e01007387 */ /* 0x000fe80000100a00 */
[----:B0-----:R-:W2:Y:S04]  /*25810*/  LDL.LU.64 R12, [R1+0x250] ;  /* 0x00025000010c7983 */ /* 0x001ea80000300a00 */
[----:B--2---:R0:W-:Y:S04]  /*25820*/  STL.64 [R1+0x1cf0], R12 ;  /* 0x001cf00c01007387 */ /* 0x0041e80000100a00 */
[----:B0-----:R-:W2:Y:S04]  /*25830*/  LDL.LU R12, [R1+0x120] ;  /* 0x00012000010c7983 */ /* 0x001ea80000300800 */
[----:B------:R-:W2:Y:S04]  /*25840*/  LDL.LU R13, [R1+0x124] ;  /* 0x00012400010d7983 */ /* 0x000ea80000300800 */
[----:B------:R-:W2:Y:S04]  /*25850*/  LDL.LU R14, [R1+0x128] ;  /* 0x00012800010e7983 */ /* 0x000ea80000300800 */
[----:B------:R-:W2:Y:S01]  /*25860*/  LDL.LU R15, [R1+0x12c] ;  /* 0x00012c00010f7983 */ /* 0x000ea20000300800 */
[----:B------:R-:W-:Y:S01]  /*25870*/  IMAD.MOV.U32 R10, RZ, RZ, R23 ;  /* 0x000000ffff0a7224 */ /* 0x000fe200078e0017 */
[----:B------:R-:W-:-:S07]  /*25880*/  MOV R11, R22 ;  /* 0x00000016000b7202 */ /* 0x000fce0000000f00 */
[----:B---3--:R-:W-:Y:S01]  /*25890*/  HMMA.16816.F32 R16, R16, R10, R24 ;  /* 0x0000000a1010723c */ /* 0x008fe20000001818 */
[----:B--2---:R-:W-:Y:S04]  /*258a0*/  STL.64 [R1+0x1d10], R14 ;  /* 0x001d100e01007387 */ /* 0x004fe80000100a00 */
[----:B------:R0:W-:Y:S04]  /*258b0*/  STL.64 [R1+0x1d08], R12 ;  /* 0x001d080c01007387 */ /* 0x0001e80000100a00 */
[----:B0-----:R-:W2:Y:S04]  /*258c0*/  LDL.LU.64 R12, [R1+0x210] ;  /* 0x00021000010c7983 */ /* 0x001ea80000300a00 */
[----:B------:R-:W4:Y:S04]  /*258d0*/  LDL.LU.64 R26, [R1+0x1d30] ;  /* 0x001d3000011a7983 */ /* 0x000f280000300a00 */
[----:B------:R-:W4:Y:S02]  /*258e0*/  LDL.LU.64 R24, [R1+0x1d28] ;  /* 0x001d280001187983 */ /* 0x000f240000300a00 */
[----:B------:R-:W-:Y:S01]  /*258f0*/  MOV R10, R17 ;  /* 0x00000011000a7202 */ /* 0x000fe20000000f00 */
[----:B------:R-:W-:Y:S01]  /*25900*/  IMAD.MOV.U32 R11, RZ, RZ, R18 ;  /* 0x000000ffff0b7224 */ /* 0x000fe200078e0012 */
[----:B------:R-:W-:-:S04]  /*25910*/  MOV R9, R16 ;  /* 0x0000001000097202 */ /* 0x000fc80000000f00 */
[----:B------:R-:W-:Y:S04]  /*25920*/  STL.64 [R1+0x1d00], R10 ;  /* 0x001d000a01007387 */ /* 0x000fe80000100a00 */
[----:B------:R0:W-:Y:S04]  /*25930*/  STL [R1+0x1cf8], R9 ;  /* 0x001cf80901007387 */ /* 0x0001e80000100800 */
[----:B0-----:R-:W3:Y:S04]  /*25940*/  LDL.LU.64 R8, [R1+0x230] ;  /* 0x0002300001087983 */ /* 0x001ee80000300a00 */
[----:B------:R-:W2:Y:S04]  /*25950*/  LDL.LU R16, [R1+0x110] ;  /* 0x0001100001107983 */ /* 0x000ea80000300800 */
[----:B------:R-:W2:Y:S01]  /*25960*/  LDL.LU R17, [R1+0x114] ;  /* 0x0001140001117983 */ /* 0x000ea20000300800 */
[----:B----4-:R-:W-:-:S15]  /*25970*/  HMMA.16816.F32 R24, R4, R20, R24 ;  /* 0x000000140418723c */ /* 0x010fde0000001818 */
[----:B------:R-:W-:-:S04]  /*25980*/  NOP ;  /* 0x0000000000007918 */ /* 0x000fc80000000000 */
[----:B------:R0:W-:Y:S04]  /*25990*/  STL.64 [R1+0x60], R24 ;  /* 0x0000601801007387 */ /* 0x0001e80000100a00 */
[----:B------:R-:W-:Y:S04]  /*259a0*/  STL.64 [R1+0x68], R26 ;  /* 0x0000681a01007387 */ /* 0x000fe80000100a00 */
[----:B------:R-:W2:Y:S01]  /*259b0*/  LDL.LU.64 R22, [R1+0x1d20] ;  /* 0x001d200001167983 */ /* 0x000ea20000300a00 */
[----:B0-----:R-:W-:Y:S01]  /*259c0*/  IMAD.MOV.U32 R24, RZ, RZ, R20 ;  /* 0x000000ffff187224 */ /* 0x001fe200078e0014 */
[----:B------:R-:W-:-:S02]  /*259d0*/  MOV R25, R21 ;  /* 0x0000001500197202 */ /* 0x000fc40000000f00 */
[----:B------:R-:W2:Y:S02]  /*259e0*/  LDL.LU.64 R20, [R1+0x1d18] ;  /* 0x001d180001147983 */ /* 0x000ea40000300a00 */
[----:B--2---:R-:W-:-:S15]  /*259f0*/  HMMA.16816.F32 R20, R4, R12, R20 ;  /* 0x0000000c0414723c */ /* 0x004fde0000001814 */
[----:B------:R-:W-:-:S04]  /*25a00*/  NOP ;  /* 0x0000000000007918 */ /* 0x000fc80000000000 */
[----:B------:R0:W-:Y:S04]  /*25a10*/  STL.64 [R1+0x50], R20 ;  /* 0x0000501401007387 */ /* 0x0001e80000100a00 */
[----:B------:R3:W-:Y:S04]  /*25a20*/  STL.64 [R1+0x58], R22 ;  /* 0x0000581601007387 */ /* 0x0007e80000100a00 */
[----:B------:R-:W2:Y:S01]  /*25a30*/  LDL.LU.64 R14, [R1+0x1d10] ;  /* 0x001d1000010e7983 */ /* 0x000ea20000300a00 */
[----:B0-----:R-:W-:Y:S02]  /*25a40*/  MOV R20, R12 ;  /* 0x0000000c00147202 */ /* 0x001fe40000000f00 */
[----:B------:R-:W-:-:S02]  /*25a50*/  MOV R21, R13 ;  /* 0x0000000d00157202 */ /* 0x000fc40000000f00 */
[----:B------:R-:W2:Y:S01]  /*25a60*/  LDL.LU.64 R12, [R1+0x1d08] ;  /* 0x001d0800010c7983 */ /* 0x000ea20000300a00 */
[----:B---3--:R-:W-:Y:S01]  /*25a70*/  IMAD.MOV.U32 R23, RZ, RZ, R8 ;  /* 0x000000ffff177224 */ /* 0x008fe200078e0008 */
[----:B------:R-:W-:Y:S02]  /*25a80*/  MOV R22, R9 ;  /* 0x0000000900167202 */ /* 0x000fe40000000f00 */
[----:B------:R-:W3:Y:S01]  /*25a90*/  LDL.LU.64 R10, [R1+0x1d00] ;  /* 0x001d0000010a7983 */ /* 0x000ee20000300a00 */
[----:B--2---:R-:W-:Y:S03]  /*25aa0*/  HMMA.16816.F32 R12, R4, R8, R12 ;  /* 0x00000008040c723c */ /* 0x004fe6000000180c */
[----:B------:R-:W2:-:S15]  /*25ab0*/  LDL.LU R9, [R1+0x1cf8] ;  /* 0x001cf80001097983 */ /* 0x000e9e0000300800 */
[----:B------:R-:W-:Y:S01]  /*25ac0*/  NOP ;  /* 0x0000000000007918 */ /* 0x000fe20000000000 */
[----:B------:R-:W-:Y:S02]  /*25ad0*/  MOV R29, R12 ;  /* 0x0000000c001d7202 */ /* 0x000fe40000000f00 */
[----:B------:R-:W-:Y:S02]  /*25ae0*/  MOV R3, R13 ;  /* 0x0000000d00037202 */ /* 0x000fe40000000f00 */
[----:B------:R-:W4:Y:S04]  /*25af0*/  LDL.LU.64 R12, [R1+0x1cf0] ;  /* 0x001cf000010c7983 */ /* 0x000f280000300a00 */
[----:B------:R-:W-:Y:S04]  /*25b00*/  STL.64 [R1+0x1cc0], R22 ;  /* 0x001cc01601007387 */ /* 0x000fe80000100a00 */
[----:B------:R0:W-:Y:S04]  /*25b10*/  STL.64 [R1+0x1cb8], R20 ;  /* 0x001cb81401007387 */ /* 0x0001e80000100a00 */
[----:B0-----:R-:W2:Y:S04]  /*25b20*/  LDL R20, [R1+0x290] ;  /* 0x0002900001147983 */ /* 0x001ea80000100800 */
[----:B------:R-:W2:Y:S01]  /*25b30*/  LDL R21, [R1+0x294] ;  /* 0x0002940001157983 */ /* 0x000ea20000100800 */
[----:B------:R-:W-:-:S02]  /*25b40*/  MOV R28, R19 ;  /* 0x00000013001c7202 */ /* 0x000fc40000000f00 */
[----:B------:R-:W-:Y:S02]  /*25b50*/  MOV R18, R2 ;  /* 0x0000000200127202 */ /* 0x000fe40000000f00 */
[----:B------:R-:W-:Y:S01]  /*25b60*/  MOV R19, R0 ;  /* 0x0000000000137202 */ /* 0x000fe20000000f00 */
[----:B--2---:R0:W-:Y:S04]  /*25b70*/  STL.64 [R1+0x1cd8], R20 ;  /* 0x001cd81401007387 */ /* 0x0041e80000100a00 */
[----:B0-----:R-:W2:Y:S04]  /*25b80*/  LDL.LU R20, [R1+0xf0] ;  /* 0x0000f00001147983 */ /* 0x001ea80000300800 */
[----:B------:R-:W2:Y:S04]  /*25b90*/  LDL.LU R21, [R1+0xf4] ;  /* 0x0000f40001157983 */ /* 0x000ea80000300800 */
[----:B------:R-:W2:Y:S04]  /*25ba0*/  LDL.LU R22, [R1+0xf8] ;  /* 0x0000f80001167983 */ /* 0x000ea80000300800 */
[----:B------:R-:W2:Y:S01]  /*25bb0*/  LDL.LU R23, [R1+0xfc] ;  /* 0x0000fc0001177983 */ /* 0x000ea20000300800 */
[----:B----4-:R-:W-:Y:S01]  /*25bc0*/  HMMA.16816.F32 R16, R4, R12, R16 ;  /* 0x0000000c0410723c */ /* 0x010fe20000001810 */
[----:B------:R-:W-:Y:S01]  /*25bd0*/  MOV R0, R15 ;  /* 0x0000000f00007202 */ /* 0x000fe20000000f00 */
[----:B------:R-:W-:Y:S01]  /*25be0*/  IMAD.MOV.U32 R2, RZ, RZ, R14 ;  /* 0x000000ffff027224 */ /* 0x000fe200078e000e */
[----:B------:R-:W-:-:S02]  /*25bf0*/  MOV R27, R12 ;  /* 0x0000000c001b7202 */ /* 0x000fc40000000f00 */
[----:B------:R-:W-:-:S14]  /*25c00*/  MOV R26, R13 ;  /* 0x0000000d001a7202 */ /* 0x000fdc0000000f00 */
[----:B------:R-:W-:Y:S02]  /*25c10*/  MOV R15, R18 ;  /* 0x00000012000f7202 */ /* 0x000fe40000000f00 */
[----:B------:R-:W-:Y:S01]  /*25c20*/  MOV R14, R17 ;  /* 0x00000011000e7202 */ /* 0x000fe20000000f00 */
[----:B------:R-:W-:Y:S01]  /*25c30*/  IMAD.MOV.U32 R13, RZ, RZ, R16 ;  /* 0x000000ffff0d7224 */ /* 0x000fe200078e0010 */
[----:B--2---:R-:W-:Y:S04]  /*25c40*/  STL.64 [R1+0x1ce8], R22 ;  /* 0x001ce81601007387 */ /* 0x004fe80000100a00 */
[----:B------:R0:W-:Y:S04]  /*25c50*/  STL.64 [R1+0x1ce0], R20 ;  /* 0x001ce01401007387 */ /* 0x0001e80000100a00 */
[----:B0-----:R-:W2:Y:S04]  /*25c60*/  LDL.LU.64 R20, [R1+0x280] ;  /* 0x0002800001147983 */ /* 0x001ea80000300a00 */
[----:B------:R-:W-:Y:S04]  /*25c70*/  STL [R1+0x1bd0], R0 ;  /* 0x001bd00001007387 */ /* 0x000fe80000100800 */
[----:B------:R-:W-:Y:S04]  /*25c80*/  STL [R1+0x1bcc], R2 ;  /* 0x001bcc0201007387 */ /* 0x000fe80000100800 */
[----:B------:R-:W-:Y:S04]  /*25c90*/  STL [R1+0x1bc8], R3 ;  /* 0x001bc80301007387 */ /* 0x000fe80000100800 */
[----:B------:R-:W-:Y:S04]  /*25ca0*/  STL [R1+0x1bc4], R29 ;  /* 0x001bc41d01007387 */ /* 0x000fe80000100800 */
[----:B------:R-:W-:Y:S04]  /*25cb0*/  STL [R1+0x3c], R19 ;  /* 0x00003c1301007387 */ /* 0x000fe80000100800 */
[----:B------:R-:W-:Y:S04]  /*25cc0*/  STL.64 [R1+0x1cd0], R26 ;  /* 0x001cd01a01007387 */ /* 0x000fe80000100a00 */
[----:B------:R0:W-:Y:S04]  /*25cd0*/  STL.64 [R1+0x1cc8], R24 ;  /* 0x001cc81801007387 */ /* 0x0001e80000100a00 */
[----:B0-----:R-:W4:Y:S04]  /*25ce0*/  LDL.LU R24, [R1+0x140] ;  /* 0x0001400001187983 */ /* 0x001f280000300800 */
[----:B------:R-:W4:Y:S04]  /*25cf0*/  LDL.LU R25, [R1+0x144] ;  /* 0x0001440001197983 */ /* 0x000f280000300800 */
[----:B------:R-:W4:Y:S04]  /*25d00*/  LDL.LU R26, [R1+0x148] ;  /* 0x00014800011a7983 */ /* 0x000f280000300800 */
[----:B------:R-:W4:Y:S04]  /*25d10*/  LDL.LU R27, [R1+0x14c] ;  /* 0x00014c00011b7983 */ /* 0x000f280000300800 */
[----:B------:R-:W3:Y:S04]  /*25d20*/  LDL R19, [R1+0x2dc] ;  /* 0x0002dc0001137983 */ /* 0x000ee80000100800 */
[----:B------:R-:W-:Y:S04]  /*25d30*/  STL [R1+0x1bdc], R15 ;  /* 0x001bdc0f01007387 */ /* 0x000fe80000100800 */
[----:B------:R-:W-:Y:S04]  /*25d40*/  STL [R1+0x1bd8], R14 ;  /* 0x001bd80e01007387 */ /* 0x000fe80000100800 */
[----:B------:R0:W-:Y:S04]  /*25d50*/  STL [R1+0x1bd4], R13 ;  /* 0x001bd40d01007387 */ /* 0x0001e80000100800 */
[----:B------:R-:W3:Y:S04]  /*25d60*/  LDL.LU R12, [R1+0x100] ;  /* 0x00010000010c7983 */ /* 0x000ee80000300800 */
[----:B0-----:R-:W3:Y:S04]  /*25d70*/  LDL.LU R13, [R1+0x104] ;  /* 0x00010400010d7983 */ /* 0x001ee80000300800 */
[----:B------:R-:W3:Y:S04]  /*25d80*/  LDL.LU R14, [R1+0x108] ;  /* 0x00010800010e7983 */ /* 0x000ee80000300800 */
[----:B------:R-:W3:Y:S04]  /*25d90*/  LDL.LU R15, [R1+0x10c] ;  /* 0x00010c00010f7983 */ /* 0x000ee80000300800 */
[----:B------:R-:W4:Y:S01]  /*25da0*/  LDL.LU.64 R22, [R1+0x1ce8] ;  /* 0x001ce80001167983 */ /* 0x000f220000300a00 */
[----:B--2---:R-:W-:Y:S01]  /*25db0*/  MOV R8, R20 ;  /* 0x0000001400087202 */ /* 0x004fe20000000f00 */
[----:B------:R-:W-:Y:S01]  /*25dc0*/  IMAD.MOV.U32 R18, RZ, RZ, R21 ;  /* 0x000000ffff127224 */ /* 0x000fe200078e0015 */
[----:B---3--:R-:W-:Y:S01]  /*25dd0*/  HMMA.16816.F32 R12, R4, R20, R12 ;  /* 0x00000014040c723c */ /* 0x008fe2000000180c */
[----:B------:R-:W4:-:S15]  /*25de0*/  LDL.LU.64 R20, [R1+0x1ce0] ;  /* 0x001ce00001147983 */ /* 0x000f1e0000300a00 */
[----:B------:R-:W-:-:S03]  /*25df0*/  NOP ;  /* 0x0000000000007918 */ /* 0x000fc60000000000 */
[----:B------:R-:W-:Y:S01]  /*25e00*/  MOV R2, R12 ;  /* 0x0000000c00027202 */ /* 0x000fe20000000f00 */
[----:B------:R-:W-:Y:S01]  /*25e10*/  IMAD.MOV.U32 R12, RZ, RZ, R15 ;  /* 0x000000ffff0c7224 */ /* 0x000fe200078e000f */
[----:B------:R-:W-:-:S04]  /*25e20*/  MOV R3, R13 ;  /* 0x0000000d00037202 */ /* 0x000fc80000000f00 */
[----:B------:R0:W-:Y:S04]  /*25e30*/  STL [R1+0x1bec], R12 ;  /* 0x001bec0c01007387 */ /* 0x0001e80000100800 */
[----:B0-----:R-:W4:Y:S01]  /*25e40*/  LDL.LU.64 R12, [R1+0x270] ;  /* 0x00027000010c7983 */ /* 0x001f220000300a00 */
[----:B------:R-:W-:-:S05]  /*25e50*/  MOV R29, R14 ;  /* 0x0000000e001d7202 */ /* 0x000fca0000000f00 */
[----:B------:R-:W-:Y:S04]  /*25e60*/  STL [R1+0x1be8], R29 ;  /* 0x001be81d01007387 */ /* 0x000fe80000100800 */
[----:B------:R0:W-:Y:S04]  /*25e70*/  STL [R1+0x1be4], R3 ;  /* 0x001be40301007387 */ /* 0x0001e80000100800 */
[----:B------:R1:W-:Y:S01]  /*25e80*/  STL [R1+0x1be0], R2 ;  /* 0x001be00201007387 */ /* 0x0003e20000100800 */
[----:B----4-:R-:W-:-:S15]  /*25e90*/  HMMA.16816.F32 R20, R4, R12, R20 ;  /* 0x0000000c0414723c */ /* 0x010fde0000001814 */
[----:B------:R-:W-:-:S04]  /*25ea0*/  NOP ;  /* 0x0000000000007918 */ /* 0x000fc80000000000 */
[----:B------:R-:W-:Y:S01]  /*25eb0*/  MOV R15, R20 ;  /* 0x00000014000f7202 */ /* 0x000fe20000000f00 */
[----:B------:R-:W-:Y:S02]  /*25ec0*/  IMAD.MOV.U32 R14, RZ, RZ, R21 ;  /* 0x000000ffff0e7224 */ /* 0x000fe400078e0015 */
[----:B------:R-:W2:Y:S01]  /*25ed0*/  LDL.LU.64 R20, [R1+0x1cd8] ;  /* 0x001cd80001147983 */ /* 0x000ea20000300a00 */
[----:B------:R-:W-:Y:S02]  /*25ee0*/  MOV R16, R13 ;  /* 0x0000000d00107202 */ /* 0x000fe40000000f00 */
[----:B------:R-:W-:Y:S02]  /*25ef0*/  MOV R13, R22 ;  /* 0x00000016000d7202 */ /* 0x000fe40000000f00 */
[----:B------:R-:W-:Y:S02]  /*25f00*/  MOV R0, R23 ;  /* 0x0000001700007202 */ /* 0x000fe40000000f00 */
[----:B------:R-:W-:Y:S01]  /*25f10*/  MOV R17, R12 ;  /* 0x0000000c00117202 */ /* 0x000fe20000000f00 */
[----:B--2---:R-:W-:Y:S01]  /*25f20*/  HMMA.16816.F32 R20, R4, R20, R24 ;  /* 0x000000140414723c */ /* 0x004fe20000001818 */
[----:B------:R-:W2:Y:S04]  /*25f30*/  LDL.LU.64 R26, [R1+0x1cd0] ;  /* 0x001cd000011a7983 */ /* 0x000ea80000300a00 */
[----:B------:R-:W3:-:S14]  /*25f40*/  LDL.LU.64 R24, [R1+0x1cc8] ;  /* 0x001cc80001187983 */ /* 0x000edc0000300a00 */
[----:B------:R-:W-:Y:S02]  /*25f50*/  MOV R12, R20 ;  /* 0x00000014000c7202 */ /* 0x000fe40000000f00 */
[----:B0-----:R-:W-:Y:S02]  /*25f60*/  MOV R3, R22 ;  /* 0x0000001600037202 */ /* 0x001fe40000000f00 */
[----:B-1----:R-:W-:Y:S01]  /*25f70*/  MOV R2, R23 ;  /* 0x0000001700027202 */ /* 0x002fe20000000f00 */
[----:B------:R-:W-:Y:S01]  /*25f80*/  IMAD.MOV.U32 R29, RZ, RZ, R21 ;  /* 0x000000ffff1d7224 */ /* 0x000fe200078e0015 */
[----:B------:R-:W4:Y:S04]  /*25f90*/  LDL.LU.64 R22, [R1+0x1cc0] ;  /* 0x001cc00001167983 */ /* 0x000f280000300a00 */
[----:B------:R-:W2:Y:S04]  /*25fa0*/  LDL.LU.64 R20, [R1+0x1cb8] ;  /* 0x001cb80001147983 */ /* 0x000ea80000300a00 */
[----:B------:R-:W-:Y:S04]  /*25fb0*/  STL.64 [R1+0x1bf8], R14 ;  /* 0x001bf80e01007387 */ /* 0x000fe80000100a00 */
[----:B------:R0:W-:Y:S04]  /*25fc0*/  STL.64 [R1+0x1bf0], R12 ;  /* 0x001bf00c01007387 */ /* 0x0001e80000100a00 */
[----:B0-----:R-:W2:Y:S04]  /*25fd0*/  LDL.LU R12, [R1+0x80] ;  /* 0x00008000010c7983 */ /* 0x001ea80000300800 */
[----:B------:R-:W2:Y:S04]  /*25fe0*/  LDL.LU R13, [R1+0x84] ;  /* 0x00008400010d7983 */ /* 0x000ea80000300800 */
[----:B------:R-:W2:Y:S04]  /*25ff0*/  LDL.LU R14, [R1+0x88] ;  /* 0x00008800010e7983 */ /* 0x000ea80000300800 */
[----:B------:R-:W2:Y:S04]  /*26000*/  LDL.LU R15, [R1+0x8c] ;  /* 0x00008c00010f7983 */ /* 0x000ea80000300800 */
[----:B--2---:R0:W-:Y:S02]  /*26010*/  STL.64 [R1+0x1c08], R14 ;  /* 0x001c080e01007387 */ /* 0x0041e40000100a00 */
[----:B0-----:R-:W-:-:S02]  /*26020*/  MOV R14, R8 ;  /* 0x00000008000e7202 */ /* 0x001fc40000000f00 */
[----:B------:R-:W2:Y:S04]  /*26030*/  LDL.LU R8, [R1+0x1cb0] ;  /* 0x001cb00001087983 */ /* 0x000ea80000300800 */
[----:B------:R0:W-:Y:S01]  /*26040*/  STL.64 [R1+0x1c00], R12 ;  /* 0x001c000c01007387 */ /* 0x0001e20000100a00 */
[----:B------:R-:W-:Y:S01]  /*26050*/  IMAD.MOV.U32 R15, RZ, RZ, R18 ;  /* 0x000000ffff0f7224 */ /* 0x000fe200078e0012 */
[----:B0-----:R-:W-:Y:S02]  /*26060*/  MOV R12, R17 ;  /* 0x00000011000c7202 */ /* 0x001fe40000000f00 */
[----:B------:R-:W-:Y:S02]  /*26070*/  MOV R13, R16 ;  /* 0x00000010000d7202 */ /* 0x000fe40000000f00 */
[----:B------:R-:W0:Y:S04]  /*26080*/  LDSM.16.M88.4 R16, [R19+UR6+0x15000] ;  /* 0x015000061310783b */ /* 0x000e280008000200 */
[----:B------:R1:W-:Y:S02]  /*26090*/  STL.64 [R1+0x1c20], R12 ;  /* 0x001c200c01007387 */ /* 0x0003e40000100a00 */
[----:B-1----:R-:W-:Y:S01]  /*260a0*/  MOV R12, R14 ;  /* 0x0000000e000c7202 */ /* 0x002fe20000000f00 */
[----:B------:R-:W-:-:S05]  /*260b0*/  IMAD.MOV.U32 R13, RZ, RZ, R15 ;  /* 0x000000ffff0d7224 */ /* 0x000fca00078e000f */
[----:B------:R1:W-:Y:S04]  /*260c0*/  STL.64 [R1+0x1c38], R12 ;  /* 0x001c380c01007387 */ /* 0x0003e80000100a00 */
[----:B-1----:R-:W2:Y:S04]  /*260d0*/  LDL R12, [R1+0x260] ;  /* 0x00026000010c7983 */ /* 0x002ea80000100800 */
[----:B------:R-:W2:Y:S04]  /*260e0*/  LDL R13, [R1+0x264] ;  /* 0x00026400010d7983 */ /* 0x000ea80000100800 */
[----:B0-----:R-:W-:Y:S04]  /*260f0*/  STL.64 [R1+0x1b08], R18 ;  /* 0x001b081201007387 */ /* 0x001fe80000100a00 */
[----:B------:R0:W-:Y:S04]  /*26100*/  STL.64 [R1+0x1b00], R16 ;  /* 0x001b001001007387 */ /* 0x0001e80000100a00 */
[----:B0-----:R-:W2:Y:S04]  /*26110*/  LDL.LU R16, [R1+0x130] ;  /* 0x0001300001107983 */ /* 0x001ea80000300800 */
[----:B------:R-:W2:Y:S04]  /*26120*/  LDL.LU R17, [R1+0x134] ;  /* 0x0001340001117983 */ /* 0x000ea80000300800 */
[----:B------:R-:W2:Y:S04]  /*26130*/  LDL.LU R18, [R1+0x138] ;  /* 0x0001380001127983 */ /* 0x000ea80000300800 */
[----:B------:R-:W2:Y:S02]  /*26140*/  LDL.LU R19, [R1+0x13c] ;  /* 0x00013c0001137983 */ /* 0x000ea40000300800 */
[----:B--2---:R-:W-:Y:S01]  /*26150*/  HMMA.16816.F32 R4, R4, R12, R16 ;  /* 0x0000000c0404723c */ /* 0x004fe20000001810 */
[----:B------:R-:W-:-:S02]  /*26160*/  MOV R16, R9 ;  /* 0x0000000900107202 */ /* 0x000fc40000000f00 */
[----:B------:R-:W-:Y:S02]  /*26170*/  MOV R12, R27 ;  /* 0x0000001b000c7202 */ /* 0x000fe40000000f00 */
[----:B------:R-:W-:Y:S01]  /*26180*/  MOV R13, R26 ;  /* 0x0000001a000d7202 */ /* 0x000fe20000000f00 */
[----:B------:R-:W2:Y:S01]  /*26190*/  LDL.LU R9, [R1+0x1cac] ;  /* 0x001cac0001097983 */ /* 0x000ea20000300800 */
[----:B------:R-:W-:-:S03]  /*261a0*/  MOV R17, R10 ;  /* 0x0000000a00117202 */ /* 0x000fc60000000f00 */
[----:B------:R-:W3:Y:S01]  /*261b0*/  LDL.LU R10, [R1+0x1ca8] ;  /* 0x001ca800010a7983 */ /* 0x000ee20000300800 */
[----:B------:R-:W-:Y:S01]  /*261c0*/  MOV R18, R11 ;  /* 0x0000000b00127202 */ /* 0x000fe20000000f00 */
[----:B------:R-:W-:Y:S02]  /*261d0*/  IMAD.MOV.U32 R19, RZ, RZ, R28 ;  /* 0x000000ffff137224 */ /* 0x000fe400078e001c */
[----:B------:R-:W3:Y:S04]  /*261e0*/  LDL.LU R11, [R1+0x1ca4] ;  /* 0x001ca400010b7983 */ /* 0x000ee80000300800 */
[----:B------:R-:W3:Y:S04]  /*261f0*/  LDL.LU R28, [R1+0x1ca0] ;  /* 0x001ca000011c7983 */ /* 0x000ee80000300800 */
[----:B------:R4:W-:Y:S02]  /*26200*/  STL.64 [R1+0x1c50], R12 ;  /* 0x001c500c01007387 */ /* 0x0009e40000100a00 */
[----:B----4-:R-:W-:Y:S01]  /*26210*/  MOV R12, R23 ;  /* 0x00000017000c7202 */ /* 0x010fe20000000f00 */
[----:B------:R-:W-:-:S05]  /*26220*/  IMAD.MOV.U32 R13, RZ, RZ, R22 ;  /* 0x000000ffff0d7224 */ /* 0x000fca00078e0016 */
[----:B------:R-:W-:Y:S04]  /*26230*/  STL.64 [R1+0x1c68], R12 ;  /* 0x001c680c01007387 */ /* 0x000fe80000100a00 */
[----:B------:R0:W-:Y:S04]  /*26240*/  STL.64 [R1+0x1c70], R20 ;  /* 0x001c701401007387 */ /* 0x0001e80000100a00 */
        /* <DEDUP_REMOVED lines=8> */
[----:B------:R-:W-:Y:S04]  /*262d0*/  STL.64 [R1+0x1c18], R18 ;  /* 0x001c181201007387 */ /* 0x000fe80000100a00 */
[----:B------:R0:W-:Y:S04]  /*262e0*/  STL.64 [R1+0x1c10], R16 ;  /* 0x001c101001007387 */ /* 0x0001e80000100a00 */
[----:B0-----:R-:W4:Y:S01]  /*262f0*/  LDL.LU R16, [R1+0x90] ;  /* 0x0000900001107983 */ /* 0x001f220000300800 */
[----:B------:R-:W-:-:S02]  /*26300*/  MOV R19, R8 ;  /* 0x0000000800137202 */ /* 0x000fc40000000f00 */
[----:B--2---:R-:W-:Y:S02]  /*26310*/  MOV R18, R9 ;  /* 0x0000000900127202 */ /* 0x004fe40000000f00 */
[----:B---3--:R-:W-:Y:S02]  /*26320*/  MOV R17, R10 ;  /* 0x0000000a00117202 */ /* 0x008fe40000000f00 */
[----:B------:R-:W2:Y:S04]  /*26330*/  LDL.LU R10, [R1+0x1c9c] ;  /* 0x001c9c00010a7983 */ /* 0x000ea80000300800 */
[----:B------:R-:W3:Y:S04]  /*26340*/  LDL.LU R9, [R1+0x1c98] ;  /* 0x001c980001097983 */ /* 0x000ee80000300800 */
[----:B------:R-:W2:Y:S04]  /*26350*/  LDL.LU R8, [R1+0x1c94] ;  /* 0x001c940001087983 */ /* 0x000ea80000300800 */
[----:B------:R-:W-:Y:S04]  /*26360*/  STL.64 [R1+0x1c30], R18 ;  /* 0x001c301201007387 */ /* 0x000fe80000100a00 */
[----:B----4-:R0:W-:Y:S04]  /*26370*/  STL.64 [R1+0x1c28], R16 ;  /* 0x001c281001007387 */ /* 0x0101e80000100a00 */
[----:B0-----:R-:W4:Y:S04]  /*26380*/  LDL.LU R16, [R1+0xa0] ;  /* 0x0000a00001107983 */ /* 0x001f280000300800 */
[----:B------:R-:W4:Y:S01]  /*26390*/  LDL.LU R17, [R1+0xa4] ;  /* 0x0000a40001117983 */ /* 0x000f220000300800 */
[----:B------:R-:W-:Y:S01]  /*263a0*/  IMAD.MOV.U32 R18, RZ, RZ, R28 ;  /* 0x000000ffff127224 */ /* 0x000fe200078e001c */
[----:B------:R-:W-:-:S02]  /*263b0*/  MOV R19, R11 ;  /* 0x0000000b00137202 */ /* 0x000fc40000000f00 */
[----:B------:R-:W2:Y:S04]  /*263c0*/  LDL.LU R28, [R1+0x1c90] ;  /* 0x001c9000011c7983 */ /* 0x000ea80000300800 */
[----:B------:R-:W2:Y:S04]  /*263d0*/  LDL.LU R11, [R1+0x1c8c] ;  /* 0x001c8c00010b7983 */ /* 0x000ea80000300800 */
[----:B------:R-:W-:Y:S04]  /*263e0*/  STL.64 [R1+0x1c48], R18 ;  /* 0x001c481201007387 */ /* 0x000fe80000100a00 */
[----:B----4-:R0:W-:Y:S04]  /*263f0*/  STL.64 [R1+0x1c40], R16 ;  /* 0x001c401001007387 */ /* 0x0101e80000100a00 */
[----:B0-----:R-:W4:Y:S01]  /*26400*/  LDL.LU R16, [R1+0xb0] ;  /* 0x0000b00001107983 */ /* 0x001f220000300800 */
[----:B---3--:R-:W-:Y:S01]  /*26410*/  MOV R18, R9 ;  /* 0x0000000900127202 */ /* 0x008fe20000000f00 */
[----:B--2---:R-:W-:Y:S01]  /*26420*/  IMAD.MOV.U32 R19, RZ, RZ, R10 ;  /* 0x000000ffff137224 */ /* 0x004fe200078e000a */
[----:B------:R-:W-:-:S02]  /*26430*/  MOV R17, R8 ;  /* 0x0000000800117202 */ /* 0x000fc40000000f00 */
[----:B------:R-:W2:Y:S04]  /*26440*/  LDL.LU R8, [R1+0x1c88] ;  /* 0x001c880001087983 */ /* 0x000ea80000300800 */
[----:B------:R-:W2:Y:S04]  /*26450*/  LDL.LU R9, [R1+0x1c84] ;  /* 0x001c840001097983 */ /* 0x000ea80000300800 */
[----:B------:R-:W2:Y:S04]  /*26460*/  LDL.LU R10, [R1+0x1c80] ;  /* 0x001c8000010a7983 */ /* 0x000ea80000300800 */
[----:B------:R-:W-:Y:S04]  /*26470*/  STL.64 [R1+0x1c60], R18 ;  /* 0x001c601201007387 */ /* 0x000fe80000100a00 */
[----:B----4-:R0:W-:Y:S02]  /*26480*/  STL.64 [R1+0x1c58], R16 ;  /* 0x001c581001007387 */ /* 0x0101e40000100a00 */
[----:B0-----:R-:W-:-:S02]  /*26490*/  MOV R16, R11 ;  /* 0x0000000b00107202 */ /* 0x001fc40000000f00 */
[----:B------:R-:W2:Y:S04]  /*264a0*/  LDL.LU R11, [R1+0x1c7c] ;  /* 0x001c7c00010b7983 */ /* 0x000ea80000300800 */
[----:B------:R-:W3:Y:S04]  /*264b0*/  LDL.LU R17, [R1+0xc4] ;  /* 0x0000c40001117983 */ /* 0x000ee80000300800 */
[----:B------:R-:W3:Y:S01]  /*264c0*/  LDL.LU R18, [R1+0xc8] ;  /* 0x0000c80001127983 */ /* 0x000ee20000300800 */
[----:B------:R-:W-:-:S03]  /*264d0*/  MOV R19, R28 ;  /* 0x0000001c00137202 */ /* 0x000fc60000000f00 */
[----:B------:R-:W4:Y:S04]  /*264e0*/  LDL.LU R28, [R1+0x1c78] ;  /* 0x001c7800011c7983 */ /* 0x000f280000300800 */
[----:B------:R-:W-:Y:S04]  /*264f0*/  STL.64 [R1+0x1b28], R6 ;  /* 0x001b280601007387 */ /* 0x000fe80000100a00 */
[----:B------:R0:W-:Y:S04]  /*26500*/  STL.64 [R1+0x1b20], R4 ;  /* 0x001b200401007387 */ /* 0x0001e80000100a00 */
[----:B0-----:R-:W3:Y:S04]  /*26510*/  LDL.LU.64 R4, [R1+0x290] ;  /* 0x0002900001047983 */ /* 0x001ee80000300a00 */
[----:B------:R-:W3:Y:S01]  /*26520*/  LDL.LU.64 R6, [R1+0x298] ;  /* 0x0002980001067983 */ /* 0x000ee20000300a00 */
[----:B--2---:R-:W-:Y:S03]  /*26530*/  HMMA.16816.F32 R24, R8, R24, R20 ;  /* 0x000000180818723c */ /* 0x004fe60000001814 */
[----:B------:R-:W2:-:S15]  /*26540*/  LDL.LU.64 R20, [R1+0x1c70] ;  /* 0x001c700001147983 */ /* 0x000e9e0000300a00 */
[----:B------:R-:W-:Y:S01]  /*26550*/  NOP ;  /* 0x0000000000007918 */ /* 0x000fe20000000000 */
[----:B------:R-:W-:Y:S04]  /*26560*/  STL.64 [R1+0x1b18], R26 ;  /* 0x001b181a01007387 */ /* 0x000fe80000100a00 */
[----:B------:R0:W-:Y:S04]  /*26570*/  STL.64 [R1+0x1b10], R24 ;  /* 0x001b101801007387 */ /* 0x0001e80000100a00 */
[----:B0-----:R-:W3:Y:S04]  /*26580*/  LDL.LU.64 R24, [R1+0x260] ;  /* 0x0002600001187983 */ /* 0x001ee80000300a00 */
[----:B------:R-:W3:Y:S01]  /*26590*/  LDL.64 R26, [R1+0x268] ;  /* 0x00026800011a7983 */ /* 0x000ee20000100a00 */
[----:B--2---:R-:W-:Y:S03]  /*265a0*/  HMMA.16816.F32 R20, R8, R20, R12 ;  /* 0x000000140814723c */ /* 0x004fe6000000180c */
[----:B------:R-:W3:-:S15]  /*265b0*/  LDL.LU.64 R12, [R1+0x1c68] ;  /* 0x001c6800010c7983 */ /* 0x000ede0000300a00 */
[----:B------:R-:W-:Y:S01]  /*265c0*/  NOP ;  /* 0x0000000000007918 */ /* 0x000fe20000000000 */
[----:B------:R0:W-:Y:S04]  /*265d0*/  STL.64 [R1+0x1af8], R22 ;  /* 0x001af81601007387 */ /* 0x0001e80000100a00 */
[----:B------:R-:W-:Y:S04]  /*265e0*/  STL.64 [R1+0x1af0], R20 ;  /* 0x001af01401007387 */ /* 0x000fe80000100a00 */
[----:B0-----:R-:W2:Y:S01]  /*265f0*/  LDL.LU R22, [R1+0x208] ;  /* 0x0002080001167983 */ /* 0x001ea20000300800 */
[----:B----4-:R-:W-:Y:S01]  /*26600*/  MOV R23, R28 ;  /* 0x0000001c00177202 */ /* 0x010fe20000000f00 */
[----:B---3--:R-:W-:Y:S02]  /*26610*/  HMMA.16816.F32 R12, R8, R12, R16 ;  /* 0x0000000c080c723c */ /* 0x008fe40000001810 */
[----:B------:R-:W3:Y:S04]  /*26620*/  LDL.LU.64 R18, [R1+0x1c60] ;  /* 0x001c600001127983 */ /* 0x000ee80000300a00 */
[----:B------:R-:W3:-:S13]  /*26630*/  LDL.LU.64 R16, [R1+0x1c58] ;  /* 0x001c580001107983 */ /* 0x000eda0000300a00 */
[----:B------:R-:W-:Y:S01]  /*26640*/  IMAD.MOV.U32 R28, RZ, RZ, R13 ;  /* 0x000000ffff1c7224 */ /* 0x000fe200078e000d */
[----:B------:R0:W-:Y:S04]  /*26650*/  STL [R1+0x160], R12 ;  /* 0x0001600c01007387 */ /* 0x0001e80000100800 */
[----:B0-----:R-:W3:Y:S01]  /*26660*/  LDL.LU.64 R12, [R1+0x1c50] ;  /* 0x001c5000010c7983 */ /* 0x001ee20000300a00 */
[----:B------:R-:W-:Y:S02]  /*26670*/  MOV R21, R14 ;  /* 0x0000000e00157202 */ /* 0x000fe40000000f00 */
[----:B------:R-:W-:Y:S02]  /*26680*/  MOV R20, R15 ;  /* 0x0000000f00147202 */ /* 0x000fe40000000f00 */
[----:B---3--:R-:W-:Y:S01]  /*26690*/  HMMA.16816.F32 R12, R8, R12, R16 ;  /* 0x0000000c080c723c */ /* 0x008fe20000001810 */
[----:B------:R-:W3:Y:S04]  /*266a0*/  LDL.LU.64 R18, [R1+0x1c48] ;  /* 0x001c480001127983 */ /* 0x000ee80000300a00 */
[----:B------:R-:W3:-:S14]  /*266b0*/  LDL.LU.64 R16, [R1+0x1c40] ;  /* 0x001c400001107983 */ /* 0x000edc0000300a00 */
[----:B------:R0:W-:Y:S04]  /*266c0*/  STL.64 [R1+0x1d0], R12 ;  /* 0x0001d00c01007387 */ /* 0x0001e80000100a00 */
[----:B------:R3:W-:Y:S04]  /*266d0*/  STL.64 [R1+0x1d8], R14 ;  /* 0x0001d80e01007387 */ /* 0x0007e80000100a00 */
[----:B0-----:R-:W3:Y:S02]  /*266e0*/  LDL.LU.64 R12, [R1+0x1c38] ;  /* 0x001c3800010c7983 */ /* 0x001ee40000300a00 */
[----:B---3--:R-:W-:Y:S02]  /*266f0*/  HMMA.16816.F32 R12, R8, R12, R16 ;  /* 0x0000000c080c723c */ /* 0x008fe40000001810 */
[----:B------:R-:W3:Y:S04]  /*26700*/  LDL.LU.64 R18, [R1+0x1c30] ;  /* 0x001c300001127983 */ /* 0x000ee80000300a00 */
[----:B------:R-:W3:-:S13]  /*26710*/  LDL.LU.64 R16, [R1+0x1c28] ;  /* 0x001c280001107983 */ /* 0x000eda0000300a00 */
[----:B------:R0:W-:Y:S04]  /*26720*/  STL.64 [R1+0x1c0], R12 ;  /* 0x0001c00c01007387 */ /* 0x0001e80000100a00 */
[----:B------:R3:W-:Y:S04]  /*26730*/  STL.64 [R1+0x1c8], R14 ;  /* 0x0001c80e01007387 */ /* 0x0007e80000100a00 */
[----:B0-----:R-:W3:Y:S02]  /*26740*/  LDL.LU.64 R12, [R1+0x1c20] ;  /* 0x001c2000010c7983 */ /* 0x001ee40000300a00 */
[----:B---3--:R-:W-:Y:S02]  /*26750*/  HMMA.16816.F32 R12, R8, R12, R16 ;  /* 0x0000000c080c723c */ /* 0x008fe40000001810 */
[----:B------:R-:W3:Y:S04]  /*26760*/  LDL.LU.64 R18, [R1+0x1c18] ;  /* 0x001c180001127983 */ /* 0x000ee80000300a00 */
[----:B------:R-:W3:-:S13]  /*26770*/  LDL.LU.64 R16, [R1+0x1c10] ;  /* 0x001c100001107983 */ /* 0x000eda0000300a00 */
[----:B------:R-:W-:Y:S04]  /*26780*/  STL.64 [R1+0x1a0], R12 ;  /* 0x0001a00c01007387 */ /* 0x000fe80000100a00 */
[----:B------:R0:W-:Y:S04]  /*26790*/  STL.64 [R1+0x1a8], R14 ;  /* 0x0001a80e01007387 */ /* 0x0001e80000100a00 */
[----:B0-----:R-:W4:Y:S04]  /*267a0*/  LDL.LU.64 R14, [R1+0x1c08] ;  /* 0x001c0800010e7983 */ /* 0x001f280000300a00 */
[----:B------:R-:W4:Y:S02]  /*267b0*/  LDL.LU.64 R12, [R1+0x1c00] ;  /* 0x001c0000010c7983 */ /* 0x000f240000300a00 */
[----:B----4-:R-:W-:-:S15]  /*267c0*/  HMMA.16816.F32 R12, R8, R4, R12 ;  /* 0x00000004080c723c */ /* 0x010fde000000180c */
[----:B------:R-:W-:-:S04]  /*267d0*/  NOP ;  /* 0x0000000000007918 */ /* 0x000fc80000000000 */
[----:B------:R-:W-:Y:S04]  /*267e0*/  STL.64 [R1+0x190], R12 ;  /* 0x0001900c01007387 */ /* 0x000fe80000100a00 */
[----:B------:R0:W-:Y:S04]  /*267f0*/  STL.64 [R1+0x198], R14 ;  /* 0x0001980e01007387 */ /* 0x0001e80000100a00 */
[----:B0-----:R-:W4:Y:S04]  /*26800*/  LDL.LU.64 R14, [R1+0x1bf8] ;  /* 0x001bf800010e7983 */ /* 0x001f280000300a00 */
[----:B------:R-:W2:Y:S04]  /*26810*/  LDL.LU.64 R12, [R1+0x1bf0] ;  /* 0x001bf000010c7983 */ /* 0x000ea80000300a00 */
[----:B------:R0:W-:Y:S04]  /*26820*/  STL.64 [R1+0x1b38], R6 ;  /* 0x001b380601007387 */ /* 0x0001e80000100a00 */
[----:B0-----:R-:W2:Y:S04]  /*26830*/  LDL R6, [R1+0x278] ;  /* 0x0002780001067983 */ /* 0x001ea80000100800 */
[----:B------:R-:W2:Y:S04]  /*26840*/  LDL R7, [R1+0x27c] ;  /* 0x00027c0001077983 */ /* 0x000ea80000100800 */
[----:B--2---:R0:W-:Y:S04]  /*26850*/  STL.64 [R1+0x1b50], R6 ;  /* 0x001b500601007387 */ /* 0x0041e80000100a00 */
[----:B0-----:R-:W2:Y:S04]  /*26860*/  LDL.LU.64 R6, [R1+0x288] ;  /* 0x0002880001067983 */ /* 0x001ea80000300a00 */
[----:B--2---:R0:W-:Y:S04]  /*26870*/  STL.64 [R1+0x1b68], R6 ;  /* 0x001b680601007387 */ /* 0x0041e80000100a00 */
[----:B0-----:R-:W2:Y:S04]  /*26880*/  LDL R6, [R1+0x258] ;  /* 0x0002580001067983 */ /* 0x001ea80000100800 */
[----:B------:R-:W2:Y:S04]  /*26890*/  LDL R7, [R1+0x25c] ;  /* 0x00025c0001077983 */ /* 0x000ea80000100800 */
[----:B--2---:R0:W-:Y:S04]  /*268a0*/  STL.64 [R1+0x1b80], R6 ;  /* 0x001b800601007387 */ /* 0x0041e80000100a00 */
[----:B0-----:R-:W2:Y:S04]  /*268b0*/  LDL.LU.64 R6, [R1+0x238] ;  /* 0x0002380001067983 */ /* 0x001ea80000300a00 */
[----:B--2---:R3:W-:Y:S02]  /*268c0*/  STL.64 [R1+0x1b98], R6 ;  /* 0x001b980601007387 */ /* 0x0047e40000100a00 */
[----:B---3--:R-:W-:Y:S02]  /*268d0*/  HMMA.16816.F32 R4, R8, R24, R16 ;  /* 0x000000180804723c */ /* 0x008fe40000001810 */
[----:B------:R-:W2:-:S15]  /*268e0*/  LDL.LU R16, [R1+0x50] ;  /* 0x0000500001107983 */ /* 0x000e9e0000300800 */
[----:B------:R-:W-:Y:S02]  /*268f0*/  NOP ;  /* 0x0000000000007918 */ /* 0x000fe40000000000 */
[----:B------:R-:W-:Y:S04]  /*26900*/  STL.64 [R1+0x150], R4 ;  /* 0x0001500401007387 */ /* 0x000fe80000100a00 */
[----:B------:R-:W-:Y:S04]  /*26910*/  STL.64 [R1+0x158], R6 ;  /* 0x0001580601007387 */ /* 0x000fe80000100a00 */
[----:B------:R-:W2:Y:S04]  /*26920*/  LDL.LU R17, [R1+0x54] ;  /* 0x0000540001117983 */ /* 0x000ea80000300800 */
[----:B------:R-:W3:Y:S04]  /*26930*/  LDL.LU R18, [R1+0x58] ;  /* 0x0000580001127983 */ /* 0x000ee80000300800 */
[----:B------:R-:W3:Y:S01]  /*26940*/  LDL.LU R19, [R1+0x5c] ;  /* 0x00005c0001137983 */ /* 0x000ee20000300800 */
[----:B------:R-:W-:Y:S01]  /*26950*/  MOV R24, R12 ;  /* 0x0000000c00187202 */ /* 0x000fe20000000f00 */
[----:B------:R-:W-:-:S02]  /*26960*/  IMAD.MOV.U32 R25, RZ, RZ, R29 ;  /* 0x000000ffff197224 */ /* 0x000fc400078e001d */
[----:B---3--:R-:W-:Y:S04]  /*26970*/  STL.64 [R1+0x1ba8], R18 ;  /* 0x001ba81201007387 */ /* 0x008fe80000100a00 */
[----:B--2---:R0:W-:Y:S04]  /*26980*/  STL.64 [R1+0x1ba0], R16 ;  /* 0x001ba01001007387 */ /* 0x0041e80000100a00 */
[----:B0-----:R-:W2:Y:S04]  /*26990*/  LDL.LU R16, [R1+0x60] ;  /* 0x0000600001107983 */ /* 0x001ea80000300800 */
[----:B------:R-:W2:Y:S04]  /*269a0*/  LDL.LU R17, [R1+0x64] ;  /* 0x0000640001117983 */ /* 0x000ea80000300800 */
[----:B------:R-:W2:Y:S04]  /*269b0*/  LDL.LU R18, [R1+0x68] ;  /* 0x0000680001127983 */ /* 0x000ea80000300800 */
[----:B------:R-:W2:Y:S04]  /*269c0*/  LDL.LU R19, [R1+0x6c] ;  /* 0x00006c0001137983 */ /* 0x000ea80000300800 */
[----:B------:R-:W3:Y:S04]  /*269d0*/  LDL.LU.64 R6, [R1+0x218] ;  /* 0x0002180001067983 */ /* 0x000ee80000300a00 */
[----:B------:R0:W-:Y:S04]  /*269e0*/  STL.64 [R1+0x1b30], R26 ;  /* 0x001b301a01007387 */ /* 0x0001e80000100a00 */
[----:B------:R-:W2:Y:S04]  /*269f0*/  LDL.LU R12, [R1+0x1bec] ;  /* 0x001bec00010c7983 */ /* 0x000ea80000300800 */
[----:B------:R-:W3:Y:S01]  /*26a00*/  LDL.LU R29, [R1+0x1be8] ;  /* 0x001be800011d7983 */ /* 0x000ee20000300800 */
[----:B0-----:R-:W-:-:S02]  /*26a10*/  MOV R26, R3 ;  /* 0x00000003001a7202 */ /* 0x001fc40000000f00 */
[----:B------:R-:W-:Y:S01]  /*26a20*/  MOV R27, R2 ;  /* 0x00000002001b7202 */ /* 0x000fe20000000f00 */
[----:B------:R-:W3:Y:S04]  /*26a30*/  LDL.LU R3, [R1+0x1be4] ;  /* 0x001be40001037983 */ /* 0x000ee80000300800 */
[----:B------:R-:W3:Y:S04]  /*26a40*/  LDL.LU R2, [R1+0x1be0] ;  /* 0x001be00001027983 */ /* 0x000ee80000300800 */
[----:B------:R-:W-:Y:S04]  /*26a50*/  STL.64 [R1+0x1b48], R26 ;  /* 0x001b481a01007387 */ /* 0x000fe80000100a00 */
[----:B------:R4:W-:Y:S02]  /*26a60*/  STL.64 [R1+0x1b40], R24 ;  /* 0x001b401801007387 */ /* 0x0009e40000100a00 */
[----:B----4-:R-:W-:Y:S01]  /*26a70*/  MOV R24, R15 ;  /* 0x0000000f00187202 */ /* 0x010fe20000000f00 */
[----:B------:R-:W-:Y:S01]  /*26a80*/  IMAD.MOV.U32 R25, RZ, RZ, R14 ;  /* 0x000000ffff197224 */ /* 0x000fe200078e000e */
[----:B------:R-:W4:Y:S04]  /*26a90*/  LDL.LU R15, [R1+0x1bdc] ;  /* 0x001bdc00010f7983 */ /* 0x000f280000300800 */
[----:B------:R-:W4:Y:S01]  /*26aa0*/  LDL.LU R14, [R1+0x1bd8] ;  /* 0x001bd800010e7983 */ /* 0x000f220000300800 */
[----:B------:R-:W-:-:S03]  /*26ab0*/  MOV R26, R13 ;  /* 0x0000000d001a7202 */ /* 0x000fc60000000f00 */
[----:B------:R-:W4:Y:S01]  /*26ac0*/  LDL.LU R13, [R1+0x1bd4] ;  /* 0x001bd400010d7983 */ /* 0x000f220000300800 */
[----:B------:R-:W-:-:S03]  /*26ad0*/  MOV R27, R0 ;  /* 0x00000000001b7202 */ /* 0x000fc60000000f00 */
[----:B------:R-:W4:Y:S04]  /*26ae0*/  LDL.LU R0, [R1+0x1bd0] ;  /* 0x001bd00001007983 */ /* 0x000f280000300800 */
[----:B------:R2:W-:Y:S04]  /*26af0*/  STL.64 [R1+0x1b60], R26 ;  /* 0x001b601a01007387 */ /* 0x0005e80000100a00 */
[----:B------:R0:W-:Y:S01]  /*26b00*/  STL.64 [R1+0x1b58], R24 ;  /* 0x001b581801007387 */ /* 0x0001e20000100a00 */
[----:B--2---:R-:W-:Y:S02]  /*26b10*/  MOV R27, R12 ;  /* 0x0000000c001b7202 */ /* 0x004fe40000000f00 */
[----:B---3--:R-:W-:Y:S01]  /*26b20*/  MOV R26, R29 ;  /* 0x0000001d001a7202 */ /* 0x008fe20000000f00 */
[----:B0-----:R-:W-:Y:S01]  /*26b30*/  IMAD.MOV.U32 R25, RZ, RZ, R3 ;  /* 0x000000ffff197224 */ /* 0x001fe200078e0003 */
[----:B------:R-:W-:-:S02]  /*26b40*/  MOV R24, R2 ;  /* 0x0000000200187202 */ /* 0x000fc40000000f00 */
[----:B------:R-:W2:Y:S04]  /*26b50*/  LDL.LU R2, [R1+0x1bcc] ;  /* 0x001bcc0001027983 */ /* 0x000ea80000300800 */
[----:B------:R-:W3:Y:S04]  /*26b60*/  LDL.LU R3, [R1+0x1bc8] ;  /* 0x001bc80001037983 */ /* 0x000ee80000300800 */
[----:B------:R-:W2:Y:S04]  /*26b70*/  LDL.LU R29, [R1+0x1bc4] ;  /* 0x001bc400011d7983 */ /* 0x000ea80000300800 */
[----:B------:R-:W2:Y:S04]  /*26b80*/  LDL.LU R12, [R1+0x1bc0] ;  /* 0x001bc000010c7983 */ /* 0x000ea80000300800 */
[----:B------:R4:W-:Y:S04]  /*26b90*/  STL.64 [R1+0x1b78], R26 ;  /* 0x001b781a01007387 */ /* 0x0009e80000100a00 */
[----:B------:R0:W-:Y:S01]  /*26ba0*/  STL.64 [R1+0x1b70], R24 ;  /* 0x001b701801007387 */ /* 0x0001e20000100a00 */
[----:B----4-:R-:W-:Y:S01]  /*26bb0*/  MOV R26, R15 ;  /* 0x0000000f001a7202 */ /* 0x010fe20000000f00 */
[----:B0-----:R-:W-:Y:S01]  /*26bc0*/  IMAD.MOV.U32 R25, RZ, RZ, R14 ;  /* 0x000000ffff197224 */ /* 0x001fe200078e000e */
[----:B------:R-:W-:-:S02]  /*26bd0*/  MOV R24, R13 ;  /* 0x0000000d00187202 */ /* 0x000fc40000000f00 */
[----:B------:R-:W2:Y:S04]  /*26be0*/  LDL.LU R13, [R1+0x1bbc] ;  /* 0x001bbc00010d7983 */ /* 0x000ea80000300800 */
[----:B------:R-:W2:Y:S04]  /*26bf0*/  LDL.LU R14, [R1+0x1bb8] ;  /* 0x001bb800010e7983 */ /* 0x000ea80000300800 */
[----:B------:R-:W2:Y:S04]  /*26c00*/  LDL.LU R15, [R1+0x1bb4] ;  /* 0x001bb400010f7983 */ /* 0x000ea80000300800 */
[----:B------:R-:W4:Y:S01]  /*26c10*/  LDL.LU R27, [R1+0x3c] ;  /* 0x00003c00011b7983 */ /* 0x000f220000300800 */
[----:B--2---:R-:W-:Y:S03]  /*26c20*/  HMMA.16816.F32 R16, R12, R22, R16 ;  /* 0x000000160c10723c */ /* 0x004fe60000001810 */
[----:B----4-:R-:W-:Y:S04]  /*26c30*/  STL.64 [R1+0x1b90], R26 ;  /* 0x001b901a01007387 */ /* 0x010fe80000100a00 */
[----:B------:R0:W-:Y:S02]  /*26c40*/  STL.64 [R1+0x1b88], R24 ;  /* 0x001b881801007387 */ /* 0x0001e40000100a00 */
[----:B0-----:R-:W-:-:S02]  /*26c50*/  MOV R24, R29 ;  /* 0x0000001d00187202 */ /* 0x001fc40000000f00 */
[----:B------:R-:W2:Y:S04]  /*26c60*/  LDL.LU R29, [R1+0x1bb0] ;  /* 0x001bb000011d7983 */ /* 0x000ea80000300800 */
[----:B------:R-:W4:Y:S04]  /*26c70*/  LDL.LU R11, [R1+0x2a0] ;  /* 0x0002a000010b7983 */ /* 0x000f280000300800 */
[----:B------:R-:W-:Y:S04]  /*26c80*/  STL.64 [R1+0x140], R16 ;  /* 0x0001401001007387 */ /* 0x000fe80000100a00 */
[----:B------:R0:W-:Y:S04]  /*26c90*/  STL.64 [R1+0x148], R18 ;  /* 0x0001481201007387 */ /* 0x0001e80000100a00 */
[----:B0-----:R-:W2:Y:S04]  /*26ca0*/  LDL.LU.64 R18, [R1+0x1ba8] ;  /* 0x001ba80001127983 */ /* 0x001ea80000300a00 */
[----:B------:R-:W2:Y:S01]  /*26cb0*/  LDL.LU.64 R16, [R1+0x1ba0] ;  /* 0x001ba00001107983 */ /* 0x000ea20000300a00 */
[----:B------:R-:W-:Y:S01]  /*26cc0*/  MOV R10, R7 ;  /* 0x00000007000a7202 */ /* 0x000fe20000000f00 */
[----:B--2---:R-:W-:-:S15]  /*26cd0*/  HMMA.16816.F32 R16, R12, R6, R16 ;  /* 0x000000060c10723c */ /* 0x004fde0000001810 */
[----:B------:R-:W-:-:S04]  /*26ce0*/  NOP ;  /* 0x0000000000007918 */ /* 0x000fc80000000000 */
[----:B------:R0:W-:Y:S04]  /*26cf0*/  STL.64 [R1+0x130], R16 ;  /* 0x0001301001007387 */ /* 0x0001e80000100a00 */
[----:B------:R1:W-:Y:S01]  /*26d00*/  STL.64 [R1+0x138], R18 ;  /* 0x0001381201007387 */ /* 0x0003e20000100a00 */
[----:B0-----:R-:W-:-:S03]  /*26d10*/  MOV R16, R6 ;  /* 0x0000000600107202 */ /* 0x001fc60000000f00 */
[----:B------:R-:W2:Y:S01]  /*26d20*/  LDL.LU.64 R6, [R1+0x1b98] ;  /* 0x001b980001067983 */ /* 0x000ea20000300a00 */
[----:B---3--:R-:W-:Y:S01]  /*26d30*/  MOV R25, R3 ;  /* 0x0000000300197202 */ /* 0x008fe20000000f00 */
[----:B------:R-:W-:Y:S01]  /*26d40*/  IMAD.MOV.U32 R26, RZ, RZ, R2 ;  /* 0x000000ffff1a7224 */ /* 0x000fe200078e0002 */
[----:B------:R-:W-:-:S07]  /*26d50*/  MOV R27, R0 ;  /* 0x00000000001b7202 */ /* 0x000fce0000000f00 */
[----:B--2---:R-:W-:Y:S01]  /*26d60*/  HMMA.16816.F32 R24, R12, R6, R24 ;  /* 0x000000060c18723c */ /* 0x004fe20000001818 */
[----:B-1----:R-:W-:Y:S01]  /*26d70*/  IMAD.MOV.U32 R18, RZ, RZ, R6 ;  /* 0x000000ffff127224 */ /* 0x002fe200078e0006 */
[----:B------:R-:W-:-:S15]  /*26d80*/  MOV R17, R7 ;  /* 0x0000000700117202 */ /* 0x000fde0000000f00 */
[----:B------:R-:W-:Y:S02]  /*26d90*/  NOP ;  /* 0x0000000000007918 */ /* 0x000fe40000000000 */
[----:B------:R-:W-:Y:S04]  /*26da0*/  STL.64 [R1+0x120], R24 ;  /* 0x0001201801007387 */ /* 0x000fe80000100a00 */
[----:B------:R0:W-:Y:S04]  /*26db0*/  STL.64 [R1+0x128], R26 ;  /* 0x0001281a01007387 */ /* 0x0001e80000100a00 */
[----:B0-----:R-:W2:Y:S04]  /*26dc0*/  LDL.LU.64 R26, [R1+0x1b90] ;  /* 0x001b9000011a7983 */ /* 0x001ea80000300a00 */
[----:B------:R-:W2:Y:S04]  /*26dd0*/  LDL.LU.64 R24, [R1+0x1b88] ;  /* 0x001b880001187983 */ /* 0x000ea80000300a00 */
[----:B------:R-:W2:Y:S02]  /*26de0*/  LDL.LU.64 R6, [R1+0x1b80] ;  /* 0x001b800001067983 */ /* 0x000ea40000300a00 */
[----:B--2---:R-:W-:Y:S02]  /*26df0*/  HMMA.16816.F32 R4, R12, R6, R24 ;  /* 0x000000060c04723c */ /* 0x004fe40000001818 */
[----:B------:R-:W2:Y:S04]  /*26e00*/  LDL.LU.64 R26, [R1+0x1b78] ;  /* 0x001b7800011a7983 */ /* 0x000ea80000300a00 */
[----:B------:R-:W2:-:S13]  /*26e10*/  LDL.LU.64 R24, [R1+0x1b70] ;  /* 0x001b700001187983 */ /* 0x000e9a0000300a00 */
[----:B------:R-:W-:Y:S04]  /*26e20*/  STL.64 [R1+0x110], R4 ;  /* 0x0001100401007387 */ /* 0x000fe80000100a00 */
[----:B------:R0:W-:Y:S04]  /*26e30*/  STL.64 [R1+0x118], R6 ;  /* 0x0001180601007387 */ /* 0x0001e80000100a00 */
[----:B0-----:R-:W2:Y:S02]  /*26e40*/  LDL.LU.64 R6, [R1+0x1b68] ;  /* 0x001b680001067983 */ /* 0x001ea40000300a00 */
[----:B--2---:R-:W-:Y:S01]  /*26e50*/  HMMA.16816.F32 R24, R12, R6, R24 ;  /* 0x000000060c18723c */ /* 0x004fe20000001818 */
[----:B------:R-:W-:-:S02]  /*26e60*/  MOV R9, R6 ;  /* 0x0000000600097202 */ /* 0x000fc40000000f00 */
[----:B------:R-:W-:-:S15]  /*26e70*/  MOV R8, R7 ;  /* 0x0000000700087202 */ /* 0x000fde0000000f00 */
[----:B------:R-:W-:Y:S01]  /*26e80*/  NOP ;  /* 0x0000000000007918 */ /* 0x000fe20000000000 */
        /* <DEDUP_REMOVED lines=9> */
[----:B------:R0:W-:Y:S01]  /*26f20*/  STL [R1+0xf8], R6 ;  /* 0x0000f80601007387 */ /* 0x0001e20000100800 */
[----:B------:R-:W-:-:S03]  /*26f30*/  IMAD.MOV.U32 R3, RZ, RZ, R7 ;  /* 0x000000ffff037224 */ /* 0x000fc600078e0007 */
[----:B0-----:R-:W2:Y:S04]  /*26f40*/  LDL.LU.64 R6, [R1+0x1b38] ;  /* 0x001b380001067983 */ /* 0x001ea80000300a00 */
[----:B------:R-:W-:Y:S01]  /*26f50*/  STL [R1+0x1ad0], R3 ;  /* 0x001ad00301007387 */ /* 0x000fe20000100800 */
[----:B--2---:R-:W-:Y:S01]  /*26f60*/  HMMA.16816.F32 R24, R12, R6, R24 ;  /* 0x000000060c18723c */ /* 0x004fe20000001818 */
[----:B------:R-:W-:Y:S02]  /*26f70*/  MOV R2, R6 ;  /* 0x0000000600027202 */ /* 0x000fe40000000f00 */
[----:B------:R-:W-:-:S15]  /*26f80*/  MOV R0, R7 ;  /* 0x0000000700007202 */ /* 0x000fde0000000f00 */
[----:B------:R-:W-:Y:S01]  /*26f90*/  NOP ;  /* 0x0000000000007918 */ /* 0x000fe20000000000 */
[----:B------:R-:W-:Y:S04]  /*26fa0*/  STL.64 [R1+0x180], R24 ;  /* 0x0001801801007387 */ /* 0x000fe80000100a00 */
[----:B------:R0:W-:Y:S04]  /*26fb0*/  STL.64 [R1+0x188], R26 ;  /* 0x0001881a01007387 */ /* 0x0001e80000100a00 */
[----:B0-----:R-:W2:Y:S04]  /*26fc0*/  LDL.LU.64 R26, [R1+0x1b30] ;  /* 0x001b3000011a7983 */ /* 0x001ea80000300a00 */
[----:B------:R-:W2:Y:S04]  /*26fd0*/  LDL.LU.64 R6, [R1+0x1b28] ;  /* 0x001b280001067983 */ /* 0x000ea80000300a00 */
[----:B------:R-:W2:Y:S02]  /*26fe0*/  LDL.LU.64 R4, [R1+0x1b20] ;  /* 0x001b200001047983 */ /* 0x000ea40000300a00 */
[----:B--2---:R-:W-:Y:S01]  /*26ff0*/  HMMA.16816.F32 R4, R12, R26, R4 ;  /* 0x0000001a0c04723c */ /* 0x004fe20000001804 */
[----:B------:R-:W-:-:S02]  /*27000*/  MOV R3, R27 ;  /* 0x0000001b00037202 */ /* 0x000fc40000000f00 */
[----:B------:R-:W2:-:S15]  /*27010*/  LDL.LU.64 R26, [R1+0x1b18] ;  /* 0x001b1800011a7983 */ /* 0x000e9e0000300a00 */
[----:B------:R-:W-:Y:S01]  /*27020*/  NOP ;  /* 0x0000000000007918 */ /* 0x000fe20000000000 */
[----:B------:R-:W-:Y:S04]  /*27030*/  STL.64 [R1+0xe0], R4 ;  /* 0x0000e00401007387 */ /* 0x000fe80000100a00 */
[----:B------:R-:W-:Y:S04]  /*27040*/  STL.64 [R1+0xe8], R6 ;  /* 0x0000e80601007387 */ /* 0x000fe80000100a00 */
[----:B----4-:R-:W0:Y:S01]  /*27050*/  LDSM.16.M88.4 R4, [R11+UR6+0x14080] ;  /* 0x014080060b04783b */ /* 0x010e220008000200 */
[----:B------:R-:W-:Y:S01]  /*27060*/  IMAD.MOV.U32 R14, RZ, RZ, R18 ;  /* 0x000000ffff0e7224 */ /* 0x000fe200078e0012 */
[----:B------:R-:W-:-:S02]  /*27070*/  MOV R15, R17 ;  /* 0x00000011000f7202 */ /* 0x000fc40000000f00 */
[----:B------:R-:W2:Y:S04]  /*27080*/  LDL.LU.64 R24, [R1+0x1b10] ;  /* 0x001b100001187983 */ /* 0x000ea80000300a00 */
[----:B------:R1:W-:Y:S02]  /*27090*/  STL.64 [R1+0x1ae8], R14 ;  /* 0x001ae80e01007387 */ /* 0x0003e40000100a00 */
[----:B-1----:R-:W-:Y:S02]  /*270a0*/  MOV R14, R16 ;  /* 0x00000010000e7202 */ /* 0x002fe40000000f00 */
[----:B------:R-:W-:Y:S04]  /*270b0*/  LDSM.16.M88.4 R16, [R29+UR6+0x2080] ;  /* 0x002080061d10783b */ /* 0x000fe80008000200 */
[----:B0-----:R-:W-:Y:S04]  /*270c0*/  STL.64 [R1+0x1ab0], R6 ;  /* 0x001ab00601007387 */ /* 0x001fe80000100a00 */
[----:B------:R-:W-:Y:S04]  /*270d0*/  STL.64 [R1+0x1aa8], R4 ;  /* 0x001aa80401007387 */ /* 0x000fe80000100a00 */
[----:B------:R-:W0:Y:S04]  /*270e0*/  LDSM.16.M88.4 R4, [R29+UR6+0x80] ;  /* 0x000080061d04783b */ /* 0x000e280008000200 */
[----:B0-----:R0:W-:Y:S04]  /*270f0*/  STL.64 [R1+0x60], R4 ;  /* 0x0000600401007387 */ /* 0x0011e80000100a00 */
[----:B------:R-:W-:Y:S04]  /*27100*/  STL.64 [R1+0x68], R6 ;  /* 0x0000680601007387 */ /* 0x000fe80000100a00 */
[----:B------:R-:W-:Y:S04]  /*27110*/  STL.64 [R1+0x170], R16 ;  /* 0x0001701001007387 */ /* 0x000fe80000100a00 */
[----:B------:R-:W-:Y:S01]  /*27120*/  STL.64 [R1+0x178], R18 ;  /* 0x0001781201007387 */ /* 0x000fe20000100a00 */
[----:B0-----:R-:W-:Y:S01]  /*27130*/  IMAD.MOV.U32 R5, RZ, RZ, R16 ;  /* 0x000000ffff057224 */ /* 0x001fe200078e0010 */
[----:B------:R-:W-:-:S02]  /*27140*/  MOV R4, R17 ;  /* 0x0000001100047202 */ /* 0x000fc40000000f00 */
        /* <DEDUP_REMOVED lines=11> */
[----:B------:R0:W-:Y:S01]  /*27200*/  STL.64 [R1+0x248], R18 ;  /* 0x0002481201007387 */ /* 0x0001e20000100a00 */
[----:B------:R-:W-:-:S02]  /*27210*/  MOV R7, R16 ;  /* 0x0000001000077202 */ /* 0x000fc40000000f00 */
[----:B------:R-:W-:Y:S01]  /*27220*/  MOV R6, R17 ;  /* 0x0000001100067202 */ /* 0x000fe20000000f00 */
[----:B0-----:R-:W2:Y:S04]  /*27230*/  LDL.LU.64 R18, [R1+0x1b08] ;  /* 0x001b080001127983 */ /* 0x001ea80000300a00 */
[----:B------:R-:W2:Y:S04]  /*27240*/  LDL.LU.64 R16, [R1+0x1b00] ;  /* 0x001b000001107983 */ /* 0x000ea80000300a00 */
[----:B------:R0:W-:Y:S02]  /*27250*/  STL.64 [R1+0x1ae0], R6 ;  /* 0x001ae00601007387 */ /* 0x0001e40000100a00 */
[----:B0-----:R-:W-:-:S02]  /*27260*/  MOV R6, R21 ;  /* 0x0000001500067202 */ /* 0x001fc40000000f00 */
[----:B------:R-:W-:Y:S01]  /*27270*/  MOV R7, R20 ;  /* 0x0000001400077202 */ /* 0x000fe20000000f00 */
[----:B------:R0:W-:Y:S04]  /*27280*/  STL.64 [R1+0x1ad8], R4 ;  /* 0x001ad80401007387 */ /* 0x0001e80000100a00 */
[----:B0-----:R-:W3:Y:S01]  /*27290*/  LDL.LU R4, [R1+0x160] ;  /* 0x0001600001047983 */ /* 0x001ee20000300800 */
[----:B------:R-:W-:Y:S01]  /*272a0*/  IMAD.MOV.U32 R5, RZ, RZ, R28 ;  /* 0x000000ffff057224 */ /* 0x000fe200078e001c */
[----:B--2---:R-:W-:-:S15]  /*272b0*/  HMMA.16816.F32 R20, R16, R22, R24 ;  /* 0x000000161014723c */ /* 0x004fde0000001818 */
[----:B------:R-:W-:-:S04]  /*272c0*/  NOP ;  /* 0x0000000000007918 */ /* 0x000fc80000000000 */
[----:B------:R-:W-:Y:S04]  /*272d0*/  STL.64 [R1+0xd0], R20 ;  /* 0x0000d01401007387 */ /* 0x000fe80000100a00 */
[----:B------:R-:W-:Y:S04]  /*272e0*/  STL.64 [R1+0xd8], R22 ;  /* 0x0000d81601007387 */ /* 0x000fe80000100a00 */
[----:B------:R-:W0:Y:S04]  /*272f0*/  LDSM.16.M88.4 R20, [R29+UR6+0xc080] ;  /* 0x00c080061d14783b */ /* 0x000e280008000200 */
[----:B0-----:R-:W-:Y:S04]  /*27300*/  STL.64 [R1+0x200], R20 ;  /* 0x0002001401007387 */ /* 0x001fe80000100a00 */
[----:B------:R-:W-:Y:S04]  /*27310*/  STL.64 [R1+0x208], R22 ;  /* 0x0002081601007387 */ /* 0x000fe80000100a00 */
[----:B------:R-:W0:Y:S02]  /*27320*/  LDSM.16.M88.4 R20, [R29+UR6+0xe080] ;  /* 0x00e080061d14783b */ /* 0x000e240008000200 */
[----:B0-----:R-:W-:-:S02]  /*27330*/  MOV R29, R22 ;  /* 0x00000016001d7202 */ /* 0x001fc40000000f00 */
[----:B------:R0:W-:Y:S01]  /*27340*/  STL.64 [R1+0x228], R22 ;  /* 0x0002281601007387 */ /* 0x0001e20000100a00 */
[----:B------:R-:W-:Y:S01]  /*27350*/  IMAD.MOV.U32 R28, RZ, RZ, R23 ;  /* 0x000000ffff1c7224 */ /* 0x000fe200078e0017 */
[----:B------:R-:W-:Y:S02]  /*27360*/  MOV R25, R20 ;  /* 0x0000001400197202 */ /* 0x000fe40000000f00 */
[----:B------:R-:W-:Y:S01]  /*27370*/  MOV R24, R21 ;  /* 0x0000001500187202 */ /* 0x000fe20000000f00 */
[----:B0-----:R-:W2:Y:S04]  /*27380*/  LDL.LU.64 R22, [R1+0x1af8] ;  /* 0x001af80001167983 */ /* 0x001ea80000300a00 */
[----:B------:R-:W2:Y:S01]  /*27390*/  LDL.LU.64 R20, [R1+0x1af0] ;  /* 0x001af00001147983 */ /* 0x000ea20000300a00 */
[----:B------:R-:W-:-:S02]  /*273a0*/  MOV R15, R10 ;  /* 0x0000000a000f7202 */ /* 0x000fc40000000f00 */
[----:B------:R-:W-:Y:S01]  /*273b0*/  MOV R26, R9 ;  /* 0x00000009001a7202 */ /* 0x000fe20000000f00 */
[----:B------:R-:W-:Y:S02]  /*273c0*/  IMAD.MOV.U32 R27, RZ, RZ, R8 ;  /* 0x000000ffff1b7224 */ /* 0x000fe400078e0008 */
[----:B------:R-:W0:Y:S04]  /*273d0*/  LDSM.16.M88.4 R8, [R11+UR6+0x15080] ;  /* 0x015080060b08783b */ /* 0x000e280008000200 */
[----:B------:R-:W-:Y:S04]  /*273e0*/  STL [R1+0x199c], R28 ;  /* 0x00199c1c01007387 */ /* 0x000fe80000100800 */
[----:B------:R-:W-:Y:S01]  /*273f0*/  STL [R1+0x1998], R29 ;  /* 0x0019981d01007387 */ /* 0x000fe20000100800 */
[----:B--2---:R-:W-:Y:S03]  /*27400*/  HMMA.16816.F32 R20, R16, R14, R20 ;  /* 0x0000000e1014723c */ /* 0x004fe60000001814 */
[----:B------:R-:W3:-:S15]  /*27410*/  LDL.LU.64 R14, [R1+0x1ae8] ;  /* 0x001ae800010e7983 */ /* 0x000ede0000300a00 */
[----:B------:R-:W-:Y:S01]  /*27420*/  NOP ;  /* 0x0000000000007918 */ /* 0x000fe20000000000 */
[----:B------:R1:W-:Y:S04]  /*27430*/  STL.64 [R1+0xc0], R20 ;  /* 0x0000c01401007387 */ /* 0x0003e80000100a00 */
[----:B------:R2:W-:Y:S04]  /*27440*/  STL.64 [R1+0xc8], R22 ;  /* 0x0000c81601007387 */ /* 0x0005e80000100a00 */
[----:B-1----:R-:W4:Y:S04]  /*27450*/  LDL.LU R20, [R1+0x1c0] ;  /* 0x0001c00001147983 */ /* 0x002f280000300800 */
[----:B------:R-:W4:Y:S04]  /*27460*/  LDL.LU R21, [R1+0x1c4] ;  /* 0x0001c40001157983 */ /* 0x000f280000300800 */
[----:B--2---:R-:W4:Y:S04]  /*27470*/  LDL.LU R22, [R1+0x1c8] ;  /* 0x0001c80001167983 */ /* 0x004f280000300800 */
[----:B------:R-:W4:Y:S04]  /*27480*/  LDL.LU R23, [R1+0x1cc] ;  /* 0x0001cc0001177983 */ /* 0x000f280000300800 */
[----:B0-----:R0:W-:Y:S04]  /*27490*/  STL.64 [R1+0x1a20], R10 ;  /* 0x001a200a01007387 */ /* 0x0011e80000100a00 */
[----:B0-----:R-:W2:Y:S04]  /*274a0*/  LDL.LU R11, [R1+0x2bc] ;  /* 0x0002bc00010b7983 */ /* 0x001ea80000300800 */
[----:B------:R-:W-:Y:S01]  /*274b0*/  STL.64 [R1+0x1a18], R8 ;  /* 0x001a180801007387 */ /* 0x000fe20000100a00 */
[----:B---3--:R-:W-:Y:S03]  /*274c0*/  HMMA.16816.F32 R12, R16, R14, R4 ;  /* 0x0000000e100c723c */ /* 0x008fe60000001804 */
[----:B------:R-:W3:Y:S04]  /*274d0*/  LDL.LU.64 R6, [R1+0x1ae0] ;  /* 0x001ae00001067983 */ /* 0x000ee80000300a00 */
[----:B------:R-:W3:-:S12]  /*274e0*/  LDL.LU.64 R4, [R1+0x1ad8] ;  /* 0x001ad80001047983 */ /* 0x000ed80000300a00 */
[----:B------:R-:W-:Y:S04]  /*274f0*/  STL.64 [R1+0xb0], R12 ;  /* 0x0000b00c01007387 */ /* 0x000fe80000100a00 */
[----:B------:R-:W-:Y:S04]  /*27500*/  STL.64 [R1+0xb8], R14 ;  /* 0x0000b80e01007387 */ /* 0x000fe80000100a00 */
[----:B--2---:R-:W0:Y:S04]  /*27510*/  LDSM.16.M88.4 R12, [R11+UR6+0x14080] ;  /* 0x014080060b0c783b */ /* 0x004e280008000200 */
[----:B------:R1:W-:Y:S04]  /*27520*/  STL [R1+0x1a88], R11 ;  /* 0x001a880b01007387 */ /* 0x0003e80000100800 */
[----:B------:R-:W2:Y:S04]  /*27530*/  LDL.LU R10, [R1+0x258] ;  /* 0x00025800010a7983 */ /* 0x000ea80000300800 */
[----:B-1----:R-:W2:Y:S04]  /*27540*/  LDL.LU R11, [R1+0x25c] ;  /* 0x00025c00010b7983 */ /* 0x002ea80000300800 */
[----:B0-----:R-:W-:Y:S04]  /*27550*/  STL.64 [R1+0x1980], R14 ;  /* 0x0019800e01007387 */ /* 0x001fe80000100a00 */
[----:B------:R0:W-:Y:S02]  /*27560*/  STL.64 [R1+0x1978], R12 ;  /* 0x0019780c01007387 */ /* 0x0001e40000100a00 */
[----:B0-----:R-:W-:-:S02]  /*27570*/  MOV R12, R25 ;  /* 0x00000019000c7202 */ /* 0x001fc40000000f00 */
[----:B------:R-:W-:-:S03]  /*27580*/  MOV R13, R24 ;  /* 0x00000018000d7202 */ /* 0x000fc60000000f00 */
[----:B------:R0:W-:Y:S04]  /*27590*/  STL [R1+0x1a28], R12 ;  /* 0x001a280c01007387 */ /* 0x0001e80000100800 */
[----:B------:R1:W-:Y:S04]  /*275a0*/  STL [R1+0x1a2c], R13 ;  /* 0x001a2c0d01007387 */ /* 0x0003e80000100800 */
[----:B0-----:R-:W2:Y:S04]  /*275b0*/  LDL.LU R12, [R1+0x1d0] ;  /* 0x0001d000010c7983 */ /* 0x001ea80000300800 */
[----:B-1----:R-:W2:Y:S04]  /*275c0*/  LDL.LU R13, [R1+0x1d4] ;  /* 0x0001d400010d7983 */ /* 0x002ea80000300800 */
[----:B------:R-:W2:Y:S04]  /*275d0*/  LDL.LU R14, [R1+0x1d8] ;  /* 0x0001d800010e7983 */ /* 0x000ea80000300800 */
[----:B------:R-:W2:Y:S02]  /*275e0*/  LDL.LU R15, [R1+0x1dc] ;  /* 0x0001dc00010f7983 */ /* 0x000ea40000300800 */
[----:B--2---:R-:W-:Y:S01]  /*275f0*/  HMMA.16816.F32 R8, R16, R10, R12 ;  /* 0x0000000a1008723c */ /* 0x004fe2000000180c */
[----:B------:R-:W-:Y:S01]  /*27600*/  MOV R14, R2 ;  /* 0x00000002000e7202 */ /* 0x000fe20000000f00 */
[----:B------:R-:W-:-:S15]  /*27610*/  IMAD.MOV.U32 R15, RZ, RZ, R0 ;  /* 0x000000ffff0f7224 */ /* 0x000fde00078e0000 */
[----:B------:R-:W-:Y:S02]  /*27620*/  NOP ;  /* 0x0000000000007918 */ /* 0x000fe40000000000 */
[----:B------:R-:W-:Y:S04]  /*27630*/  STL.64 [R1+0xa0], R8 ;  /* 0x0000a00801007387 */ /* 0x000fe80000100a00 */
[----:B------:R4:W-:Y:S02]  /*27640*/  STL.64 [R1+0xa8], R10 ;  /* 0x0000a80a01007387 */ /* 0x0009e40000100a00 */
[----:B----4-:R-:W-:Y:S01]  /*27650*/  HMMA.16816.F32 R8, R16, R26, R20 ;  /* 0x0000001a1008723c */ /* 0x010fe20000001814 */
[----:B---3--:R-:W-:Y:S02]  /*27660*/  MOV R20, R5 ;  /* 0x0000000500147202 */ /* 0x008fe40000000f00 */
[----:B------:R-:W-:Y:S01]  /*27670*/  MOV R21, R4 ;  /* 0x0000000400157202 */ /* 0x000fe20000000f00 */
[----:B------:R0:W-:-:S15]  /*27680*/  STL.64 [R1+0x1ac0], R14 ;  /* 0x001ac00e01007387 */ /* 0x0001de0000100a00 */
[----:B------:R-:W-:Y:S04]  /*27690*/  STL.64 [R1+0x90], R8 ;  /* 0x0000900801007387 */ /* 0x000fe80000100a00 */
[----:B0-----:R-:W2:Y:S04]  /*276a0*/  LDL.LU R14, [R1+0x278] ;  /* 0x00027800010e7983 */ /* 0x001ea80000300800 */
[----:B------:R-:W2:Y:S04]  /*276b0*/  LDL.LU R15, [R1+0x27c] ;  /* 0x00027c00010f7983 */ /* 0x000ea80000300800 */
[----:B------:R0:W-:Y:S04]  /*276c0*/  STL.64 [R1+0x1a90], R20 ;  /* 0x001a901401007387 */ /* 0x0001e80000100a00 */
[----:B0-----:R-:W3:Y:S01]  /*276d0*/  LDL.LU.64 R20, [R1+0x60] ;  /* 0x0000600001147983 */ /* 0x001ee20000300a00 */
[----:B------:R-:W-:-:S02]  /*276e0*/  MOV R2, R10 ;  /* 0x0000000a00027202 */ /* 0x000fc40000000f00 */
[----:B------:R-:W-:Y:S01]  /*276f0*/  MOV R0, R11 ;  /* 0x0000000b00007202 */ /* 0x000fe20000000f00 */
[----:B------:R-:W-:Y:S01]  /*27700*/  IMAD.MOV.U32 R25, RZ, RZ, R6 ;  /* 0x000000ffff197224 */ /* 0x000fe200078e0006 */
[----:B---3--:R-:W-:Y:S04]  /*27710*/  STL.64 [R1+0x1ab8], R20 ;  /* 0x001ab81401007387 */ /* 0x008fe80000100a00 */
[----:B------:R-:W3:Y:S04]  /*27720*/  LDL.LU R8, [R1+0x130] ;  /* 0x0001300001087983 */ /* 0x000ee80000300800 */
[----:B------:R-:W3:Y:S04]  /*27730*/  LDL.LU R9, [R1+0x134] ;  /* 0x0001340001097983 */ /* 0x000ee80000300800 */
[----:B------:R-:W4:Y:S04]  /*27740*/  LDL.LU R10, [R1+0x138] ;  /* 0x00013800010a7983 */ /* 0x000f280000300800 */
[----:B------:R-:W4:Y:S04]  /*27750*/  LDL.LU R11, [R1+0x13c] ;  /* 0x00013c00010b7983 */ /* 0x000f280000300800 */
[----:B------:R-:W2:Y:S01]  /*27760*/  LDL.LU R6, [R1+0x268] ;  /* 0x0002680001067983 */ /* 0x000ea20000300800 */
[----:B------:R-:W-:-:S02]  /*27770*/  MOV R24, R7 ;  /* 0x0000000700187202 */ /* 0x000fc40000000f00 */
[----:B------:R-:W-:Y:S02]  /*27780*/  MOV R7, R3 ;  /* 0x0000000300077202 */ /* 0x000fe40000000f00 */
[----:B------:R-:W3:Y:S04]  /*27790*/  LDL.LU R3, [R1+0x1ad0] ;  /* 0x001ad00001037983 */ /* 0x000ee80000300800 */
[----:B--2---:R0:W-:Y:S04]  /*277a0*/  STL.64 [R1+0x1ac8], R6 ;  /* 0x001ac80601007387 */ /* 0x0041e80000100a00 */
[----:B------:R-:W2:Y:S04]  /*277b0*/  LDL.LU R4, [R1+0x1a0] ;  /* 0x0001a00001047983 */ /* 0x000ea80000300800 */
[----:B------:R-:W2:Y:S04]  /*277c0*/  LDL.LU R5, [R1+0x1a4] ;  /* 0x0001a40001057983 */ /* 0x000ea80000300800 */
[----:B0-----:R-:W2:Y:S04]  /*277d0*/  LDL.LU R6, [R1+0x1a8] ;  /* 0x0001a80001067983 */ /* 0x001ea80000300800 */
[----:B------:R-:W2:Y:S04]  /*277e0*/  LDL.LU R7, [R1+0x1ac] ;  /* 0x0001ac0001077983 */ /* 0x000ea80000300800 */
[----:B------:R-:W2:Y:S04]  /*277f0*/  LDL.LU R20, [R1+0x150] ;  /* 0x0001500001147983 */ /* 0x000ea80000300800 */
[----:B------:R-:W2:Y:S04]  /*27800*/  LDL.LU R21, [R1+0x154] ;  /* 0x0001540001157983 */ /* 0x000ea80000300800 */
[----:B------:R-:W2:Y:S04]  /*27810*/  LDL.LU R22, [R1+0x158] ;  /* 0x0001580001167983 */ /* 0x000ea80000300800 */
[----:B------:R-:W2:Y:S04]  /*27820*/  LDL.LU R23, [R1+0x15c] ;  /* 0x00015c0001177983 */ /* 0x000ea80000300800 */
[----:B----4-:R-:W-:Y:S04]  /*27830*/  STL.64 [R1+0x1aa0], R10 ;  /* 0x001aa00a01007387 */ /* 0x010fe80000100a00 */
[----:B---3--:R0:W-:Y:S04]  /*27840*/  STL.64 [R1+0x1a98], R8 ;  /* 0x001a980801007387 */ /* 0x0081e80000100a00 */
[----:B0-----:R-:W3:Y:S04]  /*27850*/  LDL.LU R8, [R1+0x140] ;  /* 0x0001400001087983 */ /* 0x001ee80000300800 */
[----:B------:R-:W3:Y:S04]  /*27860*/  LDL.LU R9, [R1+0x144] ;  /* 0x0001440001097983 */ /* 0x000ee80000300800 */
[----:B------:R-:W3:Y:S04]  /*27870*/  LDL.LU R10, [R1+0x148] ;  /* 0x00014800010a7983 */ /* 0x000ee80000300800 */
[----:B------:R-:W3:Y:S04]  /*27880*/  LDL.LU R11, [R1+0x14c] ;  /* 0x00014c00010b7983 */ /* 0x000ee80000300800 */
[----:B------:R0:W-:Y:S04]  /*27890*/  STL.64 [R1+0x1a48], R24 ;  /* 0x001a481801007387 */ /* 0x0001e80000100a00 */
[----:B0-----:R-:W4:Y:S04]  /*278a0*/  LDL.LU R24, [R1+0x190] ;  /* 0x0001900001187983 */ /* 0x001f280000300800 */
[----:B------:R-:W4:Y:S04]  /*278b0*/  LDL.LU R25, [R1+0x194] ;  /* 0x0001940001197983 */ /* 0x000f280000300800 */
[----:B------:R-:W4:Y:S04]  /*278c0*/  LDL.LU R26, [R1+0x198] ;  /* 0x00019800011a7983 */ /* 0x000f280000300800 */
[----:B------:R-:W4:Y:S04]  /*278d0*/  LDL.LU R27, [R1+0x19c] ;  /* 0x00019c00011b7983 */ /* 0x000f280000300800 */
[----:B------:R-:W-:Y:S04]  /*278e0*/  STL [R1+0x1a30], R0 ;  /* 0x001a300001007387 */ /* 0x000fe80000100800 */
[----:B------:R-:W-:Y:S01]  /*278f0*/  STL [R1+0x1a10], R2 ;  /* 0x001a100201007387 */ /* 0x000fe20000100800 */
[----:B--2---:R-:W-:Y:S03]  /*27900*/  HMMA.16816.F32 R12, R16, R14, R4 ;  /* 0x0000000e100c723c */ /* 0x004fe60000001804 */
[----:B------:R-:W2:-:S15]  /*27910*/  LDL.LU.64 R6, [R1+0x1ac8] ;  /* 0x001ac80001067983 */ /* 0x000e9e0000300a00 */
[----:B------:R-:W-:Y:S01]  /*27920*/  NOP ;  /* 0x0000000000007918 */ /* 0x000fe20000000000 */
[----:B------:R-:W-:Y:S04]  /*27930*/  STL.64 [R1+0x80], R12 ;  /* 0x0000800c01007387 */ /* 0x000fe80000100a00 */
[----:B------:R0:W-:Y:S04]  /*27940*/  STL.64 [R1+0x88], R14 ;  /* 0x0000880e01007387 */ /* 0x0001e80000100a00 */
[----:B0-----:R-:W4:Y:S02]  /*27950*/  LDL.LU.64 R14, [R1+0x1ac0] ;  /* 0x001ac000010e7983 */ /* 0x001f240000300a00 */
[----:B----4-:R-:W-:-:S15]  /*27960*/  HMMA.16816.F32 R24, R16, R14, R24 ;  /* 0x0000000e1018723c */ /* 0x010fde0000001818 */
[----:B------:R-:W-:-:S04]  /*27970*/  NOP ;  /* 0x0000000000007918 */ /* 0x000fc80000000000 */
[----:B------:R0:W-:Y:S01]  /*27980*/  STL.64 [R1+0x70], R24 ;  /* 0x0000701801007387 */ /* 0x0001e20000100a00 */
[----:B------:R-:W-:Y:S01]  /*27990*/  IMAD.MOV.U32 R14, RZ, RZ, R26 ;  /* 0x000000ffff0e7224 */ /* 0x000fe200078e001a */
[----:B------:R-:W-:Y:S02]  /*279a0*/  MOV R15, R27 ;  /* 0x0000001b000f7202 */ /* 0x000fe40000000f00 */
[----:B0-----:R-:W4:Y:S04]  /*279b0*/  LDL.LU R24, [R1+0x100] ;  /* 0x0001000001187983 */ /* 0x001f280000300800 */
[----:B------:R-:W4:Y:S04]  /*279c0*/  LDL.LU R25, [R1+0x104] ;  /* 0x0001040001197983 */ /* 0x000f280000300800 */
[----:B------:R-:W2:Y:S04]  /*279d0*/  LDL.LU R26, [R1+0x108] ;  /* 0x00010800011a7983 */ /* 0x000ea80000300800 */
[----:B------:R-:W2:Y:S04]  /*279e0*/  LDL.LU R27, [R1+0x10c] ;  /* 0x00010c00011b7983 */ /* 0x000ea80000300800 */
[----:B--2---:R-:W-:Y:S04]  /*279f0*/  STL.64 [R1+0x1a68], R26 ;  /* 0x001a681a01007387 */ /* 0x004fe80000100a00 */
[----:B----4-:R0:W-:Y:S04]  /*27a00*/  STL.64 [R1+0x1a60], R24 ;  /* 0x001a601801007387 */ /* 0x0101e80000100a00 */
[----:B0-----:R-:W2:Y:S04]  /*27a10*/  LDL.LU R24, [R1+0x110] ;  /* 0x0001100001187983 */ /* 0x001ea80000300800 */
[----:B------:R-:W2:Y:S04]  /*27a20*/  LDL.LU R25, [R1+0x114] ;  /* 0x0001140001197983 */ /* 0x000ea80000300800 */
[----:B------:R-:W4:Y:S04]  /*27a30*/  LDL.LU R26, [R1+0x118] ;  /* 0x00011800011a7983 */ /* 0x000f280000300800 */
[----:B------:R-:W4:Y:S01]  /*27a40*/  LDL.LU R27, [R1+0x11c] ;  /* 0x00011c00011b7983 */ /* 0x000f220000300800 */
[----:B------:R-:W-:Y:S03]  /*27a50*/  HMMA.16816.F32 R16, R16, R6, R20 ;  /* 0x000000061010723c */ /* 0x000fe60000001814 */
[----:B----4-:R-:W-:Y:S04]  /*27a60*/  STL.64 [R1+0x1a78], R26 ;  /* 0x001a781a01007387 */ /* 0x010fe80000100a00 */
[----:B--2---:R0:W-:Y:S04]  /*27a70*/  STL.64 [R1+0x1a70], R24 ;  /* 0x001a701801007387 */ /* 0x0041e80000100a00 */
[----:B0-----:R-:W2:Y:S04]  /*27a80*/  LDL.LU R24, [R1+0x120] ;  /* 0x0001200001187983 */ /* 0x001ea80000300800 */
[----:B------:R-:W2:Y:S04]  /*27a90*/  LDL.LU R25, [R1+0x124] ;  /* 0x0001240001197983 */ /* 0x000ea80000300800 */
[----:B------:R-:W2:Y:S04]  /*27aa0*/  LDL.LU R26, [R1+0x128] ;  /* 0x00012800011a7983 */ /* 0x000ea80000300800 */
[----:B------:R-:W2:Y:S04]  /*27ab0*/  LDL.LU R27, [R1+0x12c] ;  /* 0x00012c00011b7983 */ /* 0x000ea80000300800 */
[----:B------:R-:W-:Y:S04]  /*27ac0*/  STL [R1+0x1a34], R14 ;  /* 0x001a340e01007387 */ /* 0x000fe80000100800 */
[----:B------:R-:W3:Y:S04]  /*27ad0*/  LDL.LU.64 R20, [R1+0x1ab8] ;  /* 0x001ab80001147983 */ /* 0x000ee80000300a00 */
[----:B------:R-:W3:Y:S04]  /*27ae0*/  LDL.LU.64 R6, [R1+0x1ab0] ;  /* 0x001ab00001067983 */ /* 0x000ee80000300a00 */
[----:B------:R-:W3:Y:S04]  /*27af0*/  LDL.LU.64 R4, [R1+0x1aa8] ;  /* 0x001aa80001047983 */ /* 0x000ee80000300a00 */
[----:B------:R0:W-:Y:S04]  /*27b00*/  STL.64 [R1+0x50], R16 ;  /* 0x0000501001007387 */ /* 0x0001e80000100a00 */
[----:B------:R-:W-:Y:S04]  /*27b10*/  STL.64 [R1+0x58], R18 ;  /* 0x0000581201007387 */ /* 0x000fe80000100a00 */
[----:B0-----:R-:W4:Y:S01]  /*27b20*/  LDL.LU.64 R16, [R1+0x1e0] ;  /* 0x0001e00001107983 */ /* 0x001f220000300a00 */
[----:B---3--:R-:W-:Y:S01]  /*27b30*/  HMMA.16816.F32 R8, R4, R20, R8 ;  /* 0x000000140408723c */ /* 0x008fe20000001808 */
[----:B------:R-:W-:-:S02]  /*27b40*/  MOV R13, R20 ;  /* 0x00000014000d7202 */ /* 0x000fc40000000f00 */
[----:B------:R-:W-:Y:S01]  /*27b50*/  MOV R12, R21 ;  /* 0x00000015000c7202 */ /* 0x000fe20000000f00 */
[----:B----4-:R0:W-:Y:S04]  /*27b60*/  STL.64 [R1+0x1a80], R16 ;  /* 0x001a801001007387 */ /* 0x0101e80000100a00 */
[----:B0-----:R-:W2:Y:S11]  /*27b70*/  LDL.LU.64 R16, [R1+0x1b0] ;  /* 0x0001b00001107983 */ /* 0x001eb60000300a00 */
[----:B------:R-:W-:Y:S04]  /*27b80*/  STL.64 [R1+0x40], R8 ;  /* 0x0000400801007387 */ /* 0x000fe80000100a00 */
[----:B------:R0:W-:Y:S04]  /*27b90*/  STL.64 [R1+0x48], R10 ;  /* 0x0000480a01007387 */ /* 0x0001e80000100a00 */
[----:B0-----:R-:W3:Y:S04]  /*27ba0*/  LDL.LU.64 R10, [R1+0x1aa0] ;  /* 0x001aa000010a7983 */ /* 0x001ee80000300a00 */
[----:B------:R-:W3:Y:S04]  /*27bb0*/  LDL.LU.64 R8, [R1+0x1a98] ;  /* 0x001a980001087983 */ /* 0x000ee80000300a00 */
[----:B------:R-:W3:Y:S02]  /*27bc0*/  LDL.LU.64 R20, [R1+0x1a90] ;  /* 0x001a900001147983 */ /* 0x000ee40000300a00 */
[----:B---3--:R-:W-:Y:S02]  /*27bd0*/  HMMA.16816.F32 R20, R4, R20, R8 ;  /* 0x000000140414723c */ /* 0x008fe40000001808 */
[----:B------:R-:W3:-:S15]  /*27be0*/  LDL.LU R11, [R1+0x1a88] ;  /* 0x001a8800010b7983 */ /* 0x000ede0000300800 */
[----:B------:R-:W-:Y:S02]  /*27bf0*/  NOP ;  /* 0x0000000000007918 */ /* 0x000fe40000000000 */
[----:B------:R0:W-:Y:S04]  /*27c00*/  STL.64 [R1+0x30], R20 ;  /* 0x0000301401007387 */ /* 0x0001e80000100a00 */
[----:B------:R1:W-:Y:S04]  /*27c10*/  STL.64 [R1+0x38], R22 ;  /* 0x0000381601007387 */ /* 0x0003e80000100a00 */
[----:B0-----:R-:W4:Y:S04]  /*27c20*/  LDL.LU R20, [R1+0x180] ;  /* 0x0001800001147983 */ /* 0x001f280000300800 */
[----:B------:R-:W4:Y:S04]  /*27c30*/  LDL.LU R21, [R1+0x184] ;  /* 0x0001840001157983 */ /* 0x000f280000300800 */
[----:B-1----:R-:W3:Y:S04]  /*27c40*/  LDL.LU R22, [R1+0x188] ;  /* 0x0001880001167983 */ /* 0x002ee80000300800 */
[----:B------:R-:W3:Y:S01]  /*27c50*/  LDL.LU R23, [R1+0x18c] ;  /* 0x00018c0001177983 */ /* 0x000ee20000300800 */
[----:B--2---:R-:W-:Y:S03]  /*27c60*/  HMMA.16816.F32 R24, R4, R16, R24 ;  /* 0x000000100418723c */ /* 0x004fe60000001818 */
[----:B---3--:R-:W-:Y:S04]  /*27c70*/  STL.64 [R1+0x1a40], R22 ;  /* 0x001a401601007387 */ /* 0x008fe80000100a00 */
[----:B----4-:R0:W-:Y:S04]  /*27c80*/  STL.64 [R1+0x1a38], R20 ;  /* 0x001a381401007387 */ /* 0x0101e80000100a00 */
[----:B0-----:R-:W2:Y:S04]  /*27c90*/  LDL.LU R20, [R1+0xf0] ;  /* 0x0000f00001147983 */ /* 0x001ea80000300800 */
[----:B------:R-:W2:Y:S04]  /*27ca0*/  LDL.LU R21, [R1+0xf4] ;  /* 0x0000f40001157983 */ /* 0x000ea80000300800 */
[----:B------:R-:W3:Y:S01]  /*27cb0*/  LDL.LU R22, [R1+0xf8] ;  /* 0x0000f80001167983 */ /* 0x000ee20000300800 */
[----:B------:R-:W-:Y:S01]  /*27cc0*/  IMAD.MOV.U32 R23, RZ, RZ, R3 ;  /* 0x000000ffff177224 */ /* 0x000fe200078e0003 */
[----:B------:R-:W-:-:S02]  /*27cd0*/  MOV R2, R16 ;  /* 0x0000001000027202 */ /* 0x000fc40000000f00 */
[----:B------:R-:W-:Y:S02]  /*27ce0*/  MOV R3, R17 ;  /* 0x0000001100037202 */ /* 0x000fe40000000f00 */
[----:B------:R-:W-:Y:S01]  /*27cf0*/  MOV R28, R26 ;  /* 0x0000001a001c7202 */ /* 0x000fe20000000f00 */
[----:B------:R-:W-:Y:S01]  /*27d00*/  IMAD.MOV.U32 R29, RZ, RZ, R27 ;  /* 0x000000ffff1d7224 */ /* 0x000fe200078e001b */
[----:B---3--:R-:W-:Y:S04]  /*27d10*/  STL.64 [R1+0x1a58], R22 ;  /* 0x001a581601007387 */ /* 0x008fe80000100a00 */
[----:B--2---:R0:W-:Y:S04]  /*27d20*/  STL.64 [R1+0x1a50], R20 ;  /* 0x001a501401007387 */ /* 0x0041e80000100a00 */
[----:B0-----:R-:W2:Y:S04]  /*27d30*/  LDL.LU.64 R20, [R1+0x1f0] ;  /* 0x0001f00001147983 */ /* 0x001ea80000300a00 */
[----:B------:R-:W3:Y:S04]  /*27d40*/  LDL.LU.64 R8, [R1+0x200] ;  /* 0x0002000001087983 */ /* 0x000ee80000300a00 */
[----:B------:R-:W4:Y:S04]  /*27d50*/  LDL.LU.64 R16, [R1+0x1a80] ;  /* 0x001a800001107983 */ /* 0x000f280000300a00 */
[----:B------:R0:W-:Y:S04]  /*27d60*/  STL.64 [R1+0x20], R24 ;  /* 0x0000201801007387 */ /* 0x0001e80000100a00 */
[----:B------:R-:W4:Y:S04]  /*27d70*/  LDL.LU.64 R26, [R1+0x1a78] ;  /* 0x001a7800011a7983 */ /* 0x000f280000300a00 */
[----:B0-----:R-:W4:Y:S04]  /*27d80*/  LDL.LU.64 R24, [R1+0x1a70] ;  /* 0x001a700001187983 */ /* 0x001f280000300a00 */
[----:B------:R-:W-:Y:S04]  /*27d90*/  STL [R1+0x19a4], R29 ;  /* 0x0019a41d01007387 */ /* 0x000fe80000100800 */
[----:B------:R-:W-:Y:S01]  /*27da0*/  STL [R1+0x19a0], R28 ;  /* 0x0019a01c01007387 */ /* 0x000fe20000100800 */
[----:B----4-:R-:W-:-:S15]  /*27db0*/  HMMA.16816.F32 R24, R4, R16, R24 ;  /* 0x000000100418723c */ /* 0x010fde0000001818 */
[----:B------:R-:W-:-:S04]  /*27dc0*/  NOP ;  /* 0x0000000000007918 */ /* 0x000fc80000000000 */
[----:B------:R-:W-:Y:S04]  /*27dd0*/  STL.64 [R1+0x10], R24 ;  /* 0x0000101801007387 */ /* 0x000fe80000100a00 */
[----:B------:R0:W-:Y:S04]  /*27de0*/  STL.64 [R1+0x18], R26 ;  /* 0x0000181a01007387 */ /* 0x0001e80000100a00 */
[----:B0-----:R-:W4:Y:S04]  /*27df0*/  LDL.LU.64 R26, [R1+0x1a68] ;  /* 0x001a6800011a7983 */ /* 0x001f280000300a00 */
[----:B------:R-:W4:Y:S01]  /*27e00*/  LDL.LU.64 R24, [R1+0x1a60] ;  /* 0x001a600001187983 */ /* 0x000f220000300a00 */
[----:B------:R-:W-:-:S02]  /*27e10*/  MOV R14, R16 ;  /* 0x00000010000e7202 */ /* 0x000fc40000000f00 */
[----:B--2---:R-:W-:Y:S01]  /*27e20*/  MOV R16, R20 ;  /* 0x0000001400107202 */ /* 0x004fe20000000f00 */
[----:B------:R-:W-:Y:S01]  /*27e30*/  IMAD.MOV.U32 R10, RZ, RZ, R21 ;  /* 0x000000ffff0a7224 */ /* 0x000fe200078e0015 */
[----:B------:R-:W2:Y:S01]  /*27e40*/  LDL.LU.64 R22, [R1+0x1a58] ;  /* 0x001a580001167983 */ /* 0x000ea20000300a00 */
[----:B----4-:R-:W-:Y:S03]  /*27e50*/  HMMA.16816.F32 R24, R4, R20, R24 ;  /* 0x000000140418723c */ /* 0x010fe60000001818 */
[----:B------:R-:W2:-:S15]  /*27e60*/  LDL.LU.64 R20, [R1+0x1a50] ;  /* 0x001a500001147983 */ /* 0x000e9e0000300a00 */
[----:B------:R-:W-:Y:S01]  /*27e70*/  NOP ;  /* 0x0000000000007918 */ /* 0x000fe20000000000 */
[----:B------:R0:W-:Y:S04]  /*27e80*/  STL.64 [R1], R24 ;  /* 0x0000001801007387 */ /* 0x0001e80000100a00 */
[----:B0-----:R-:W2:Y:S01]  /*27e90*/  LDL.LU.64 R24, [R1+0x1a48] ;  /* 0x001a480001187983 */ /* 0x001ea20000300a00 */
[----:B------:R-:W-:Y:S02]  /*27ea0*/  MOV R29, R26 ;  /* 0x0000001a001d7202 */ /* 0x000fe40000000f00 */
[----:B------:R-:W-:Y:S02]  /*27eb0*/  MOV R28, R27 ;  /* 0x0000001b001c7202 */ /* 0x000fe40000000f00 */
[----:B------:R-:W-:Y:S01]  /*27ec0*/  MOV R0, R17 ;  /* 0x0000001100007202 */ /* 0x000fe20000000f00 */
[----:B--2---:R-:W-:Y:S01]  /*27ed0*/  HMMA.16816.F32 R24, R4, R24, R20 ;  /* 0x000000180418723c */ /* 0x004fe20000001814 */
[----:B------:R-:W3:Y:S04]  /*27ee0*/  LDL.LU.64 R22, [R1+0x1a40] ;  /* 0x001a400001167983 */ /* 0x000ee80000300a00 */
[----:B------:R-:W3:-:S14]  /*27ef0*/  LDL.LU.64 R20, [R1+0x1a38] ;  /* 0x001a380001147983 */ /* 0x000edc0000300a00 */
[----:B------:R0:W-:Y:S04]  /*27f00*/  STL.64 [R1+0x1908], R26 ;  /* 0x0019081a01007387 */ /* 0x0001e80000100a00 */
[----:B------:R1:W-:Y:S04]  /*27f10*/  STL.64 [R1+0x1900], R24 ;  /* 0x0019001801007387 */ /* 0x0003e80000100a00 */
[----:B0-----:R-:W2:Y:S04]  /*27f20*/  LDL R26, [R1+0x1f8] ;  /* 0x0001f800011a7983 */ /* 0x001ea80000100800 */
[----:B------:R-:W2:Y:S01]  /*27f30*/  LDL R27, [R1+0x1fc] ;  /* 0x0001fc00011b7983 */ /* 0x000ea20000100800 */
[----:B-1----:R-:W-:-:S03]  /*27f40*/  MOV R24, R16 ;  /* 0x0000001000187202 */ /* 0x002fc60000000f00 */
[----:B------:R-:W0:Y:S01]  /*27f50*/  LDSM.16.M88.4 R16, [R11+UR6+0x15080] ;  /* 0x015080060b10783b */ /* 0x000e220008000200 */
[----:B------:R-:W-:-:S03]  /*27f60*/  IMAD.MOV.U32 R25, RZ, RZ, R10 ;  /* 0x000000ffff197224 */ /* 0x000fc600078e000a */
[----:B--2---:R-:W-:Y:S04]  /*27f70*/  STL.64 [R1+0x19c0], R26 ;  /* 0x0019c01a01007387 */ /* 0x004fe80000100a00 */
[----:B------:R-:W-:Y:S04]  /*27f80*/  STL.64 [R1+0x19b8], R24 ;  /* 0x0019b81801007387 */ /* 0x000fe80000100a00 */
[----:B0-----:R-:W-:Y:S04]  /*27f90*/  STL [R1+0x18c0], R19 ;  /* 0x0018c01301007387 */ /* 0x001fe80000100800 */
[----:B------:R-:W-:Y:S04]  /*27fa0*/  STL [R1+0x1950], R18 ;  /* 0x0019501201007387 */ /* 0x000fe80000100800 */
[----:B------:R0:W-:Y:S04]  /*27fb0*/  STL.64 [R1+0x1948], R16 ;  /* 0x0019481001007387 */ /* 0x0001e80000100a00 */
[----:B0-----:R-:W2:Y:S04]  /*27fc0*/  LDL.LU.64 R16, [R1+0x170] ;  /* 0x0001700001107983 */ /* 0x001ea80000300a00 */
[----:B------:R-:W4:Y:S01]  /*27fd0*/  LDL.LU.64 R18, [R1+0x178] ;  /* 0x0001780001127983 */ /* 0x000f220000300a00 */
[----:B---3--:R-:W-:Y:S01]  /*27fe0*/  HMMA.16816.F32 R20, R4, R8, R20 ;  /* 0x000000080414723c */ /* 0x008fe20000001814 */
[----:B------:R-:W-:Y:S01]  /*27ff0*/  MOV R24, R14 ;  /* 0x0000000e00187202 */ /* 0x000fe20000000f00 */
[----:B------:R-:W-:Y:S01]  /*28000*/  IMAD.MOV.U32 R25, RZ, RZ, R0 ;  /* 0x000000ffff197224 */ /* 0x000fe200078e0000 */
[----:B----4-:R0:W-:Y:S04]  /*28010*/  STL.64 [R1+0x19f8], R18 ;  /* 0x0019f81201007387 */ /* 0x0101e80000100a00 */
[----:B--2---:R1:W-:Y:S01]  /*28020*/  STL.64 [R1+0x19f0], R16 ;  /* 0x0019f01001007387 */ /* 0x0043e20000100a00 */
[----:B0-----:R-:W-:-:S02]  /*28030*/  MOV R19, R8 ;  /* 0x0000000800137202 */ /* 0x001fc40000000f00 */
[----:B------:R-:W-:Y:S01]  /*28040*/  MOV R18, R9 ;  /* 0x0000000900127202 */ /* 0x000fe20000000f00 */
[----:B------:R-:W2:Y:S04]  /*28050*/  LDL.LU R8, [R1+0xe0] ;  /* 0x0000e00001087983 */ /* 0x000ea80000300800 */
[----:B------:R-:W2:Y:S04]  /*28060*/  LDL.LU R9, [R1+0xe4] ;  /* 0x0000e40001097983 */ /* 0x000ea80000300800 */
[----:B------:R-:W2:Y:S04]  /*28070*/  LDL.LU R10, [R1+0xe8] ;  /* 0x0000e800010a7983 */ /* 0x000ea80000300800 */
[----:B------:R-:W2:Y:S04]  /*28080*/  LDL.LU R11, [R1+0xec] ;  /* 0x0000ec00010b7983 */ /* 0x000ea80000300800 */
[----:B------:R-:W3:Y:S04]  /*28090*/  LDL.LU R14, [R1+0x1a34] ;  /* 0x001a3400010e7983 */ /* 0x000ee80000300800 */
[----:B------:R-:W4:Y:S01]  /*280a0*/  LDL.LU R0, [R1+0x1a30] ;  /* 0x001a300001007983 */ /* 0x000f220000300800 */
[----:B-1----:R-:W-:-:S02]  /*280b0*/  MOV R16, R13 ;  /* 0x0000000d00107202 */ /* 0x002fc40000000f00 */
[----:B------:R-:W-:Y:S01]  /*280c0*/  MOV R17, R12 ;  /* 0x0000000c00117202 */ /* 0x000fe20000000f00 */
[----:B------:R-:W2:Y:S04]  /*280d0*/  LDL.LU R13, [R1+0x1a2c] ;  /* 0x001a2c00010d7983 */ /* 0x000ea80000300800 */
[----:B------:R-:W2:Y:S04]  /*280e0*/  LDL.LU R12, [R1+0x1a28] ;  /* 0x001a2800010c7983 */ /* 0x000ea80000300800 */
[----:B------:R0:W-:Y:S04]  /*280f0*/  STL.64 [R1+0x19d8], R24 ;  /* 0x0019d81801007387 */ /* 0x0001e80000100a00 */
[----:B0-----:R-:W2:Y:S04]  /*28100*/  LDL.LU R24, [R1+0xb0] ;  /* 0x0000b00001187983 */ /* 0x001ea80000300800 */
[----:B------:R-:W2:Y:S04]  /*28110*/  LDL.LU R25, [R1+0xb4] ;  /* 0x0000b40001197983 */ /* 0x000ea80000300800 */
[----:B------:R-:W2:Y:S04]  /*28120*/  LDL.LU R26, [R1+0xb8] ;  /* 0x0000b800011a7983 */ /* 0x000ea80000300800 */
[----:B------:R-:W2:Y:S04]  /*28130*/  LDL.LU R27, [R1+0xbc] ;  /* 0x0000bc00011b7983 */ /* 0x000ea80000300800 */
[----:B--2---:R-:W-:Y:S04]  /*28140*/  STL.64 [R1+0x19e8], R26 ;  /* 0x0019e81a01007387 */ /* 0x004fe80000100a00 */
        /* <DEDUP_REMOVED lines=11> */
[----:B------:R-:W-:Y:S04]  /*28200*/  STL.64 [R1+0x18f8], R22 ;  /* 0x0018f81601007387 */ /* 0x000fe80000100a00 */
[----:B------:R0:W-:Y:S04]  /*28210*/  STL.64 [R1+0x18f0], R20 ;  /* 0x0018f01401007387 */ /* 0x0001e80000100a00 */
[----:B0-----:R-:W2:Y:S04]  /*28220*/  LDL.LU.64 R20, [R1+0x240] ;  /* 0x0002400001147983 */ /* 0x001ea80000300a00 */
[----:B------:R-:W2:Y:S01]  /*28230*/  LDL.LU.64 R22, [R1+0x248] ;  /* 0x0002480001167983 */ /* 0x000ea20000300a00 */
[----:B------:R-:W-:Y:S03]  /*28240*/  HMMA.16816.F32 R4, R4, R12, R8 ;  /* 0x0000000c0404723c */ /* 0x000fe60000001808 */
[----:B--2---:R-:W-:Y:S04]  /*28250*/  STL.64 [R1+0x19d0], R22 ;  /* 0x0019d01601007387 */ /* 0x004fe80000100a00 */
[----:B------:R0:W-:Y:S04]  /*28260*/  STL.64 [R1+0x19c8], R20 ;  /* 0x0019c81401007387 */ /* 0x0001e80000100a00 */
[----:B0-----:R-:W2:Y:S04]  /*28270*/  LDL.LU R20, [R1+0xa0] ;  /* 0x0000a00001147983 */ /* 0x001ea80000300800 */
[----:B------:R-:W2:Y:S04]  /*28280*/  LDL.LU R21, [R1+0xa4] ;  /* 0x0000a40001157983 */ /* 0x000ea80000300800 */
[----:B------:R-:W2:Y:S04]  /*28290*/  LDL.LU R22, [R1+0xa8] ;  /* 0x0000a80001167983 */ /* 0x000ea80000300800 */
[----:B------:R-:W2:Y:S04]  /*282a0*/  LDL.LU R23, [R1+0xac] ;  /* 0x0000ac0001177983 */ /* 0x000ea80000300800 */
[----:B------:R-:W2:Y:S04]  /*282b0*/  LDL.LU.64 R10, [R1+0x1a20] ;  /* 0x001a2000010a7983 */ /* 0x000ea80000300a00 */
[----:B------:R-:W2:Y:S04]  /*282c0*/  LDL.LU.64 R8, [R1+0x1a18] ;  /* 0x001a180001087983 */ /* 0x000ea80000300a00 */
[----:B------:R-:W-:Y:S04]  /*282d0*/  STL.64 [R1+0x1990], R12 ;  /* 0x0019900c01007387 */ /* 0x000fe80000100a00 */
[----:B------:R0:W-:Y:S04]  /*282e0*/  STL.64 [R1+0x18e8], R6 ;  /* 0x0018e80601007387 */ /* 0x0001e80000100a00 */
[----:B------:R1:W-:Y:S04]  /*282f0*/  STL.64 [R1+0x18e0], R4 ;  /* 0x0018e00401007387 */ /* 0x0003e80000100a00 */
[----:B0-----:R-:W3:Y:S04]  /*28300*/  LDL R6, [R1+0x208] ;  /* 0x0002080001067983 */ /* 0x001ee80000100800 */
[----:B------:R-:W3:Y:S01]  /*28310*/  LDL R7, [R1+0x20c] ;  /* 0x00020c0001077983 */ /* 0x000ee20000100800 */
[----:B-1----:R-:W-:Y:S01]  /*28320*/  MOV R4, R19 ;  /* 0x0000001300047202 */ /* 0x002fe20000000f00 */
[----:B------:R-:W-:-:S02]  /*28330*/  IMAD.MOV.U32 R5, RZ, RZ, R18 ;  /* 0x000000ffff057224 */ /* 0x000fc400078e0012 */
[----:B--2---:R-:W-:Y:S01]  /*28340*/  HMMA.16816.F32 R16, R8, R16, R24 ;  /* 0x000000100810723c */ /* 0x004fe20000001818 */
[----:B---3--:R-:W-:Y:S04]  /*28350*/  STL.64 [R1+0x19b0], R6 ;  /* 0x0019b00601007387 */ /* 0x008fe80000100a00 */
[----:B------:R0:W-:Y:S02]  /*28360*/  STL.64 [R1+0x19a8], R4 ;  /* 0x0019a80401007387 */ /* 0x0001e40000100a00 */
[----:B0-----:R-:W-:Y:S02]  /*28370*/  MOV R4, R2 ;  /* 0x0000000200047202 */ /* 0x001fe40000000f00 */
[----:B------:R-:W2:Y:S04]  /*28380*/  LDL.LU R2, [R1+0x1a10] ;  /* 0x001a100001027983 */ /* 0x000ea80000300800 */
[----:B------:R-:W3:Y:S04]  /*28390*/  LDL.LU.64 R26, [R1+0x1a08] ;  /* 0x001a0800011a7983 */ /* 0x000ee80000300a00 */
[----:B------:R-:W3:Y:S01]  /*283a0*/  LDL.LU.64 R24, [R1+0x1a00] ;  /* 0x001a000001187983 */ /* 0x000ee20000300a00 */
[----:B------:R-:W-:-:S03]  /*283b0*/  MOV R5, R3 ;  /* 0x0000000300057202 */ /* 0x000fc60000000f00 */
[----:B------:R-:W-:Y:S04]  /*283c0*/  STL.64 [R1+0xe0], R16 ;  /* 0x0000e01001007387 */ /* 0x000fe80000100a00 */
[----:B------:R0:W-:Y:S01]  /*283d0*/  STL [R1+0xe8], R18 ;  /* 0x0000e81201007387 */ /* 0x0001e20000100800 */
[----:B------:R-:W-:-:S03]  /*283e0*/  MOV R3, R19 ;  /* 0x0000001300037202 */ /* 0x000fc60000000f00 */
[----:B0-----:R-:W2:Y:S04]  /*283f0*/  LDL.LU.64 R18, [R1+0x19f8] ;  /* 0x0019f80001127983 */ /* 0x001ea80000300a00 */
[----:B------:R-:W3:Y:S02]  /*28400*/  LDL.LU.64 R16, [R1+0x19f0] ;  /* 0x0019f00001107983 */ /* 0x000ee40000300a00 */
[----:B---3--:R-:W-:-:S15]  /*28410*/  HMMA.16816.F32 R24, R8, R16, R24 ;  /* 0x000000100818723c */ /* 0x008fde0000001818 */
[----:B------:R-:W-:-:S04]  /*28420*/  NOP ;  /* 0x0000000000007918 */ /* 0x000fc80000000000 */
[----:B------:R-:W-:Y:S04]  /*28430*/  STL.64 [R1+0x110], R24 ;  /* 0x0001101801007387 */ /* 0x000fe80000100a00 */
[----:B------:R0:W-:Y:S04]  /*28440*/  STL.64 [R1+0x118], R26 ;  /* 0x0001181a01007387 */ /* 0x0001e80000100a00 */
[----:B0-----:R-:W3:Y:S04]  /*28450*/  LDL.LU.64 R26, [R1+0x19e8] ;  /* 0x0019e800011a7983 */ /* 0x001ee80000300a00 */
[----:B------:R-:W3:Y:S04]  /*28460*/  LDL.LU.64 R24, [R1+0x19e0] ;  /* 0x0019e00001187983 */ /* 0x000ee80000300a00 */
[----:B--2---:R4:W-:Y:S04]  /*28470*/  STL.64 [R1+0x1960], R18 ;  /* 0x0019601201007387 */ /* 0x0049e80000100a00 */
[----:B------:R-:W2:Y:S04]  /*28480*/  LDL.LU R16, [R1+0x90] ;  /* 0x0000900001107983 */ /* 0x000ea80000300800 */
[----:B------:R-:W2:Y:S01]  /*28490*/  LDL.LU R17, [R1+0x94] ;  /* 0x0000940001117983 */ /* 0x000ea20000300800 */
[----:B---3--:R-:W-:Y:S03]  /*284a0*/  HMMA.16816.F32 R4, R8, R4, R24 ;  /* 0x000000040804723c */ /* 0x008fe60000001818 */
[----:B------:R-:W3:Y:S01]  /*284b0*/  LDL.LU.64 R24, [R1+0x19d8] ;  /* 0x0019d80001187983 */ /* 0x000ee20000300a00 */
[----:B----4-:R-:W-:Y:S01]  /*284c0*/  MOV R19, R0 ;  /* 0x0000000000137202 */ /* 0x010fe20000000f00 */
[----:B------:R-:W-:-:S14]  /*284d0*/  IMAD.MOV.U32 R18, RZ, RZ, R2 ;  /* 0x000000ffff127224 */ /* 0x000fdc00078e0002 */
[----:B------:R0:W-:Y:S01]  /*284e0*/  STL.64 [R1+0xb0], R4 ;  /* 0x0000b00401007387 */ /* 0x0001e20000100a00 */
[----:B------:R-:W-:Y:S02]  /*284f0*/  MOV R0, R7 ;  /* 0x0000000700007202 */ /* 0x000fe40000000f00 */
[----:B------:R-:W-:Y:S01]  /*28500*/  MOV R2, R6 ;  /* 0x0000000600027202 */ /* 0x000fe20000000f00 */
[----:B0-----:R-:W4:Y:S04]  /*28510*/  LDL.LU R4, [R1+0x80] ;  /* 0x0000800001047983 */ /* 0x001f280000300800 */
[----:B------:R-:W4:Y:S04]  /*28520*/  LDL.LU R5, [R1+0x84] ;  /* 0x0000840001057983 */ /* 0x000f280000300800 */
[----:B------:R-:W4:Y:S04]  /*28530*/  LDL.LU R6, [R1+0x88] ;  /* 0x0000880001067983 */ /* 0x000f280000300800 */
[----:B------:R-:W4:Y:S04]  /*28540*/  LDL.LU R7, [R1+0x8c] ;  /* 0x00008c0001077983 */ /* 0x000f280000300800 */
[----:B------:R-:W-:Y:S04]  /*28550*/  STL [R1+0x18bc], R0 ;  /* 0x0018bc0001007387 */ /* 0x000fe80000100800 */
[----:B------:R-:W-:Y:S01]  /*28560*/  STL [R1+0x18b8], R2 ;  /* 0x0018b80201007387 */ /* 0x000fe20000100800 */
[----:B---3--:R-:W-:Y:S03]  /*28570*/  HMMA.16816.F32 R24, R8, R24, R20 ;  /* 0x000000180818723c */ /* 0x008fe60000001814 */
[----:B------:R-:W3:Y:S04]  /*28580*/  LDL.LU.64 R22, [R1+0x19d0] ;  /* 0x0019d00001167983 */ /* 0x000ee80000300a00 */
[----:B------:R-:W4:-:S12]  /*28590*/  LDL.LU.64 R20, [R1+0x19c8] ;  /* 0x0019c80001147983 */ /* 0x000f180000300a00 */
[----:B------:R-:W-:Y:S04]  /*285a0*/  STL.64 [R1+0x150], R24 ;  /* 0x0001501801007387 */ /* 0x000fe80000100a00 */
[----:B------:R0:W-:Y:S04]  /*285b0*/  STL.64 [R1+0x158], R26 ;  /* 0x0001581a01007387 */ /* 0x0001e80000100a00 */
[----:B0-----:R-:W2:Y:S04]  /*285c0*/  LDL.LU.64 R26, [R1+0x19c0] ;  /* 0x0019c000011a7983 */ /* 0x001ea80000300a00 */
[----:B------:R-:W2:Y:S02]  /*285d0*/  LDL.LU.64 R24, [R1+0x19b8] ;  /* 0x0019b80001187983 */ /* 0x000ea40000300a00 */
[----:B--2---:R-:W-:-:S15]  /*285e0*/  HMMA.16816.F32 R16, R8, R24, R16 ;  /* 0x000000180810723c */ /* 0x004fde0000001810 */
[----:B------:R-:W-:-:S04]  /*285f0*/  NOP ;  /* 0x0000000000007918 */ /* 0x000fc80000000000 */
[----:B------:R-:W-:Y:S04]  /*28600*/  STL.64 [R1+0x130], R16 ;  /* 0x0001301001007387 */ /* 0x000fe80000100a00 */
[----:B------:R0:W-:Y:S04]  /*28610*/  STL.64 [R1+0x138], R18 ;  /* 0x0001381201007387 */ /* 0x0001e80000100a00 */
[----:B0-----:R-:W2:Y:S04]  /*28620*/  LDL.LU.64 R18, [R1+0x68] ;  /* 0x0000680001127983 */ /* 0x001ea80000300a00 */
[----:B--2---:R-:W-:Y:S04]  /*28630*/  STL.64 [R1+0x1988], R18 ;  /* 0x0019881201007387 */ /* 0x004fe80000100a00 */
[----:B------:R0:W-:Y:S04]  /*28640*/  STL.64 [R1+0x1918], R26 ;  /* 0x0019181a01007387 */ /* 0x0001e80000100a00 */
[----:B0-----:R-:W2:Y:S04]  /*28650*/  LDL R26, [R1+0x1e8] ;  /* 0x0001e800011a7983 */ /* 0x001ea80000100800 */
[----:B------:R-:W2:Y:S04]  /*28660*/  LDL R27, [R1+0x1ec] ;  /* 0x0001ec00011b7983 */ /* 0x000ea80000100800 */
[----:B------:R-:W3:Y:S04]  /*28670*/  LDL.LU R16, [R1+0x50] ;  /* 0x0000500001107983 */ /* 0x000ee80000300800 */
[----:B------:R-:W3:Y:S04]  /*28680*/  LDL.LU R17, [R1+0x54] ;  /* 0x0000540001117983 */ /* 0x000ee80000300800 */
[----:B------:R-:W3:Y:S04]  /*28690*/  LDL.LU R18, [R1+0x58] ;  /* 0x0000580001127983 */ /* 0x000ee80000300800 */
[----:B------:R-:W3:Y:S04]  /*286a0*/  LDL.LU R19, [R1+0x5c] ;  /* 0x00005c0001137983 */ /* 0x000ee80000300800 */
[----:B------:R-:W3:Y:S04]  /*286b0*/  LDL.LU R12, [R1+0x70] ;  /* 0x00007000010c7983 */ /* 0x000ee80000300800 */
[----:B------:R-:W3:Y:S04]  /*286c0*/  LDL.LU R13, [R1+0x74] ;  /* 0x00007400010d7983 */ /* 0x000ee80000300800 */
[----:B--2---:R0:W-:Y:S04]  /*286d0*/  STL.64 [R1+0x1930], R26 ;  /* 0x0019301a01007387 */ /* 0x0041e80000100a00 */
[----:B0-----:R-:W2:Y:S01]  /*286e0*/  LDL.LU.64 R26, [R1+0x1b8] ;  /* 0x0001b800011a7983 */ /* 0x001ea20000300a00 */
[----:B----4-:R-:W-:Y:S03]  /*286f0*/  HMMA.16816.F32 R4, R8, R20, R4 ;  /* 0x000000140804723c */ /* 0x010fe60000001804 */
[----:B--2---:R0:W-:Y:S04]  /*28700*/  STL.64 [R1+0x1958], R26 ;  /* 0x0019581a01007387 */ /* 0x0041e80000100a00 */
[----:B------:R-:W2:Y:S04]  /*28710*/  LDL.LU R24, [R1+0x30] ;  /* 0x0000300001187983 */ /* 0x000ea80000300800 */
[----:B------:R-:W2:Y:S04]  /*28720*/  LDL.LU R25, [R1+0x34] ;  /* 0x0000340001197983 */ /* 0x000ea80000300800 */
[----:B0-----:R-:W4:Y:S04]  /*28730*/  LDL.LU R26, [R1+0x38] ;  /* 0x00003800011a7983 */ /* 0x001f280000300800 */
[----:B------:R-:W4:Y:S04]  /*28740*/  LDL.LU R27, [R1+0x3c] ;  /* 0x00003c00011b7983 */ /* 0x000f280000300800 */
[----:B----4-:R-:W-:Y:S04]  /*28750*/  STL.64 [R1+0x1970], R26 ;  /* 0x0019701a01007387 */ /* 0x010fe80000100a00 */
[----:B--2---:R0:W-:Y:S04]  /*28760*/  STL.64 [R1+0x1968], R24 ;  /* 0x0019681801007387 */ /* 0x0041e80000100a00 */
[----:B0-----:R-:W2:Y:S04]  /*28770*/  LDL.LU R24, [R1+0x40] ;  /* 0x0000400001187983 */ /* 0x001ea80000300800 */
[----:B------:R-:W2:Y:S04]  /*28780*/  LDL.LU R25, [R1+0x44] ;  /* 0x0000440001197983 */ /* 0x000ea80000300800 */
[----:B------:R-:W2:Y:S04]  /*28790*/  LDL.LU R26, [R1+0x48] ;  /* 0x00004800011a7983 */ /* 0x000ea80000300800 */
[----:B------:R-:W2:Y:S04]  /*287a0*/  LDL.LU R27, [R1+0x4c] ;  /* 0x00004c00011b7983 */ /* 0x000ea80000300800 */
[----:B------:R-:W-:Y:S04]  /*287b0*/  STL.64 [R1+0x140], R4 ;  /* 0x0001400401007387 */ /* 0x000fe80000100a00 */
[----:B------:R0:W-:Y:S04]  /*287c0*/  STL.64 [R1+0x148], R6 ;  /* 0x0001480601007387 */ /* 0x0001e80000100a00 */
[----:B0-----:R-:W4:Y:S04]  /*287d0*/  LDL.LU.64 R6, [R1+0x19b0] ;  /* 0x0019b00001067983 */ /* 0x001f280000300a00 */
[----:B------:R-:W2:Y:S04]  /*287e0*/  LDL.LU.64 R4, [R1+0x19a8] ;  /* 0x0019a80001047983 */ /* 0x000ea80000300a00 */
[----:B---3--:R0:W-:Y:S04]  /*287f0*/  STL.64 [R1+0x1910], R22 ;  /* 0x0019101601007387 */ /* 0x0081e80000100a00 */
[----:B------:R-:W3:Y:S04]  /*28800*/  LDL.LU R20, [R1] ;  /* 0x0000000001147983 */ /* 0x000ee80000300800 */
[----:B------:R-:W3:Y:S01]  /*28810*/  LDL.LU R21, [R1+0x4] ;  /* 0x0000040001157983 */ /* 0x000ee20000300800 */
[----:B0-----:R-:W-:Y:S01]  /*28820*/  IMAD.MOV.U32 R22, RZ, RZ, R29 ;  /* 0x000000ffff167224 */ /* 0x001fe200078e001d */
[----:B------:R-:W-:-:S02]  /*28830*/  MOV R23, R28 ;  /* 0x0000001c00177202 */ /* 0x000fc40000000f00 */
[----:B------:R-:W2:Y:S04]  /*28840*/  LDL.LU R29, [R1+0x19a4] ;  /* 0x0019a400011d7983 */ /* 0x000ea80000300800 */
[----:B------:R-:W2:Y:S04]  /*28850*/  LDL.LU R28, [R1+0x19a0] ;  /* 0x0019a000011c7983 */ /* 0x000ea80000300800 */
[----:B------:R-:W-:Y:S04]  /*28860*/  STL.64 [R1+0x1928], R22 ;  /* 0x0019281601007387 */ /* 0x000fe80000100a00 */
[----:B---3--:R0:W-:Y:S04]  /*28870*/  STL.64 [R1+0x1920], R20 ;  /* 0x0019201401007387 */ /* 0x0081e80000100a00 */
[----:B0-----:R-:W3:Y:S04]  /*28880*/  LDL.LU R20, [R1+0x10] ;  /* 0x0000100001147983 */ /* 0x001ee80000300800 */
[----:B------:R-:W3:Y:S04]  /*28890*/  LDL.LU R21, [R1+0x14] ;  /* 0x0000140001157983 */ /* 0x000ee80000300800 */
[----:B------:R-:W3:Y:S04]  /*288a0*/  LDL.LU R22, [R1+0x18] ;  /* 0x0000180001167983 */ /* 0x000ee80000300800 */
[----:B------:R-:W3:Y:S01]  /*288b0*/  LDL.LU R23, [R1+0x1c] ;  /* 0x00001c0001177983 */ /* 0x000ee20000300800 */
[----:B--2---:R-:W-:Y:S03]  /*288c0*/  HMMA.16816.F32 R12, R8, R4, R12 ;  /* 0x00000004080c723c */ /* 0x004fe6000000180c */
[----:B---3--:R0:W-:Y:S04]  /*288d0*/  STL.64 [R1+0x1940], R22 ;  /* 0x0019401601007387 */ /* 0x0081e80000100a00 */
[----:B------:R1:W-:Y:S01]  /*288e0*/  STL.64 [R1+0x1938], R20 ;  /* 0x0019381401007387 */ /* 0x0003e20000100a00 */
[----:B0-----:R-:W-:-:S03]  /*288f0*/  MOV R22, R28 ;  /* 0x0000001c00167202 */ /* 0x001fc60000000f00 */
[----:B-1----:R-:W2:Y:S04]  /*28900*/  LDL.LU R20, [R1+0x20] ;  /* 0x0000200001147983 */ /* 0x002ea80000300800 */
[----:B------:R-:W2:Y:S04]  /*28910*/  LDL.LU R21, [R1+0x24] ;  /* 0x0000240001157983 */ /* 0x000ea80000300800 */
[----:B------:R-:W3:Y:S01]  /*28920*/  LDL.LU R28, [R1+0x199c] ;  /* 0x00199c00011c7983 */ /* 0x000ee20000300800 */
[----:B------:R-:W-:-:S03]  /*28930*/  MOV R23, R29 ;  /* 0x0000001d00177202 */ /* 0x000fc60000000f00 */
[----:B------:R-:W2:Y:S04]  /*28940*/  LDL.LU R29, [R1+0x1998] ;  /* 0x00199800011d7983 */ /* 0x000ea80000300800 */
[----:B------:R0:W-:Y:S04]  /*28950*/  STL.64 [R1+0x120], R12 ;  /* 0x0001200c01007387 */ /* 0x0001e80000100a00 */
[----:B------:R1:W-:Y:S04]  /*28960*/  STL.64 [R1+0x128], R14 ;  /* 0x0001280e01007387 */ /* 0x0003e80000100a00 */
[----:B0-----:R-:W2:Y:S02]  /*28970*/  LDL.LU.64 R12, [R1+0x1990] ;  /* 0x00199000010c7983 */ /* 0x001ea40000300a00 */
[----:B--2---:R-:W-:Y:S02]  /*28980*/  HMMA.16816.F32 R8, R8, R12, R16 ;  /* 0x0000000c0808723c */ /* 0x004fe40000001810 */
[----:B------:R-:W2:Y:S04]  /*28990*/  LDL.LU.64 R18, [R1+0x1988] ;  /* 0x0019880001127983 */ /* 0x000ea80000300a00 */
[----:B-1----:R-:W2:Y:S04]  /*289a0*/  LDL.LU.64 R14, [R1+0x1980] ;  /* 0x00198000010e7983 */ /* 0x002ea80000300a00 */
[----:B------:R-:W2:Y:S09]  /*289b0*/  LDL.LU.64 R12, [R1+0x1978] ;  /* 0x00197800010c7983 */ /* 0x000eb20000300a00 */
[----:B------:R-:W-:Y:S04]  /*289c0*/  STL.64 [R1+0x100], R8 ;  /* 0x0001000801007387 */ /* 0x000fe80000100a00 */
[----:B------:R0:W-:Y:S04]  /*289d0*/  STL.64 [R1+0x108], R10 ;  /* 0x0001080a01007387 */ /* 0x0001e80000100a00 */
[----:B0-----:R-:W3:Y:S01]  /*289e0*/  LDL.LU R11, [R1+0x2d8] ;  /* 0x0002d800010b7983 */ /* 0x001ee20000300800 */
[----:B--2---:R-:W-:Y:S01]  /*289f0*/  HMMA.16816.F32 R24, R12, R18, R24 ;  /* 0x000000120c18723c */ /* 0x004fe20000001818 */
[----:B------:R-:W-:Y:S01]  /*28a00*/  IMAD.MOV.U32 R5, RZ, RZ, R18 ;  /* 0x000000ffff057224 */ /* 0x000fe200078e0012 */
[----:B------:R-:W-:-:S15]  /*28a10*/  MOV R4, R19 ;  /* 0x0000001300047202 */ /* 0x000fde0000000f00 */
[----:B------:R-:W-:Y:S02]  /*28a20*/  NOP ;  /* 0x0000000000007918 */ /* 0x000fe40000000000 */
[----:B------:R-:W-:Y:S04]  /*28a30*/  STL.64 [R1+0xf0], R24 ;  /* 0x0000f01801007387 */ /* 0x000fe80000100a00 */
[----:B------:R0:W-:Y:S04]  /*28a40*/  STL.64 [R1+0xf8], R26 ;  /* 0x0000f81a01007387 */ /* 0x0001e80000100a00 */
[----:B0-----:R-:W2:Y:S04]  /*28a50*/  LDL.LU.64 R26, [R1+0x1970] ;  /* 0x00197000011a7983 */ /* 0x001ea80000300a00 */
[----:B------:R-:W2:Y:S04]  /*28a60*/  LDL.LU.64 R24, [R1+0x1968] ;  /* 0x0019680001187983 */ /* 0x000ea80000300a00 */
[----:B------:R-:W2:Y:S02]  /*28a70*/  LDL.LU.64 R18, [R1+0x1960] ;  /* 0x0019600001127983 */ /* 0x000ea40000300a00 */
[----:B--2---:R-:W-:Y:S01]  /*28a80*/  HMMA.16816.F32 R24, R12, R18, R24 ;  /* 0x000000120c18723c */ /* 0x004fe20000001818 */
[----:B------:R-:W-:-:S15]  /*28a90*/  MOV R10, R18 ;  /* 0x00000012000a7202 */ /* 0x000fde0000000f00 */
[----:B------:R-:W-:-:S03]  /*28aa0*/  NOP ;  /* 0x0000000000007918 */ /* 0x000fc60000000000 */
[----:B------:R-:W-:Y:S04]  /*28ab0*/  STL.64 [R1+0xd0], R24 ;  /* 0x0000d01801007387 */ /* 0x000fe80000100a00 */
[----:B------:R0:W-:Y:S04]  /*28ac0*/  STL.64 [R1+0xd8], R26 ;  /* 0x0000d81a01007387 */ /* 0x0001e80000100a00 */
[----:B0-----:R-:W2:Y:S04]  /*28ad0*/  LDL.LU.64 R26, [R1+0x1958] ;  /* 0x00195800011a7983 */ /* 0x001ea80000300a00 */
[----:B------:R-:W3:Y:S04]  /*28ae0*/  LDL.LU R18, [R1+0x1950] ;  /* 0x0019500001127983 */ /* 0x000ee80000300800 */
[----:B------:R-:W4:Y:S01]  /*28af0*/  LDL.LU.64 R16, [R1+0x1948] ;  /* 0x0019480001107983 */ /* 0x000f220000300a00 */
[----:B--2---:R-:W-:Y:S03]  /*28b00*/  HMMA.16816.F32 R20, R12, R26, R20 ;  /* 0x0000001a0c14723c */ /* 0x004fe60000001814 */
[----:B---3--:R-:W-:Y:S04]  /*28b10*/  STL.64 [R1+0x18d0], R18 ;  /* 0x0018d01201007387 */ /* 0x008fe80000100a00 */
[----:B----4-:R-:W-:Y:S01]  /*28b20*/  STL.64 [R1+0x18c8], R16 ;  /* 0x0018c81001007387 */ /* 0x010fe20000100a00 */
[----:B------:R-:W-:-:S02]  /*28b30*/  MOV R0, R26 ;  /* 0x0000001a00007202 */ /* 0x000fc40000000f00 */
[----:B------:R-:W-:-:S09]  /*28b40*/  MOV R2, R27 ;  /* 0x0000001b00027202 */ /* 0x000fd20000000f00 */
        /* <DEDUP_REMOVED lines=10> */
[----:B0-----:R-:W2:Y:S01]  /*28bf0*/  LDL.LU.64 R26, [R1+0x1918] ;  /* 0x00191800011a7983 */ /* 0x001ea20000300a00 */
[----:B------:R-:W-:Y:S01]  /*28c00*/  MOV R18, R29 ;  /* 0x0000001d00127202 */ /* 0x000fe20000000f00 */
[----:B------:R-:W-:Y:S01]  /*28c10*/  IMAD.MOV.U32 R19, RZ, RZ, R28 ;  /* 0x000000ffff137224 */ /* 0x000fe200078e001c */
[----:B--2---:R-:W-:Y:S01]  /*28c20*/  HMMA.16816.F32 R24, R12, R26, R20 ;  /* 0x0000001a0c18723c */ /* 0x004fe20000001814 */
[----:B------:R-:W2:-:S15]  /*28c30*/  LDL.LU.64 R22, [R1+0x1910] ;  /* 0x0019100001167983 */ /* 0x000e9e0000300a00 */
[----:B------:R-:W-:-:S03]  /*28c40*/  NOP ;  /* 0x0000000000007918 */ /* 0x000fc60000000000 */
[----:B------:R-:W-:Y:S01]  /*28c50*/  MOV R29, R26 ;  /* 0x0000001a001d7202 */ /* 0x000fe20000000f00 */
[----:B------:R0:W-:Y:S01]  /*28c60*/  STL.64 [R1+0x1c0], R24 ;  /* 0x0001c01801007387 */ /* 0x0001e20000100a00 */
[----:B------:R-:W-:-:S03]  /*28c70*/  IMAD.MOV.U32 R28, RZ, RZ, R27 ;  /* 0x000000ffff1c7224 */ /* 0x000fc600078e001b */
[----:B------:R-:W3:Y:S04]  /*28c80*/  LDL.LU.64 R26, [R1+0x1908] ;  /* 0x00190800011a7983 */ /* 0x000ee80000300a00 */
[----:B0-----:R-:W3:Y:S04]  /*28c90*/  LDL.LU.64 R24, [R1+0x1900] ;  /* 0x0019000001187983 */ /* 0x001ee80000300a00 */
[----:B------:R-:W-:Y:S04]  /*28ca0*/  STL [R1+0x1844], R29 ;  /* 0x0018441d01007387 */ /* 0x000fe80000100800 */
[----:B------:R-:W-:Y:S01]  /*28cb0*/  STL [R1+0x1840], R28 ;  /* 0x0018401c01007387 */ /* 0x000fe20000100800 */
[----:B--2---:R-:W-:-:S02]  /*28cc0*/  MOV R9, R22 ;  /* 0x0000001600097202 */ /* 0x004fc40000000f00 */
[----:B------:R-:W-:Y:S01]  /*28cd0*/  MOV R8, R23 ;  /* 0x0000001700087202 */ /* 0x000fe20000000f00 */
[----:B---3--:R-:W-:-:S15]  /*28ce0*/  HMMA.16816.F32 R24, R12, R22, R24 ;  /* 0x000000160c18723c */ /* 0x008fde0000001818 */
[----:B------:R-:W-:-:S04]  /*28cf0*/  NOP ;  /* 0x0000000000007918 */ /* 0x000fc80000000000 */
[----:B------:R-:W-:Y:S04]  /*28d00*/  STL.64 [R1+0x1a0], R24 ;  /* 0x0001a01801007387 */ /* 0x000fe80000100a00 */
[----:B------:R0:W-:Y:S04]  /*28d10*/  STL.64 [R1+0x1a8], R26 ;  /* 0x0001a81a01007387 */ /* 0x0001e80000100a00 */
[----:B------:R-:W2:Y:S04]  /*28d20*/  LDL.LU.64 R22, [R1+0x18f8] ;  /* 0x0018f80001167983 */ /* 0x000ea80000300a00 */
[----:B------:R-:W2:Y:S01]  /*28d30*/  LDL.LU.64 R20, [R1+0x18f0] ;  /* 0x0018f00001147983 */ /* 0x000ea20000300a00 */
[----:B0-----:R-:W-:Y:S01]  /*28d40*/  MOV R26, R5 ;  /* 0x00000005001a7202 */ /* 0x001fe20000000f00 */
[----:B------:R-:W-:Y:S01]  /*28d50*/  IMAD.MOV.U32 R27, RZ, RZ, R4 ;  /* 0x000000ffff1b7224 */ /* 0x000fe200078e0004 */
[----:B--2---:R-:W-:Y:S01]  /*28d60*/  HMMA.16816.F32 R20, R12, R6, R20 ;  /* 0x000000060c14723c */ /* 0x004fe20000001814 */
[----:B------:R-:W2:Y:S04]  /*28d70*/  LDL.LU.64 R6, [R1+0x18e8] ;  /* 0x0018e80001067983 */ /* 0x000ea80000300a00 */
[----:B------:R-:W2:-:S14]  /*28d80*/  LDL.LU.64 R4, [R1+0x18e0] ;  /* 0x0018e00001047983 */ /* 0x000e9c0000300a00 */
[----:B------:R0:W-:Y:S04]  /*28d90*/  STL.64 [R1+0x190], R20 ;  /* 0x0001901401007387 */ /* 0x0001e80000100a00 */
[----:B------:R1:W-:Y:S04]  /*28da0*/  STL.64 [R1+0x198], R22 ;  /* 0x0001981601007387 */ /* 0x0003e80000100a00 */
[----:B0-----:R-:W3:Y:S04]  /*28db0*/  LDL.LU R20, [R1+0xe0] ;  /* 0x0000e00001147983 */ /* 0x001ee80000300800 */
[----:B------:R-:W3:Y:S04]  /*28dc0*/  LDL.LU R21, [R1+0xe4] ;  /* 0x0000e40001157983 */ /* 0x000ee80000300800 */
[----:B-1----:R-:W3:Y:S01]  /*28dd0*/  LDL.LU R22, [R1+0xe8] ;  /* 0x0000e80001167983 */ /* 0x002ee20000300800 */
[----:B------:R-:W-:-:S03]  /*28de0*/  MOV R23, R3 ;  /* 0x0000000300177202 */ /* 0x000fc60000000f00 */
[----:B------:R-:W4:Y:S01]  /*28df0*/  LDL.LU R3, [R1+0x18d8] ;  /* 0x0018d80001037983 */ /* 0x000f220000300800 */
[----:B--2---:R-:W-:Y:S03]  /*28e00*/  HMMA.16816.F32 R4, R12, R18, R4 ;  /* 0x000000120c04723c */ /* 0x004fe60000001804 */
[----:B------:R-:W2:Y:S04]  /*28e10*/  LDL.LU.64 R18, [R1+0x18d0] ;  /* 0x0018d00001127983 */ /* 0x000ea80000300a00 */
[----:B------:R-:W0:Y:S04]  /*28e20*/  LDSM.16.M88.4 R12, [R11+UR6+0x14080] ;  /* 0x014080060b0c783b */ /* 0x000e280008000200 */
[----:B------:R-:W3:Y:S04]  /*28e30*/  LDL.LU.64 R16, [R1+0x18c8] ;  /* 0x0018c80001107983 */ /* 0x000ee80000300a00 */
[----:B------:R-:W-:Y:S04]  /*28e40*/  STL [R1+0x18a8], R11 ;  /* 0x0018a80b01007387 */ /* 0x000fe80000100800 */
[----:B------:R-:W-:Y:S04]  /*28e50*/  STL.64 [R1+0x90], R4 ;  /* 0x0000900401007387 */ /* 0x000fe80000100a00 */
[----:B------:R-:W-:Y:S04]  /*28e60*/  STL.64 [R1+0x98], R6 ;  /* 0x0000980601007387 */ /* 0x000fe80000100a00 */
[----:B------:R-:W-:Y:S04]  /*28e70*/  STL.64 [R1+0x18a0], R8 ;  /* 0x0018a00801007387 */ /* 0x000fe80000100a00 */
[----:B----4-:R-:W-:Y:S04]  /*28e80*/  LDSM.16.M88.4 R4, [R3+UR6+0x2080] ;  /* 0x002080060304783b */ /* 0x010fe80008000200 */
[----:B0-----:R-:W-:Y:S04]  /*28e90*/  STL.64 [R1+0x1850], R14 ;  /* 0x0018500e01007387 */ /* 0x001fe80000100a00 */
[----:B------:R-:W-:Y:S04]  /*28ea0*/  STL.64 [R1+0x1848], R12 ;  /* 0x0018480c01007387 */ /* 0x000fe80000100a00 */
[----:B------:R-:W0:Y:S04]  /*28eb0*/  LDSM.16.M88.4 R12, [R3+UR6+0x80] ;  /* 0x00008006030c783b */ /* 0x000e280008000200 */
[----:B0-----:R-:W-:Y:S04]  /*28ec0*/  STL.64 [R1+0x50], R12 ;  /* 0x0000500c01007387 */ /* 0x001fe80000100a00 */
[----:B------:R-:W-:Y:S04]  /*28ed0*/  STL.64 [R1+0x58], R14 ;  /* 0x0000580e01007387 */ /* 0x000fe80000100a00 */
[----:B------:R-:W-:Y:S04]  /*28ee0*/  STL.64 [R1+0x40], R4 ;  /* 0x0000400401007387 */ /* 0x000fe80000100a00 */
[----:B------:R-:W-:Y:S04]  /*28ef0*/  STL.64 [R1+0x48], R6 ;  /* 0x0000480601007387 */ /* 0x000fe80000100a00 */
[----:B------:R-:W0:Y:S01]  /*28f00*/  LDSM.16.M88.4 R4, [R3+UR6+0x4080] ;  /* 0x004080060304783b */ /* 0x000e220008000200 */
[----:B--2---:R-:W-:-:S03]  /*28f10*/  MOV R11, R19 ;  /* 0x00000013000b7202 */ /* 0x004fc60000000f00 */
[----:B------:R-:W3:Y:S04]  /*28f20*/  LDL.LU R19, [R1+0x18c0] ;  /* 0x0018c00001137983 */ /* 0x000ee80000300800 */
[----:B0-----:R-:W-:Y:S01]  /*28f30*/  STL.64 [R1+0x30], R4 ;  /* 0x0000300401007387 */ /* 0x001fe20000100a00 */
[----:B------:R-:W-:-:S03]  /*28f40*/  MOV R15, R4 ;  /* 0x00000004000f7202 */ /* 0x000fc60000000f00 */
[----:B------:R-:W-:Y:S01]  /*28f50*/  STL.64 [R1+0x38], R6 ;  /* 0x0000380601007387 */ /* 0x000fe20000100a00 */
[----:B------:R-:W-:-:S03]  /*28f60*/  IMAD.MOV.U32 R14, RZ, RZ, R5 ;  /* 0x000000ffff0e7224 */ /* 0x000fc600078e0005 */
[----:B------:R-:W0:Y:S04]  /*28f70*/  LDSM.16.M88.4 R4, [R3+UR6+0x6080] ;  /* 0x006080060304783b */ /* 0x000e280008000200 */
[----:B0-----:R-:W-:Y:S01]  /*28f80*/  STL.64 [R1+0x20], R4 ;  /* 0x0000200401007387 */ /* 0x001fe20000100a00 */
[----:B------:R-:W-:-:S03]  /*28f90*/  MOV R29, R4 ;  /* 0x00000004001d7202 */ /* 0x000fc60000000f00 */
[----:B------:R-:W-:Y:S01]  /*28fa0*/  STL.64 [R1+0x28], R6 ;  /* 0x0000280601007387 */ /* 0x000fe20000100a00 */
[----:B------:R-:W-:-:S03]  /*28fb0*/  MOV R28, R5 ;  /* 0x00000005001c7202 */ /* 0x000fc60000000f00 */
[----:B------:R-:W0:Y:S02]  /*28fc0*/  LDSM.16.M88.4 R4, [R3+UR6+0x8080] ;  /* 0x008080060304783b */ /* 0x000e240008000200 */
[----:B0-----:R-:W-:Y:S01]  /*28fd0*/  MOV R13, R4 ;  /* 0x00000004000d7202 */ /* 0x001fe20000000f00 */
[----:B------:R-:W-:Y:S01]  /*28fe0*/  IMAD.MOV.U32 R12, RZ, RZ, R5 ;  /* 0x000000ffff0c7224 */ /* 0x000fe200078e0005 */
[----:B---3--:R-:W-:Y:S01]  /*28ff0*/  HMMA.16816.F32 R20, R16, R26, R20 ;  /* 0x0000001a1014723c */ /* 0x008fe20000001814 */
[----:B------:R-:W-:-:S15]  /*29000*/  LDSM.16.M88.4 R24, [R3+UR6+0xc080] ;  /* 0x00c080060318783b */ /* 0x000fde0008000200 */
[----:B------:R-:W-:-:S03]  /*29010*/  NOP ;  /* 0x0000000000007918 */ /* 0x000fc60000000000 */
[----:B------:R-:W-:Y:S04]  /*29020*/  STL.64 [R1+0x80], R20 ;  /* 0x0000801401007387 */ /* 0x000fe80000100a00 */
[----:B------:R-:W-:Y:S04]  /*29030*/  STL.64 [R1+0x88], R22 ;  /* 0x0000881601007387 */ /* 0x000fe80000100a00 */
[----:B------:R-:W-:Y:S04]  /*29040*/  STL.64 [R1+0x10], R4 ;  /* 0x0000100401007387 */ /* 0x000fe80000100a00 */
[----:B------:R0:W-:Y:S04]  /*29050*/  STL.64 [R1+0x18], R6 ;  /* 0x0000180601007387 */ /* 0x0001e80000100a00 */
[----:B------:R-:W-:Y:S04]  /*29060*/  STL.64 [R1+0x1888], R14 ;  /* 0x0018880e01007387 */ /* 0x000fe80000100a00 */
[----:B------:R-:W-:Y:S04]  /*29070*/  STL.64 [R1+0x1880], R12 ;  /* 0x0018800c01007387 */ /* 0x000fe80000100a00 */
[----:B------:R-:W1:Y:S04]  /*29080*/  LDSM.16.M88.4 R12, [R3+UR6+0xa080] ;  /* 0x00a08006030c783b */ /* 0x000e680008000200 */
[----:B------:R-:W2:Y:S01]  /*29090*/  LDSM.16.M88.4 R20, [R3+UR6+0xe080] ;  /* 0x00e080060314783b */ /* 0x000ea20008000200 */
[----:B0-----:R-:W-:-:S02]  /*290a0*/  MOV R6, R0 ;  /* 0x0000000000067202 */ /* 0x001fc40000000f00 */
[----:B------:R-:W-:Y:S01]  /*290b0*/  MOV R7, R2 ;  /* 0x0000000200077202 */ /* 0x000fe20000000f00 */
[----:B------:R-:W3:Y:S04]  /*290c0*/  LDL.LU R0, [R1+0x18bc] ;  /* 0x0018bc0001007983 */ /* 0x000ee80000300800 */
[----:B-1----:R-:W-:Y:S04]  /*290d0*/  STL.64 [R1], R12 ;  /* 0x0000000c01007387 */ /* 0x002fe80000100a00 */
[----:B------:R-:W-:Y:S04]  /*290e0*/  STL.64 [R1+0x8], R14 ;  /* 0x0000080e01007387 */ /* 0x000fe80000100a00 */
[----:B------:R-:W4:Y:S04]  /*290f0*/  LDL.LU R2, [R1+0x18b8] ;  /* 0x0018b80001027983 */ /* 0x000f280000300800 */
[----:B------:R0:W-:Y:S04]  /*29100*/  STL.64 [R1+0x18b0], R6 ;  /* 0x0018b00601007387 */ /* 0x0001e80000100a00 */
[----:B------:R-:W2:Y:S04]  /*29110*/  LDL.LU R4, [R1+0x110] ;  /* 0x0001100001047983 */ /* 0x000ea80000300800 */
[----:B------:R-:W2:Y:S04]  /*29120*/  LDL.LU R5, [R1+0x114] ;  /* 0x0001140001057983 */ /* 0x000ea80000300800 */
[----:B0-----:R-:W2:Y:S04]  /*29130*/  LDL.LU R6, [R1+0x118] ;  /* 0x0001180001067983 */ /* 0x001ea80000300800 */
[----:B------:R-:W2:Y:S04]  /*29140*/  LDL.LU R7, [R1+0x11c] ;  /* 0x00011c0001077983 */ /* 0x000ea80000300800 */
[----:B------:R-:W3:Y:S04]  /*29150*/  LDL.LU R14, [R1+0x1e8] ;  /* 0x0001e800010e7983 */ /* 0x000ee80000300800 */
[----:B------:R-:W3:Y:S01]  /*29160*/  LDL.LU R15, [R1+0x1ec] ;  /* 0x0001ec00010f7983 */ /* 0x000ee20000300800 */
[----:B--2---:R-:W-:Y:S03]  /*29170*/  HMMA.16816.F32 R8, R16, R10, R4 ;  /* 0x0000000a1008723c */ /* 0x004fe60000001804 */
[----:B---3--:R-:W-:Y:S04]  /*29180*/  STL.64 [R1+0x1898], R14 ;  /* 0x0018980e01007387 */ /* 0x008fe80000100a00 */
[----:B------:R-:W2:Y:S04]  /*29190*/  LDL.LU R12, [R1+0xb0] ;  /* 0x0000b000010c7983 */ /* 0x000ea80000300800 */
[----:B------:R-:W2:Y:S04]  /*291a0*/  LDL.LU R13, [R1+0xb4] ;  /* 0x0000b400010d7983 */ /* 0x000ea80000300800 */
[----:B------:R0:W-:Y:S04]  /*291b0*/  STL [R1+0x17f0], R25 ;  /* 0x0017f01901007387 */ /* 0x0001e80000100800 */
[----:B0-----:R-:W3:Y:S04]  /*291c0*/  LDL.LU R25, [R1+0x2dc] ;  /* 0x0002dc0001197983 */ /* 0x001ee80000300800 */
[----:B------:R-:W-:Y:S04]  /*291d0*/  STL [R1+0x1664], R26 ;  /* 0x0016641a01007387 */ /* 0x000fe80000100800 */
[----:B------:R-:W-:Y:S04]  /*291e0*/  STL [R1+0x1660], R27 ;  /* 0x0016601b01007387 */ /* 0x000fe80000100800 */
[----:B------:R-:W-:Y:S01]  /*291f0*/  STL [R1+0x166c], R22 ;  /* 0x00166c1601007387 */ /* 0x000fe20000100800 */
[----:B------:R-:W-:-:S03]  /*29200*/  IMAD.MOV.U32 R15, RZ, RZ, R0 ;  /* 0x000000ffff0f7224 */ /* 0x000fc600078e0000 */
[----:B------:R0:W-:Y:S04]  /*29210*/  STL [R1+0x1668], R23 ;  /* 0x0016681701007387 */ /* 0x0001e80000100800 */
[----:B------:R-:W2:Y:S01]  /*29220*/  LDL.LU.64 R6, [R1+0x18b0] ;  /* 0x0018b00001067983 */ /* 0x000ea20000300a00 */
[----:B------:R-:W-:Y:S02]  /*29230*/  MOV R0, R11 ;  /* 0x0000000b00007202 */ /* 0x000fe40000000f00 */
[----:B------:R-:W-:Y:S01]  /*29240*/  MOV R3, R9 ;  /* 0x0000000900037202 */ /* 0x000fe20000000f00 */
[----:B------:R-:W2:Y:S01]  /*29250*/  LDL.LU R11, [R1+0x18a8] ;  /* 0x0018a800010b7983 */ /* 0x000ea20000300800 */
[----:B0-----:R-:W-:-:S03]  /*29260*/  MOV R23, R8 ;  /* 0x0000000800177202 */ /* 0x001fc60000000f00 */
[----:B------:R-:W2:Y:S01]  /*29270*/  LDL.LU.64 R8, [R1+0x18a0] ;  /* 0x0018a00001087983 */ /* 0x000ea20000300a00 */
[----:B----4-:R-:W-:-:S03]  /*29280*/  MOV R14, R2 ;  /* 0x00000002000e7202 */ /* 0x010fc60000000f00 */
[----:B------:R0:W-:Y:S01]  /*29290*/  STL [R1+0x1860], R23 ;  /* 0x0018601701007387 */ /* 0x0001e20000100800 */
[----:B------:R-:W-:-:S03]  /*292a0*/  MOV R2, R10 ;  /* 0x0000000a00027202 */ /* 0x000fc60000000f00 */
[----:B------:R1:W-:Y:S01]  /*292b0*/  STL.64 [R1+0x1858], R20 ;  /* 0x0018581401007387 */ /* 0x0003e20000100a00 */
[----:B--2---:R-:W-:Y:S01]  /*292c0*/  IMAD.MOV.U32 R22, RZ, RZ, R9 ;  /* 0x000000ffff167224 */ /* 0x004fe200078e0009 */
[----:B0-----:R-:W-:Y:S02]  /*292d0*/  MOV R23, R8 ;  /* 0x0000000800177202 */ /* 0x001fe40000000f00 */
[----:B------:R-:W0:Y:S04]  /*292e0*/  LDSM.16.M88.4 R8, [R11+UR6+0x15080] ;  /* 0x015080060b08783b */ /* 0x000e280008000200 */
[----:B------:R2:W-:Y:S04]  /*292f0*/  STL.64 [R1+0x1890], R22 ;  /* 0x0018901601007387 */ /* 0x0005e80000100a00 */
[----:B-1----:R-:W4:Y:S04]  /*29300*/  LDL.LU R20, [R1+0x150] ;  /* 0x0001500001147983 */ /* 0x002f280000300800 */
[----:B------:R-:W4:Y:S01]  /*29310*/  LDL.LU R21, [R1+0x154] ;  /* 0x0001540001157983 */ /* 0x000f220000300800 */
[C---:B------:R-:W-:Y:S03]  /*29320*/  HMMA.16816.F32 R4, R16.reuse, R6, R12 ;  /* 0x000000061004723c */ /* 0x040fe6000000180c */
[----:B--2---:R-:W4:Y:S04]  /*29330*/  LDL.LU R22, [R1+0x158] ;  /* 0x0001580001167983 */ /* 0x004f280000300800 */
[----:B------:R-:W4:Y:S04]  /*29340*/  LDL.LU R23, [R1+0x15c] ;  /* 0x00015c0001177983 */ /* 0x000f280000300800 */
[----:B0-----:R-:W-:Y:S04]  /*29350*/  STL.64 [R1+0x17b0], R10 ;  /* 0x0017b00a01007387 */ /* 0x001fe80000100a00 */
[----:B------:R0:W-:Y:S04]  /*29360*/  STL.64 [R1+0x17a8], R8 ;  /* 0x0017a80801007387 */ /* 0x0001e80000100a00 */
[----:B0-----:R-:W2:Y:S04]  /*29370*/  LDL.LU R8, [R1+0x140] ;  /* 0x0001400001087983 */ /* 0x001ea80000300800 */
[----:B------:R-:W2:Y:S04]  /*29380*/  LDL.LU R9, [R1+0x144] ;  /* 0x0001440001097983 */ /* 0x000ea80000300800 */
[----:B------:R-:W2:Y:S04]  /*29390*/  LDL.LU R10, [R1+0x148] ;  /* 0x00014800010a7983 */ /* 0x000ea80000300800 */
[----:B------:R-:W2:Y:S04]  /*293a0*/  LDL.LU R11, [R1+0x14c] ;  /* 0x00014c00010b7983 */ /* 0x000ea80000300800 */
[----:B------:R-:W4:Y:S04]  /*293b0*/  LDL.LU.64 R14, [R1+0x1898] ;  /* 0x00189800010e7983 */ /* 0x000f280000300a00 */
[----:B------:R-:W-:Y:S04]  /*293c0*/  STL.64 [R1+0x60], R4 ;  /* 0x0000600401007387 */ /* 0x000fe80000100a00 */
[----:B------:R-:W-:Y:S04]  /*293d0*/  STL.64 [R1+0x68], R6 ;  /* 0x0000680601007387 */ /* 0x000fe80000100a00 */
[----:B---3--:R-:W0:Y:S04]  /*293e0*/  LDSM.16.M88.4 R4, [R25+UR6+0x14080] ;  /* 0x014080061904783b */ /* 0x008e280008000200 */
[----:B------:R-:W-:Y:S04]  /*293f0*/  STL.64 [R1+0x1838], R24 ;  /* 0x0018381801007387 */ /* 0x000fe80000100a00 */
[----:B------:R-:W3:Y:S04]  /*29400*/  LDL.LU R26, [R1+0x1f8] ;  /* 0x0001f800011a7983 */ /* 0x000ee80000300800 */
[----:B------:R-:W3:Y:S04]  /*29410*/  LDL.LU R27, [R1+0x1fc] ;  /* 0x0001fc00011b7983 */ /* 0x000ee80000300800 */
[----:B0-----:R0:W-:Y:S04]  /*29420*/  STL [R1+0x1720], R4 ;  /* 0x0017200401007387 */ /* 0x0011e80000100800 */
[----:B------:R1:W-:Y:S04]  /*29430*/  STL [R1+0x171c], R5 ;  /* 0x00171c0501007387 */ /* 0x0003e80000100800 */
[----:B------:R1:W-:Y:S04]  /*29440*/  STL [R1+0x1718], R6 ;  /* 0x0017180601007387 */ /* 0x0003e80000100800 */
[----:B------:R1:W-:Y:S04]  /*29450*/  STL [R1+0x1714], R7 ;  /* 0x0017140701007387 */ /* 0x0003e80000100800 */
[----:B0-----:R-:W3:Y:S04]  /*29460*/  LDL.LU R4, [R1+0x130] ;  /* 0x0001300001047983 */ /* 0x001ee80000300800 */
[----:B-1----:R-:W3:Y:S04]  /*29470*/  LDL.LU R5, [R1+0x134] ;  /* 0x0001340001057983 */ /* 0x002ee80000300800 */
[----:B------:R-:W3:Y:S04]  /*29480*/  LDL.LU R6, [R1+0x138] ;  /* 0x0001380001067983 */ /* 0x000ee80000300800 */
[----:B------:R-:W3:Y:S01]  /*29490*/  LDL.LU R7, [R1+0x13c] ;  /* 0x00013c0001077983 */ /* 0x000ee20000300800 */
[----:B----4-:R-:W-:Y:S03]  /*294a0*/  HMMA.16816.F32 R12, R16, R14, R20 ;  /* 0x0000000e100c723c */ /* 0x010fe60000001814 */
[----:B------:R-:W2:-:S15]  /*294b0*/  LDL.LU.64 R22, [R1+0x1890] ;  /* 0x0018900001167983 */ /* 0x000e9e0000300a00 */
[----:B------:R-:W-:Y:S01]  /*294c0*/  NOP ;  /* 0x0000000000007918 */ /* 0x000fe20000000000 */
[----:B------:R-:W-:Y:S04]  /*294d0*/  STL.64 [R1+0xb0], R12 ;  /* 0x0000b00c01007387 */ /* 0x000fe80000100a00 */
[----:B------:R0:W-:Y:S04]  /*294e0*/  STL.64 [R1+0xb8], R14 ;  /* 0x0000b80e01007387 */ /* 0x0001e80000100a00 */
[----:B0-----:R-:W4:Y:S04]  /*294f0*/  LDL.LU.64 R14, [R1+0x1888] ;  /* 0x00188800010e7983 */ /* 0x001f280000300a00 */
[----:B------:R-:W4:Y:S01]  /*29500*/  LDL.LU.64 R12, [R1+0x1880] ;  /* 0x00188000010c7983 */ /* 0x000f220000300a00 */
[----:B---3--:R-:W-:-:S15]  /*29510*/  HMMA.16816.F32 R24, R16, R26, R4 ;  /* 0x0000001a1018723c */ /* 0x008fde0000001804 */
[----:B------:R-:W-:-:S04]  /*29520*/  NOP ;  /* 0x0000000000007918 */ /* 0x000fc80000000000 */
[----:B------:R-:W-:Y:S04]  /*29530*/  STL.64 [R1+0x130], R24 ;  /* 0x0001301801007387 */ /* 0x000fe80000100a00 */
[----:B------:R-:W-:Y:S01]  /*29540*/  STL.64 [R1+0x138], R26 ;  /* 0x0001381a01007387 */ /* 0x000fe20000100a00 */
[----:B--2---:R-:W-:-:S15]  /*29550*/  HMMA.16816.F32 R8, R16, R22, R8 ;  /* 0x000000161008723c */ /* 0x004fde0000001808 */
[----:B------:R-:W-:-:S04]  /*29560*/  NOP ;  /* 0x0000000000007918 */ /* 0x000fc80000000000 */
[----:B------:R-:W-:Y:S02]  /*29570*/  MOV R6, R10 ;  /* 0x0000000a00067202 */ /* 0x000fe40000000f00 */
[----:B------:R-:W-:Y:S01]  /*29580*/  MOV R7, R11 ;  /* 0x0000000b00077202 */ /* 0x000fe20000000f00 */
[----:B------:R0:W-:Y:S04]  /*29590*/  STL.64 [R1+0x170], R8 ;  /* 0x0001700801007387 */ /* 0x0001e80000100a00 */
[----:B------:R1:W-:Y:S04]  /*295a0*/  STL.64 [R1+0x17f8], R6 ;  /* 0x0017f80601007387 */ /* 0x0003e80000100a00 */
[----:B0-----:R-:W2:Y:S04]  /*295b0*/  LDL.LU R8, [R1+0x190] ;  /* 0x0001900001087983 */ /* 0x001ea80000300800 */
[----:B------:R-:W2:Y:S04]  /*295c0*/  LDL.LU R9, [R1+0x194] ;  /* 0x0001940001097983 */ /* 0x000ea80000300800 */
[----:B------:R-:W3:Y:S04]  /*295d0*/  LDL.LU R10, [R1+0x198] ;  /* 0x00019800010a7983 */ /* 0x000ee80000300800 */
[----:B------:R-:W3:Y:S04]  /*295e0*/  LDL.LU R11, [R1+0x19c] ;  /* 0x00019c00010b7983 */ /* 0x000ee80000300800 */
[----:B------:R-:W2:Y:S04]  /*295f0*/  LDL.LU R4, [R1+0xa0] ;  /* 0x0000a00001047983 */ /* 0x000ea80000300800 */
[----:B------:R-:W2:Y:S04]  /*29600*/  LDL.LU R5, [R1+0xa4] ;  /* 0x0000a40001057983 */ /* 0x000ea80000300800 */
[----:B-1----:R-:W2:Y:S04]  /*29610*/  LDL.LU R6, [R1+0xa8] ;  /* 0x0000a80001067983 */ /* 0x002ea80000300800 */
[----:B------:R-:W2:Y:S04]  /*29620*/  LDL.LU R7, [R1+0xac] ;  /* 0x0000ac0001077983 */ /* 0x000ea80000300800 */
[----:B--2---:R-:W-:Y:S04]  /*29630*/  STL.64 [R1+0x1808], R6 ;  /* 0x0018080601007387 */ /* 0x004fe80000100a00 */
[----:B------:R4:W-:Y:S02]  /*29640*/  STL.64 [R1+0x1800], R4 ;  /* 0x0018000401007387 */ /* 0x0009e40000100a00 */
[----:B----4-:R-:W-:Y:S01]  /*29650*/  IMAD.MOV.U32 R5, RZ, RZ, R14 ;  /* 0x000000ffff057224 */ /* 0x010fe200078e000e */
[----:B------:R-:W-:Y:S01]  /*29660*/  MOV R4, R15 ;  /* 0x0000000f00047202 */ /* 0x000fe20000000f00 */
[----:B------:R-:W2:Y:S04]  /*29670*/  LDL.LU R14, [R1+0x228] ;  /* 0x00022800010e7983 */ /* 0x000ea80000300800 */
[----:B------:R-:W2:Y:S04]  /*29680*/  LDL.LU R15, [R1+0x22c] ;  /* 0x00022c00010f7983 */ /* 0x000ea80000300800 */
[----:B--2---:R0:W-:Y:S04]  /*29690*/  STL.64 [R1+0x1868], R14 ;  /* 0x0018680e01007387 */ /* 0x0041e80000100a00 */
[----:B0-----:R-:W2:Y:S04]  /*296a0*/  LDL.LU R14, [R1+0x208] ;  /* 0x00020800010e7983 */ /* 0x001ea80000300800 */
[----:B------:R-:W2:Y:S04]  /*296b0*/  LDL.LU R15, [R1+0x20c] ;  /* 0x00020c00010f7983 */ /* 0x000ea80000300800 */
[----:B------:R-:W4:Y:S04]  /*296c0*/  LDL.LU R20, [R1+0x100] ;  /* 0x0001000001147983 */ /* 0x000f280000300800 */
[----:B------:R-:W4:Y:S04]  /*296d0*/  LDL.LU R21, [R1+0x104] ;  /* 0x0001040001157983 */ /* 0x000f280000300800 */
[----:B------:R-:W2:Y:S04]  /*296e0*/  LDL.LU R22, [R1+0x108] ;  /* 0x0001080001167983 */ /* 0x000ea80000300800 */
[----:B------:R-:W2:Y:S04]  /*296f0*/  LDL.LU R23, [R1+0x10c] ;  /* 0x00010c0001177983 */ /* 0x000ea80000300800 */
[----:B--2---:R-:W-:Y:S04]  /*29700*/  STL.64 [R1+0x1878], R22 ;  /* 0x0018781601007387 */ /* 0x004fe80000100a00 */
[----:B----4-:R0:W-:Y:S04]  /*29710*/  STL.64 [R1+0x1870], R20 ;  /* 0x0018701401007387 */ /* 0x0101e80000100a00 */
[----:B0-----:R-:W2:Y:S04]  /*29720*/  LDL.LU R20, [R1+0x120] ;  /* 0x0001200001147983 */ /* 0x001ea80000300800 */
[----:B------:R-:W2:Y:S04]  /*29730*/  LDL.LU R21, [R1+0x124] ;  /* 0x0001240001157983 */ /* 0x000ea80000300800 */
[----:B------:R-:W2:Y:S04]  /*29740*/  LDL.LU R22, [R1+0x128] ;  /* 0x0001280001167983 */ /* 0x000ea80000300800 */
[----:B------:R-:W2:Y:S04]  /*29750*/  LDL.LU R23, [R1+0x12c] ;  /* 0x00012c0001177983 */ /* 0x000ea80000300800 */
[----:B------:R-:W4:Y:S04]  /*29760*/  LDL.LU R24, [R1+0xf0] ;  /* 0x0000f00001187983 */ /* 0x000f280000300800 */
[----:B------:R-:W4:Y:S04]  /*29770*/  LDL.LU R25, [R1+0xf4] ;  /* 0x0000f40001197983 */ /* 0x000f280000300800 */
[----:B------:R-:W4:Y:S04]  /*29780*/  LDL.LU R26, [R1+0xf8] ;  /* 0x0000f800011a7983 */ /* 0x000f280000300800 */
[----:B------:R-:W4:Y:S04]  /*29790*/  LDL.LU R27, [R1+0xfc] ;  /* 0x0000fc00011b7983 */ /* 0x000f280000300800 */
[----:B------:R0:W-:Y:S04]  /*297a0*/  STL.64 [R1+0x1818], R4 ;  /* 0x0018180401007387 */ /* 0x0001e80000100a00 */
[----:B0-----:R-:W2:Y:S04]  /*297b0*/  LDL.LU.64 R4, [R1+0x40] ;  /* 0x0000400001047983 */ /* 0x001ea80000300a00 */
[----:B--2---:R0:W-:Y:S04]  /*297c0*/  STL.64 [R1+0x1830], R4 ;  /* 0x0018300401007387 */ /* 0x0041e80000100a00 */
[----:B0-----:R-:W4:Y:S04]  /*297d0*/  LDL.LU.64 R4, [R1+0x50] ;  /* 0x0000500001047983 */ /* 0x001f280000300a00 */
[----:B---3--:R-:W-:Y:S04]  /*297e0*/  STL.64 [R1+0x17c0], R10 ;  /* 0x0017c00a01007387 */ /* 0x008fe80000100a00 */
[----:B------:R0:W-:Y:S04]  /*297f0*/  STL.64 [R1+0x17b8], R8 ;  /* 0x0017b80801007387 */ /* 0x0001e80000100a00 */
[----:B0-----:R-:W2:Y:S04]  /*29800*/  LDL.LU R8, [R1+0x1a0] ;  /* 0x0001a00001087983 */ /* 0x001ea80000300800 */
[----:B------:R-:W2:Y:S04]  /*29810*/  LDL.LU R9, [R1+0x1a4] ;  /* 0x0001a40001097983 */ /* 0x000ea80000300800 */
[----:B------:R-:W3:Y:S04]  /*29820*/  LDL.LU R10, [R1+0x1a8] ;  /* 0x0001a800010a7983 */ /* 0x000ee80000300800 */
[----:B------:R-:W3:Y:S04]  /*29830*/  LDL.LU R11, [R1+0x1ac] ;  /* 0x0001ac00010b7983 */ /* 0x000ee80000300800 */
[----:B---3--:R-:W-:Y:S04]  /*29840*/  STL.64 [R1+0x17e0], R10 ;  /* 0x0017e00a01007387 */ /* 0x008fe80000100a00 */
[----:B--2---:R0:W-:Y:S02]  /*29850*/  STL.64 [R1+0x17d8], R8 ;  /* 0x0017d80801007387 */ /* 0x0041e40000100a00 */
[----:B0-----:R-:W-:-:S02]  /*29860*/  MOV R8, R13 ;  /* 0x0000000d00087202 */ /* 0x001fc40000000f00 */
[----:B------:R-:W-:-:S05]  /*29870*/  MOV R9, R12 ;  /* 0x0000000c00097202 */ /* 0x000fca0000000f00 */
[----:B------:R0:W-:Y:S04]  /*29880*/  STL.64 [R1+0x1810], R8 ;  /* 0x0018100801007387 */ /* 0x0001e80000100a00 */
[----:B0-----:R-:W2:Y:S04]  /*29890*/  LDL.LU R8, [R1+0xc0] ;  /* 0x0000c00001087983 */ /* 0x001ea80000300800 */
[----:B------:R-:W2:Y:S04]  /*298a0*/  LDL.LU R9, [R1+0xc4] ;  /* 0x0000c40001097983 */ /* 0x000ea80000300800 */
[----:B------:R-:W3:Y:S04]  /*298b0*/  LDL.LU R10, [R1+0xc8] ;  /* 0x0000c800010a7983 */ /* 0x000ee80000300800 */
[----:B------:R-:W3:Y:S01]  /*298c0*/  LDL.LU R11, [R1+0xcc] ;  /* 0x0000cc00010b7983 */ /* 0x000ee20000300800 */
[C---:B------:R-:W-:Y:S03]  /*298d0*/  HMMA.16816.F32 R12, R16.reuse, R14, R20 ;  /* 0x0000000e100c723c */ /* 0x040fe60000001814 */
[----:B---3--:R-:W-:Y:S04]  /*298e0*/  STL.64 [R1+0x1828], R10 ;  /* 0x0018280a01007387 */ /* 0x008fe80000100a00 */
[----:B--2---:R0:W-:Y:S04]  /*298f0*/  STL.64 [R1+0x1820], R8 ;  /* 0x0018200801007387 */ /* 0x0041e80000100a00 */
[----:B0-----:R-:W2:Y:S04]  /*29900*/  LDL.LU R8, [R1+0xd0] ;  /* 0x0000d00001087983 */ /* 0x001ea80000300800 */
[----:B------:R-:W2:Y:S04]  /*29910*/  LDL.LU R9, [R1+0xd4] ;  /* 0x0000d40001097983 */ /* 0x000ea80000300800 */
[----:B------:R-:W2:Y:S04]  /*29920*/  LDL.LU R10, [R1+0xd8] ;  /* 0x0000d800010a7983 */ /* 0x000ea80000300800 */
[----:B------:R-:W2:Y:S04]  /*29930*/  LDL.LU R11, [R1+0xdc] ;  /* 0x0000dc00010b7983 */ /* 0x000ea80000300800 */
[----:B------:R-:W3:Y:S04]  /*29940*/  LDL.LU.64 R22, [R1+0x1878] ;  /* 0x0018780001167983 */ /* 0x000ee80000300a00 */
[----:B------:R-:W3:Y:S04]  /*29950*/  LDL.LU.64 R20, [R1+0x1870] ;  /* 0x0018700001147983 */ /* 0x000ee80000300a00 */
[----:B------:R-:W-:Y:S04]  /*29960*/  STL.64 [R1+0x180], R12 ;  /* 0x0001800c01007387 */ /* 0x000fe80000100a00 */
[----:B------:R0:W-:Y:S04]  /*29970*/  STL.64 [R1+0x188], R14 ;  /* 0x0001880e01007387 */ /* 0x0001e80000100a00 */
[----:B0-----:R-:W3:Y:S02]  /*29980*/  LDL.LU.64 R14, [R1+0x1868] ;  /* 0x00186800010e7983 */ /* 0x001ee40000300a00 */
[----:B---3--:R-:W-:Y:S02]  /*29990*/  HMMA.16816.F32 R16, R16, R14, R20 ;  /* 0x0000000e1010723c */ /* 0x008fe40000001814 */
[----:B------:R-:W3:Y:S04]  /*299a0*/  LDL.LU R23, [R1+0x1860] ;  /* 0x0018600001177983 */ /* 0x000ee80000300800 */
[----:B------:R-:W2:Y:S04]  /*299b0*/  LDL.LU.64 R20, [R1+0x1858] ;  /* 0x0018580001147983 */ /* 0x000ea80000300a00 */
[----:B------:R-:W4:Y:S04]  /*299c0*/  LDL.LU.64 R14, [R1+0x1850] ;  /* 0x00185000010e7983 */ /* 0x000f280000300a00 */
[----:B------:R-:W4:Y:S05]  /*299d0*/  LDL.LU.64 R12, [R1+0x1848] ;  /* 0x00184800010c7983 */ /* 0x000f2a0000300a00 */
[----:B------:R-:W-:Y:S01]  /*299e0*/  MOV R22, R19 ;  /* 0x0000001300167202 */ /* 0x000fe20000000f00 */
[----:B------:R0:W-:Y:S04]  /*299f0*/  STL.64 [R1+0x160], R16 ;  /* 0x0001601001007387 */ /* 0x0001e80000100a00 */
[----:B------:R-:W-:Y:S01]  /*29a00*/  STL [R1+0x168], R18 ;  /* 0x0001681201007387 */ /* 0x000fe20000100800 */
[----:B0-----:R-:W-:Y:S01]  /*29a10*/  MOV R16, R29 ;  /* 0x0000001d00107202 */ /* 0x001fe20000000f00 */
[----:B------:R-:W-:-:S02]  /*29a20*/  IMAD.MOV.U32 R17, RZ, RZ, R28 ;  /* 0x000000ffff117224 */ /* 0x000fc400078e001c */
[----:B------:R-:W4:Y:S04]  /*29a30*/  LDL.LU R29, [R1+0x1844] ;  /* 0x00184400011d7983 */ /* 0x000f280000300800 */
[----:B------:R-:W4:Y:S04]  /*29a40*/  LDL.LU R28, [R1+0x1840] ;  /* 0x00184000011c7983 */ /* 0x000f280000300800 */
[----:B------:R-:W-:Y:S04]  /*29a50*/  STL [R1+0x1790], R22 ;  /* 0x0017901601007387 */ /* 0x000fe80000100800 */
[----:B---3--:R-:W-:Y:S04]  /*29a60*/  STL [R1+0x17d0], R23 ;  /* 0x0017d01701007387 */ /* 0x008fe80000100800 */
[----:B--2---:R0:W-:Y:S04]  /*29a70*/  STL.64 [R1+0x17c8], R20 ;  /* 0x0017c81401007387 */ /* 0x0041e80000100a00 */
[----:B0-----:R-:W2:Y:S01]  /*29a80*/  LDL.64 R20, [R1] ;  /* 0x0000000001147983 */ /* 0x001ea20000100a00 */
[----:B----4-:R-:W-:Y:S03]  /*29a90*/  HMMA.16816.F32 R24, R12, R4, R24 ;  /* 0x000000040c18723c */ /* 0x010fe60000001818 */
[----:B--2---:R0:W-:Y:S04]  /*29aa0*/  STL.64 [R1+0x17e8], R20 ;  /* 0x0017e81401007387 */ /* 0x0041e80000100a00 */
[----:B0-----:R-:W2:Y:S04]  /*29ab0*/  LDL.LU R20, [R1+0x1c0] ;  /* 0x0001c00001147983 */ /* 0x001ea80000300800 */
[----:B------:R-:W2:Y:S08]  /*29ac0*/  LDL.LU R21, [R1+0x1c4] ;  /* 0x0001c40001157983 */ /* 0x000eb00000300800 */
[----:B------:R0:W-:Y:S04]  /*29ad0*/  STL.64 [R1+0x150], R24 ;  /* 0x0001501801007387 */ /* 0x0001e80000100a00 */
[----:B------:R1:W-:Y:S04]  /*29ae0*/  STL.64 [R1+0x158], R26 ;  /* 0x0001581a01007387 */ /* 0x0003e80000100a00 */
[----:B0-----:R-:W3:Y:S01]  /*29af0*/  LDL.LU.64 R24, [R1+0x1838] ;  /* 0x0018380001187983 */ /* 0x001ee20000300a00 */
[----:B-1----:R-:W-:-:S02]  /*29b00*/  MOV R27, R4 ;  /* 0x00000004001b7202 */ /* 0x002fc40000000f00 */
[----:B------:R-:W-:Y:S02]  /*29b10*/  MOV R26, R5 ;  /* 0x00000005001a7202 */ /* 0x000fe40000000f00 */
[----:B------:R-:W4:Y:S01]  /*29b20*/  LDL.LU.64 R4, [R1+0x1830] ;  /* 0x0018300001047983 */ /* 0x000f220000300a00 */
[----:B------:R-:W-:Y:S02]  /*29b30*/  MOV R22, R29 ;  /* 0x0000001d00167202 */ /* 0x000fe40000000f00 */
[----:B------:R-:W-:Y:S01]  /*29b40*/  MOV R23, R28 ;  /* 0x0000001c00177202 */ /* 0x000fe20000000f00 */
[----:B----4-:R-:W-:Y:S01]  /*29b50*/  HMMA.16816.F32 R8, R12, R4, R8 ;  /* 0x000000040c08723c */ /* 0x010fe20000001808 */
[----:B------:R-:W-:Y:S01]  /*29b60*/  IMAD.MOV.U32 R29, RZ, RZ, R4 ;  /* 0x000000ffff1d7224 */ /* 0x000fe200078e0004 */
[----:B------:R-:W-:-:S15]  /*29b70*/  MOV R28, R5 ;  /* 0x00000005001c7202 */ /* 0x000fde0000000f00 */
[----:B------:R-:W-:Y:S02]  /*29b80*/  NOP ;  /* 0x0000000000007918 */ /* 0x000fe40000000000 */
[----:B------:R-:W-:Y:S04]  /*29b90*/  STL.64 [R1+0x140], R8 ;  /* 0x0001400801007387 */ /* 0x000fe80000100a00 */
[----:B------:R0:W-:Y:S04]  /*29ba0*/  STL.64 [R1+0x148], R10 ;  /* 0x0001480a01007387 */ /* 0x0001e80000100a00 */
[----:B0-----:R-:W4:Y:S04]  /*29bb0*/  LDL.LU.64 R10, [R1+0x1828] ;  /* 0x00182800010a7983 */ /* 0x001f280000300a00 */
[----:B------:R-:W4:Y:S04]  /*29bc0*/  LDL.LU.64 R8, [R1+0x1820] ;  /* 0x0018200001087983 */ /* 0x000f280000300a00 */
[----:B------:R-:W4:Y:S02]  /*29bd0*/  LDL.LU.64 R4, [R1+0x1818] ;  /* 0x0018180001047983 */ /* 0x000f240000300a00 */
[----:B----4-:R-:W-:Y:S02]  /*29be0*/  HMMA.16816.F32 R4, R12, R4, R8 ;  /* 0x000000040c04723c */ /* 0x010fe40000001808 */
[----:B------:R-:W2:-:S15]  /*29bf0*/  LDL.LU.64 R8, [R1+0x1810] ;  /* 0x0018100001087983 */ /* 0x000e9e0000300a00 */
[----:B------:R-:W-:Y:S02]  /*29c00*/  NOP ;  /* 0x0000000000007918 */ /* 0x000fe40000000000 */
[----:B------:R-:W-:Y:S04]  /*29c10*/  STL.64 [R1+0x120], R4 ;  /* 0x0001200401007387 */ /* 0x000fe80000100a00 */
[----:B------:R0:W-:Y:S04]  /*29c20*/  STL.64 [R1+0x128], R6 ;  /* 0x0001280601007387 */ /* 0x0001e80000100a00 */
[----:B0-----:R-:W4:Y:S04]  /*29c30*/  LDL.LU.64 R6, [R1+0x1808] ;  /* 0x0018080001067983 */ /* 0x001f280000300a00 */
[----:B------:R-:W4:Y:S02]  /*29c40*/  LDL.LU.64 R4, [R1+0x1800] ;  /* 0x0018000001047983 */ /* 0x000f240000300a00 */
[----:B----4-:R-:W-:Y:S02]  /*29c50*/  HMMA.16816.F32 R16, R12, R16, R4 ;  /* 0x000000100c10723c */ /* 0x010fe40000001804 */
[----:B------:R-:W4:-:S15]  /*29c60*/  LDL.LU.64 R6, [R1+0x17f8] ;  /* 0x0017f80001067983 */ /* 0x000f1e0000300a00 */
[----:B------:R-:W-:Y:S02]  /*29c70*/  NOP ;  /* 0x0000000000007918 */ /* 0x000fe40000000000 */
[----:B------:R-:W-:Y:S01]  /*29c80*/  MOV R4, R18 ;  /* 0x0000001200047202 */ /* 0x000fe20000000f00 */
[----:B------:R-:W-:Y:S01]  /*29c90*/  STL.64 [R1+0x110], R16 ;  /* 0x0001101001007387 */ /* 0x000fe20000100a00 */
[----:B------:R-:W-:-:S03]  /*29ca0*/  MOV R5, R19 ;  /* 0x0000001300057202 */ /* 0x000fc60000000f00 */
[----:B---3--:R0:W1:Y:S01]  /*29cb0*/  LDSM.16.M88.4 R16, [R25+UR6+0x15080] ;  /* 0x015080061910783b */ /* 0x0080620008000200 */
[C---:B--2---:R-:W-:Y:S03]  /*29cc0*/  HMMA.16816.F32 R8, R12.reuse, R8, R20 ;  /* 0x000000080c08723c */ /* 0x044fe60000001814 */
[----:B------:R-:W-:Y:S04]  /*29cd0*/  STL [R1+0x1728], R4 ;  /* 0x0017280401007387 */ /* 0x000fe80000100800 */
[----:B------:R-:W-:Y:S04]  /*29ce0*/  STL [R1+0x1724], R5 ;  /* 0x0017240501007387 */ /* 0x000fe80000100800 */
[----:B0-----:R-:W2:Y:S04]  /*29cf0*/  LDL.LU R25, [R1+0x17f0] ;  /* 0x0017f00001197983 */ /* 0x001ea80000300800 */
[----:B-1----:R-:W-:Y:S04]  /*29d00*/  STL.64 [R1+0x1638], R18 ;  /* 0x0016381201007387 */ /* 0x002fe80000100a00 */
[----:B------:R0:W-:Y:S04]  /*29d10*/  STL.64 [R1+0x1630], R16 ;  /* 0x0016301001007387 */ /* 0x0001e80000100a00 */
[----:B0-----:R-:W3:Y:S04]  /*29d20*/  LDL.LU R16, [R1+0x90] ;  /* 0x0000900001107983 */ /* 0x001ee80000300800 */
[----:B------:R-:W3:Y:S04]  /*29d30*/  LDL.LU R17, [R1+0x94] ;  /* 0x0000940001117983 */ /* 0x000ee80000300800 */
[----:B------:R-:W3:Y:S04]  /*29d40*/  LDL.LU R18, [R1+0x98] ;  /* 0x0000980001127983 */ /* 0x000ee80000300800 */
[----:B------:R-:W3:Y:S04]  /*29d50*/  LDL.LU R19, [R1+0x9c] ;  /* 0x00009c0001137983 */ /* 0x000ee80000300800 */
[----:B------:R-:W2:Y:S04]  /*29d60*/  LDL.LU.64 R20, [R1+0x17e8] ;  /* 0x0017e80001147983 */ /* 0x000ea80000300a00 */
[----:B------:R-:W-:Y:S04]  /*29d70*/  STL.64 [R1+0x100], R8 ;  /* 0x0001000801007387 */ /* 0x000fe80000100a00 */
[----:B------:R0:W-:Y:S04]  /*29d80*/  STL.64 [R1+0x108], R10 ;  /* 0x0001080a01007387 */ /* 0x0001e80000100a00 */
[----:B0-----:R-:W2:Y:S04]  /*29d90*/  LDL.LU.64 R10, [R1+0x17e0] ;  /* 0x0017e000010a7983 */ /* 0x001ea80000300a00 */
[----:B------:R-:W2:Y:S04]  /*29da0*/  LDL.LU.64 R8, [R1+0x17d8] ;  /* 0x0017d80001087983 */ /* 0x000ea80000300a00 */
[----:B------:R-:W3:Y:S01]  /*29db0*/  LDL.LU R23, [R1+0x17d0] ;  /* 0x0017d00001177983 */ /* 0x000ee20000300800 */
[----:B--2---:R-:W-:Y:S01]  /*29dc0*/  HMMA.16816.F32 R8, R12, R20, R8 ;  /* 0x000000140c08723c */ /* 0x004fe20000001808 */
[----:B------:R-:W-:-:S02]  /*29dd0*/  MOV R22, R21 ;  /* 0x0000001500167202 */ /* 0x000fc40000000f00 */
[----:B------:R-:W3:-:S15]  /*29de0*/  LDL.LU.64 R20, [R1+0x17c8] ;  /* 0x0017c80001147983 */ /* 0x000ede0000300a00 */
[----:B------:R-:W-:Y:S01]  /*29df0*/  NOP ;  /* 0x0000000000007918 */ /* 0x000fe20000000000 */
[----:B------:R-:W-:Y:S04]  /*29e00*/  STL [R1+0xf0], R8 ;  /* 0x0000f00801007387 */ /* 0x000fe80000100800 */
[----:B------:R0:W-:Y:S01]  /*29e10*/  STL [R1+0xfc], R11 ;  /* 0x0000fc0b01007387 */ /* 0x0001e20000100800 */
[----:B------:R-:W-:Y:S01]  /*29e20*/  MOV R5, R10 ;  /* 0x0000000a00057202 */ /* 0x000fe20000000f00 */
[----:B------:R-:W-:Y:S02]  /*29e30*/  IMAD.MOV.U32 R4, RZ, RZ, R9 ;  /* 0x000000ffff047224 */ /* 0x000fe400078e0009 */
[----:B0-----:R-:W2:Y:S04]  /*29e40*/  LDL.LU.64 R10, [R1+0x17c0] ;  /* 0x0017c000010a7983 */ /* 0x001ea80000300a00 */
[----:B------:R-:W2:Y:S04]  /*29e50*/  LDL.LU.64 R8, [R1+0x17b8] ;  /* 0x0017b80001087983 */ /* 0x000ea80000300a00 */
[----:B------:R0:W-:Y:S04]  /*29e60*/  STL.64 [R1+0x1740], R4 ;  /* 0x0017400401007387 */ /* 0x0001e80000100a00 */
[----:B----4-:R-:W-:Y:S01]  /*29e70*/  STL.64 [R1+0x1798], R6 ;  /* 0x0017980601007387 */ /* 0x010fe20000100a00 */
[----:B0-----:R-:W-:-:S02]  /*29e80*/  MOV R5, R26 ;  /* 0x0000001a00057202 */ /* 0x001fc40000000f00 */
[----:B------:R-:W-:Y:S01]  /*29e90*/  MOV R4, R27 ;  /* 0x0000001b00047202 */ /* 0x000fe20000000f00 */
[----:B--2---:R-:W-:-:S15]  /*29ea0*/  HMMA.16816.F32 R8, R12, R24, R8 ;  /* 0x000000180c08723c */ /* 0x004fde0000001808 */
[----:B------:R-:W-:-:S04]  /*29eb0*/  NOP ;  /* 0x0000000000007918 */ /* 0x000fc80000000000 */
[----:B------:R-:W-:Y:S04]  /*29ec0*/  STL.64 [R1+0xe0], R8 ;  /* 0x0000e00801007387 */ /* 0x000fe80000100a00 */
[----:B------:R0:W-:Y:S04]  /*29ed0*/  STL.64 [R1+0xe8], R10 ;  /* 0x0000e80a01007387 */ /* 0x0001e80000100a00 */
[----:B0-----:R-:W2:Y:S04]  /*29ee0*/  LDL.LU.64 R10, [R1+0x17b0] ;  /* 0x0017b000010a7983 */ /* 0x001ea80000300a00 */
[----:B------:R-:W2:Y:S04]  /*29ef0*/  LDL.LU.64 R8, [R1+0x17a8] ;  /* 0x0017a80001087983 */ /* 0x000ea80000300a00 */
[----:B------:R0:W-:Y:S04]  /*29f00*/  STL.64 [R1+0x17a0], R24 ;  /* 0x0017a01801007387 */ /* 0x0001e80000100a00 */
[----:B0-----:R-:W4:Y:S04]  /*29f10*/  LDL.LU R24, [R1+0x80] ;  /* 0x0000800001187983 */ /* 0x001f280000300800 */
[----:B------:R-:W4:Y:S04]  /*29f20*/  LDL.LU R25, [R1+0x84] ;  /* 0x0000840001197983 */ /* 0x000f280000300800 */
[----:B------:R-:W4:Y:S04]  /*29f30*/  LDL.LU R26, [R1+0x88] ;  /* 0x00008800011a7983 */ /* 0x000f280000300800 */
[----:B------:R-:W4:Y:S01]  /*29f40*/  LDL.LU R27, [R1+0x8c] ;  /* 0x00008c00011b7983 */ /* 0x000f220000300800 */
[----:B---3--:R-:W-:Y:S01]  /*29f50*/  HMMA.16816.F32 R16, R12, R20, R16 ;  /* 0x000000140c10723c */ /* 0x008fe20000001810 */
[----:B------:R-:W-:Y:S01]  /*29f60*/  MOV R12, R29 ;  /* 0x0000001d000c7202 */ /* 0x000fe20000000f00 */
[----:B------:R-:W-:-:S15]  /*29f70*/  IMAD.MOV.U32 R13, RZ, RZ, R28 ;  /* 0x000000ffff0d7224 */ /* 0x000fde00078e001c */
[----:B------:R-:W-:Y:S02]  /*29f80*/  NOP ;  /* 0x0000000000007918 */ /* 0x000fe40000000000 */
[----:B------:R0:W-:Y:S04]  /*29f90*/  STL.64 [R1+0x1648], R18 ;  /* 0x0016481201007387 */ /* 0x0001e80000100a00 */
[----:B------:R1:W-:Y:S01]  /*29fa0*/  STL.64 [R1+0x1640], R16 ;  /* 0x0016401001007387 */ /* 0x0003e20000100a00 */
[----:B0-----:R-:W-:Y:S02]  /*29fb0*/  MOV R18, R2 ;  /* 0x0000000200127202 */ /* 0x001fe40000000f00 */
[----:B-1----:R-:W-:Y:S02]  /*29fc0*/  MOV R16, R23 ;  /* 0x0000001700107202 */ /* 0x002fe40000000f00 */
[----:B------:R-:W-:Y:S02]  /*29fd0*/  MOV R17, R3 ;  /* 0x0000000300117202 */ /* 0x000fe40000000f00 */
[----:B------:R-:W-:-:S07]  /*29fe0*/  MOV R19, R0 ;  /* 0x0000000000137202 */ /* 0x000fce0000000f00 */
[C---:B--2---:R-:W-:Y:S08]  /*29ff0*/  HMMA.16816.F32 R12, R8.reuse, R12, R16 ;  /* 0x0000000c080c723c */ /* 0x044ff00000001810 */
[----:B----4-:R-:W-:Y:S01]  /*2a000*/  HMMA.16816.F32 R4, R8, R4, R24 ;  /* 0x000000040804723c */ /* 0x010fe20000001818 */
[----:B------:R-:W2:Y:S10]  /*2a010*/  LDL.LU.64 R24, [R1+0x17a0] ;  /* 0x0017a00001187983 */ /* 0x000eb40000300a00 */
[----:B------:R-:W-:Y:S01]  /*2a020*/  MOV R23, R12 ;  /* 0x0000000c00177202 */ /* 0x000fe20000000f00 */
[----:B------:R-:W-:Y:S01]  /*2a030*/  IMAD.MOV.U32 R26, RZ, RZ, R13 ;  /* 0x000000ffff1a7224 */ /* 0x000fe200078e000d */
[----:B------:R-:W-:-:S02]  /*2a040*/  MOV R27, R14 ;  /* 0x0000000e001b7202 */ /* 0x000fc40000000f00 */
[----:B------:R-:W-:-:S04]  /*2a050*/  MOV R28, R15 ;  /* 0x0000000f001c7202 */ /* 0x000fc80000000f00 */
[----:B------:R-:W-:Y:S02]  /*2a060*/  MOV R3, R7 ;  /* 0x0000000700037202 */ /* 0x000fe40000000f00 */
[----:B------:R-:W-:Y:S02]  /*2a070*/  MOV R2, R6 ;  /* 0x0000000600027202 */ /* 0x000fe40000000f00 */
[----:B------:R-:W-:Y:S01]  /*2a080*/  MOV R29, R5 ;  /* 0x00000005001d7202 */ /* 0x000fe20000000f00 */
[----:B------:R-:W-:Y:S01]  /*2a090*/  IMAD.MOV.U32 R0, RZ, RZ, R4 ;  /* 0x000000ffff007224 */ /* 0x000fe200078e0004 */
[----:B------:R-:W3:Y:S04]  /*2a0a0*/  LDL.LU.64 R6, [R1+0x1798] ;  /* 0x0017980001067983 */ /* 0x000ee80000300a00 */
[----:B------:R-:W-:Y:S04]  /*2a0b0*/  STL [R1+0x167c], R3 ;  /* 0x00167c0301007387 */ /* 0x000fe80000100800 */
[----:B------:R-:W-:Y:S04]  /*2a0c0*/  STL [R1+0x1678], R2 ;  /* 0x0016780201007387 */ /* 0x000fe80000100800 */
[----:B------:R-:W-:Y:S04]  /*2a0d0*/  STL [R1+0x1674], R29 ;  /* 0x0016741d01007387 */ /* 0x000fe80000100800 */
[----:B------:R-:W-:Y:S04]  /*2a0e0*/  STL [R1+0x1670], R0 ;  /* 0x0016700001007387 */ /* 0x000fe80000100800 */
[----:B------:R-:W4:Y:S04]  /*2a0f0*/  LDL.LU R12, [R1+0x180] ;  /* 0x00018000010c7983 */ /* 0x000f280000300800 */
[----:B------:R-:W4:Y:S04]  /*2a100*/  LDL.LU R13, [R1+0x184] ;  /* 0x00018400010d7983 */ /* 0x000f280000300800 */
[----:B------:R-:W2:Y:S04]  /*2a110*/  LDL.LU R14, [R1+0x188] ;  /* 0x00018800010e7983 */ /* 0x000ea80000300800 */
[----:B------:R-:W2:Y:S04]  /*2a120*/  LDL.LU R15, [R1+0x18c] ;  /* 0x00018c00010f7983 */ /* 0x000ea80000300800 */
[----:B------:R-:W2:Y:S04]  /*2a130*/  LDL.LU R4, [R1+0x170] ;  /* 0x0001700001047983 */ /* 0x000ea80000300800 */
[----:B------:R-:W2:Y:S04]  /*2a140*/  LDL.LU R5, [R1+0x174] ;  /* 0x0001740001057983 */ /* 0x000ea80000300800 */
[----:B---3--:R-:W-:Y:S04]  /*2a150*/  STL.64 [R1+0x1750], R6 ;  /* 0x0017500601007387 */ /* 0x008fe80000100a00 */
[----:B--2---:R0:W-:Y:S04]  /*2a160*/  STL.64 [R1+0x1748], R4 ;  /* 0x0017480401007387 */ /* 0x0041e80000100a00 */
[----:B0-----:R-:W2:Y:S04]  /*2a170*/  LDL.LU R4, [R1+0x10] ;  /* 0x0000100001047983 */ /* 0x001ea80000300800 */
[----:B------:R-:W2:Y:S04]  /*2a180*/  LDL.LU R5, [R1+0x14] ;  /* 0x0000140001057983 */ /* 0x000ea80000300800 */
[----:B--2---:R0:W-:Y:S04]  /*2a190*/  STL.64 [R1+0x1760], R4 ;  /* 0x0017600401007387 */ /* 0x0041e80000100a00 */
[----:B0-----:R-:W2:Y:S04]  /*2a1a0*/  LDL.LU R4, [R1+0x20] ;  /* 0x0000200001047983 */ /* 0x001ea80000300800 */
[----:B------:R-:W2:Y:S04]  /*2a1b0*/  LDL.LU R5, [R1+0x24] ;  /* 0x0000240001057983 */ /* 0x000ea80000300800 */
[----:B--2---:R0:W-:Y:S04]  /*2a1c0*/  STL.64 [R1+0x1778], R4 ;  /* 0x0017780401007387 */ /* 0x0041e80000100a00 */
[----:B0-----:R-:W2:Y:S04]  /*2a1d0*/  LDL.LU R4, [R1+0x30] ;  /* 0x0000300001047983 */ /* 0x001ea80000300800 */
[----:B------:R-:W2:Y:S04]  /*2a1e0*/  LDL.LU R5, [R1+0x34] ;  /* 0x0000340001057983 */ /* 0x000ea80000300800 */
[----:B------:R-:W-:Y:S04]  /*2a1f0*/  STL.64 [R1+0x1738], R14 ;  /* 0x0017380e01007387 */ /* 0x000fe80000100a00 */
[----:B----4-:R0:W-:Y:S04]  /*2a200*/  STL.64 [R1+0x1730], R12 ;  /* 0x0017300c01007387 */ /* 0x0101e80000100a00 */
[----:B0-----:R-:W3:Y:S01]  /*2a210*/  LDL.LU R12, [R1] ;  /* 0x00000000010c7983 */ /* 0x001ee20000300800 */
[----:B------:R-:W-:-:S03]  /*2a220*/  MOV R13, R22 ;  /* 0x00000016000d7202 */ /* 0x000fc60000000f00 */
[----:B------:R-:W4:Y:S04]  /*2a230*/  LDL.LU R22, [R1+0x1790] ;  /* 0x0017900001167983 */ /* 0x000f280000300800 */
        /* <DEDUP_REMOVED lines=10> */
[----:B------:R-:W3:Y:S04]  /*2a2e0*/  LDL.LU R15, [R1+0xbc] ;  /* 0x0000bc00010f7983 */ /* 0x000ee80000300800 */
[----:B---3--:R-:W-:Y:S04]  /*2a2f0*/  STL.64 [R1+0x1788], R14 ;  /* 0x0017880e01007387 */ /* 0x008fe80000100a00 */
[----:B--2---:R0:W-:Y:S04]  /*2a300*/  STL.64 [R1+0x1780], R12 ;  /* 0x0017800c01007387 */ /* 0x0041e80000100a00 */
[----:B0-----:R-:W2:Y:S04]  /*2a310*/  LDL.LU R12, [R1+0x60] ;  /* 0x00006000010c7983 */ /* 0x001ea80000300800 */
[----:B------:R-:W2:Y:S04]  /*2a320*/  LDL.LU R13, [R1+0x64] ;  /* 0x00006400010d7983 */ /* 0x000ea80000300800 */
[----:B------:R-:W2:Y:S04]  /*2a330*/  LDL.LU R14, [R1+0x68] ;  /* 0x00006800010e7983 */ /* 0x000ea80000300800 */
[----:B------:R-:W2:Y:S04]  /*2a340*/  LDL.LU R15, [R1+0x6c] ;  /* 0x00006c00010f7983 */ /* 0x000ea80000300800 */
[----:B------:R-:W3:Y:S04]  /*2a350*/  LDL.LU R16, [R1+0x160] ;  /* 0x0001600001107983 */ /* 0x000ee80000300800 */
[----:B------:R-:W3:Y:S04]  /*2a360*/  LDL.LU R17, [R1+0x164] ;  /* 0x0001640001117983 */ /* 0x000ee80000300800 */
[----:B------:R-:W3:Y:S04]  /*2a370*/  LDL.LU R18, [R1+0x168] ;  /* 0x0001680001127983 */ /* 0x000ee80000300800 */
[----:B------:R-:W-:Y:S04]  /*2a380*/  STL [R1+0x168c], R28 ;  /* 0x00168c1c01007387 */ /* 0x000fe80000100800 */
[----:B------:R0:W-:Y:S04]  /*2a390*/  STL [R1+0x1688], R27 ;  /* 0x0016881b01007387 */ /* 0x0001e80000100800 */
[----:B------:R1:W-:Y:S04]  /*2a3a0*/  STL [R1+0x1684], R26 ;  /* 0x0016841a01007387 */ /* 0x0003e80000100800 */
[----:B------:R0:W-:Y:S01]  /*2a3b0*/  STL [R1+0x1680], R23 ;  /* 0x0016801701007387 */ /* 0x0001e20000100800 */
[----:B--2---:R-:W-:Y:S03]  /*2a3c0*/  HMMA.16816.F32 R4, R8, R4, R12 ;  /* 0x000000040804723c */ /* 0x004fe6000000180c */
[----:B------:R-:W2:Y:S04]  /*2a3d0*/  LDL.LU.64 R14, [R1+0x1788] ;  /* 0x00178800010e7983 */ /* 0x000ea80000300a00 */
[----:B------:R-:W2:-:S12]  /*2a3e0*/  LDL.LU.64 R12, [R1+0x1780] ;  /* 0x00178000010c7983 */ /* 0x000e980000300a00 */
[----:B------:R-:W-:Y:S01]  /*2a3f0*/  IMAD.MOV.U32 R2, RZ, RZ, R4 ;  /* 0x000000ffff027224 */ /* 0x000fe200078e0004 */
[----:B------:R-:W-:Y:S02]  /*2a400*/  MOV R29, R5 ;  /* 0x00000005001d7202 */ /* 0x000fe40000000f00 */
[----:B------:R-:W2:Y:S01]  /*2a410*/  LDL.LU.64 R4, [R1+0x1778] ;  /* 0x0017780001047983 */ /* 0x000ea20000300a00 */
[----:B----4-:R-:W-:Y:S02]  /*2a420*/  MOV R19, R22 ;  /* 0x0000001600137202 */ /* 0x010fe40000000f00 */
[----:B------:R-:W-:Y:S02]  /*2a430*/  MOV R0, R6 ;  /* 0x0000000600007202 */ /* 0x000fe40000000f00 */
[----:B------:R-:W-:-:S03]  /*2a440*/  MOV R22, R7 ;  /* 0x0000000700167202 */ /* 0x000fc60000000f00 */
[----:B------:R-:W-:Y:S04]  /*2a450*/  STL [R1+0x1698], R0 ;  /* 0x0016980001007387 */ /* 0x000fe80000100800 */
[----:B------:R-:W-:Y:S04]  /*2a460*/  STL [R1+0x1694], R29 ;  /* 0x0016941d01007387 */ /* 0x000fe80000100800 */
[----:B------:R4:W-:Y:S01]  /*2a470*/  STL [R1+0x1690], R2 ;  /* 0x0016900201007387 */ /* 0x0009e20000100800 */
[----:B--2---:R-:W-:Y:S03]  /*2a480*/  HMMA.16816.F32 R4, R8, R4, R12 ;  /* 0x000000040804723c */ /* 0x004fe6000000180c */
[----:B------:R-:W2:Y:S04]  /*2a490*/  LDL.LU.64 R14, [R1+0x1770] ;  /* 0x00177000010e7983 */ /* 0x000ea80000300a00 */
[----:B------:R-:W2:-:S12]  /*2a4a0*/  LDL.LU.64 R12, [R1+0x1768] ;  /* 0x00176800010c7983 */ /* 0x000e980000300a00 */
[----:B0-----:R-:W-:Y:S01]  /*2a4b0*/  MOV R27, R4 ;  /* 0x00000004001b7202 */ /* 0x001fe20000000f00 */
[----:B-1----:R-:W-:Y:S02]  /*2a4c0*/  IMAD.MOV.U32 R26, RZ, RZ, R5 ;  /* 0x000000ffff1a7224 */ /* 0x002fe400078e0005 */
[----:B------:R-:W2:Y:S01]  /*2a4d0*/  LDL.LU.64 R4, [R1+0x1760] ;  /* 0x0017600001047983 */ /* 0x000ea20000300a00 */
[----:B------:R-:W-:Y:S02]  /*2a4e0*/  MOV R23, R6 ;  /* 0x0000000600177202 */ /* 0x000fe40000000f00 */
[----:B------:R-:W-:-:S05]  /*2a4f0*/  MOV R3, R7 ;  /* 0x0000000700037202 */ /* 0x000fca0000000f00 */
[----:B------:R0:W-:Y:S01]  /*2a500*/  STL [R1+0x1710], R3 ;  /* 0x0017100301007387 */ /* 0x0001e20000100800 */
[----:B--2---:R-:W-:Y:S03]  /*2a510*/  HMMA.16816.F32 R4, R8, R4, R12 ;  /* 0x000000040804723c */ /* 0x004fe6000000180c */
[----:B------:R-:W2:-:S15]  /*2a520*/  LDL.LU.64 R12, [R1+0x1758] ;  /* 0x00175800010c7983 */ /* 0x000e9e0000300a00 */
[----:B------:R-:W-:Y:S01]  /*2a530*/  NOP ;  /* 0x0000000000007918 */ /* 0x000fe20000000000 */
[----:B----4-:R-:W-:Y:S01]  /*2a540*/  IMAD.MOV.U32 R2, RZ, RZ, R6 ;  /* 0x000000ffff027224 */ /* 0x010fe200078e0006 */
[----:B------:R-:W-:Y:S02]  /*2a550*/  MOV R28, R7 ;  /* 0x00000007001c7202 */ /* 0x000fe40000000f00 */
[----:B------:R-:W-:Y:S02]  /*2a560*/  MOV R0, R4 ;  /* 0x0000000400007202 */ /* 0x000fe40000000f00 */
[----:B------:R-:W-:Y:S01]  /*2a570*/  MOV R29, R5 ;  /* 0x00000005001d7202 */ /* 0x000fe20000000f00 */
[----:B------:R-:W2:Y:S04]  /*2a580*/  LDL.LU.64 R6, [R1+0x1750] ;  /* 0x0017500001067983 */ /* 0x000ea80000300a00 */
[----:B------:R-:W2:Y:S02]  /*2a590*/  LDL.LU.64 R4, [R1+0x1748] ;  /* 0x0017480001047983 */ /* 0x000ea40000300a00 */
[----:B--2---:R-:W-:Y:S02]  /*2a5a0*/  HMMA.16816.F32 R12, R8, R12, R4 ;  /* 0x0000000c080c723c */ /* 0x004fe40000001804 */
[----:B------:R-:W2:-:S15]  /*2a5b0*/  LDL.LU.64 R4, [R1+0x1740] ;  /* 0x0017400001047983 */ /* 0x000e9e0000300a00 */
[----:B------:R-:W-:Y:S02]  /*2a5c0*/  NOP ;  /* 0x0000000000007918 */ /* 0x000fe40000000000 */
[----:B------:R1:W-:Y:S01]  /*2a5d0*/  STL [R1+0x68], R14 ;  /* 0x0000680e01007387 */ /* 0x0003e20000100800 */
[----:B0-----:R-:W-:Y:S02]  /*2a5e0*/  MOV R3, R15 ;  /* 0x0000000f00037202 */ /* 0x001fe40000000f00 */
[----:B------:R-:W-:Y:S02]  /*2a5f0*/  MOV R6, R12 ;  /* 0x0000000c00067202 */ /* 0x000fe40000000f00 */
[----:B------:R-:W-:Y:S01]  /*2a600*/  MOV R7, R13 ;  /* 0x0000000d00077202 */ /* 0x000fe20000000f00 */
[----:B-1----:R-:W4:Y:S04]  /*2a610*/  LDL.LU.64 R14, [R1+0x1738] ;  /* 0x00173800010e7983 */ /* 0x002f280000300a00 */
[----:B------:R-:W4:Y:S02]  /*2a620*/  LDL.LU.64 R12, [R1+0x1730] ;  /* 0x00173000010c7983 */ /* 0x000f240000300a00 */
[----:B----4-:R-:W-:-:S15]  /*2a630*/  HMMA.16816.F32 R12, R8, R24, R12 ;  /* 0x00000018080c723c */ /* 0x010fde000000180c */
[----:B------:R-:W-:-:S04]  /*2a640*/  NOP ;  /* 0x0000000000007918 */ /* 0x000fc80000000000 */
[----:B------:R0:W-:Y:S04]  /*2a650*/  STL.64 [R1+0x15a0], R14 ;  /* 0x0015a00e01007387 */ /* 0x0001e80000100a00 */
[----:B------:R-:W-:Y:S04]  /*2a660*/  STL.64 [R1+0x1598], R12 ;  /* 0x0015980c01007387 */ /* 0x000fe80000100a00 */
[----:B0-----:R-:W4:Y:S04]  /*2a670*/  LDL.LU R14, [R1+0x8] ;  /* 0x00000800010e7983 */ /* 0x001f280000300800 */
[----:B------:R-:W4:Y:S04]  /*2a680*/  LDL.LU R15, [R1+0xc] ;  /* 0x00000c00010f7983 */ /* 0x000f280000300800 */
[----:B----4-:R-:W-:Y:S04]  /*2a690*/  STL.64 [R1+0x16f0], R14 ;  /* 0x0016f00e01007387 */ /* 0x010fe80000100a00 */
[----:B------:R-:W4:Y:S04]  /*2a6a0*/  LDL.LU R24, [R1+0x2e4] ;  /* 0x0002e40001187983 */ /* 0x000f280000300800 */
[----:B------:R-:W4:Y:S04]  /*2a6b0*/  LDL.LU R25, [R1+0x2e0] ;  /* 0x0002e00001197983 */ /* 0x000f280000300800 */
[----:B------:R-:W-:Y:S01]  /*2a6c0*/  STL.64 [R1+0x16a8], R26 ;  /* 0x0016a81a01007387 */ /* 0x000fe20000100a00 */
[----:B---3--:R-:W-:Y:S03]  /*2a6d0*/  HMMA.16816.F32 R8, R8, R20, R16 ;  /* 0x000000140808723c */ /* 0x008fe60000001810 */
[----:B----4-:R-:W-:Y:S04]  /*2a6e0*/  STL.64 [R1+0x16a0], R24 ;  /* 0x0016a01801007387 */ /* 0x010fe80000100a00 */
[----:B------:R0:W-:Y:S04]  /*2a6f0*/  STL.64 [R1+0x16b0], R22 ;  /* 0x0016b01601007387 */ /* 0x0001e80000100a00 */
[----:B------:R-:W3:Y:S04]  /*2a700*/  LDL.LU R20, [R1+0x100] ;  /* 0x0001000001147983 */ /* 0x000ee80000300800 */
[----:B------:R-:W3:Y:S04]  /*2a710*/  LDL.LU R21, [R1+0x104] ;  /* 0x0001040001157983 */ /* 0x000ee80000300800 */
[----:B0-----:R-:W4:Y:S04]  /*2a720*/  LDL.LU R22, [R1+0x108] ;  /* 0x0001080001167983 */ /* 0x001f280000300800 */
[----:B------:R-:W4:Y:S04]  /*2a730*/  LDL.LU R23, [R1+0x10c] ;  /* 0x00010c0001177983 */ /* 0x000f280000300800 */
        /* <DEDUP_REMOVED lines=8> */
[----:B--2---:R0:W-:Y:S04]  /*2a7c0*/  STL.64 [R1+0x1700], R14 ;  /* 0x0017000e01007387 */ /* 0x0041e80000100a00 */
[----:B------:R-:W-:Y:S04]  /*2a7d0*/  STL.64 [R1+0x16f8], R12 ;  /* 0x0016f80c01007387 */ /* 0x000fe80000100a00 */
[----:B0-----:R-:W2:Y:S04]  /*2a7e0*/  LDL.LU.64 R14, [R1+0x58] ;  /* 0x00005800010e7983 */ /* 0x001ea80000300a00 */
[----:B------:R0:W-:Y:S04]  /*2a7f0*/  STL.64 [R1+0x16e8], R18 ;  /* 0x0016e81201007387 */ /* 0x0001e80000100a00 */
[----:B------:R1:W-:Y:S04]  /*2a800*/  STL.64 [R1+0x16e0], R16 ;  /* 0x0016e01001007387 */ /* 0x0003e80000100a00 */
[----:B0-----:R-:W2:Y:S04]  /*2a810*/  LDL.LU.64 R18, [R1+0x48] ;  /* 0x0000480001127983 */ /* 0x001ea80000300a00 */
[----:B--2---:R0:W-:Y:S04]  /*2a820*/  STL.64 [R1+0x1708], R18 ;  /* 0x0017081201007387 */ /* 0x0041e80000100a00 */
[----:B-1----:R-:W2:Y:S04]  /*2a830*/  LDL.LU R16, [R1+0x150] ;  /* 0x0001500001107983 */ /* 0x002ea80000300800 */
[----:B------:R-:W2:Y:S04]  /*2a840*/  LDL.LU R17, [R1+0x154] ;  /* 0x0001540001117983 */ /* 0x000ea80000300800 */
[----:B0-----:R-:W2:Y:S04]  /*2a850*/  LDL.LU R18, [R1+0x158] ;  /* 0x0001580001127983 */ /* 0x001ea80000300800 */
[----:B------:R-:W2:Y:S04]  /*2a860*/  LDL.LU R19, [R1+0x15c] ;  /* 0x00015c0001137983 */ /* 0x000ea80000300800 */
[----:B----4-:R0:W-:Y:S04]  /*2a870*/  STL.64 [R1+0x16c0], R22 ;  /* 0x0016c01601007387 */ /* 0x0101e80000100a00 */
[----:B---3--:R-:W-:Y:S04]  /*2a880*/  STL.64 [R1+0x16b8], R20 ;  /* 0x0016b81401007387 */ /* 0x008fe80000100a00 */
[----:B0-----:R-:W3:Y:S01]  /*2a890*/  LDL.LU.64 R22, [R1+0x28] ;  /* 0x0000280001167983 */ /* 0x001ee20000300a00 */
[----:B------:R-:W-:Y:S01]  /*2a8a0*/  IMAD.MOV.U32 R25, RZ, RZ, R4 ;  /* 0x000000ffff197224 */ /* 0x000fe200078e0004 */
[----:B------:R-:W-:-:S02]  /*2a8b0*/  MOV R26, R5 ;  /* 0x00000005001a7202 */ /* 0x000fc40000000f00 */
[----:B---3--:R0:W-:Y:S04]  /*2a8c0*/  STL.64 [R1+0x16d8], R22 ;  /* 0x0016d81601007387 */ /* 0x0081e80000100a00 */
[----:B0-----:R-:W3:Y:S04]  /*2a8d0*/  LDL.LU.64 R22, [R1+0x38] ;  /* 0x0000380001167983 */ /* 0x001ee80000300a00 */
[----:B------:R-:W4:Y:S04]  /*2a8e0*/  LDL.LU R24, [R1+0xf0] ;  /* 0x0000f00001187983 */ /* 0x000f280000300800 */
[----:B------:R-:W2:Y:S04]  /*2a8f0*/  LDL.LU R4, [R1+0x1728] ;  /* 0x0017280001047983 */ /* 0x000ea80000300800 */
[----:B------:R-:W2:Y:S04]  /*2a900*/  LDL.LU R5, [R1+0x1724] ;  /* 0x0017240001057983 */ /* 0x000ea80000300800 */
[----:B------:R-:W2:Y:S04]  /*2a910*/  LDL.LU R27, [R1+0xfc] ;  /* 0x0000fc00011b7983 */ /* 0x000ea80000300800 */
[----:B--2---:R0:W-:Y:S04]  /*2a920*/  STL.64 [R1+0x16d0], R26 ;  /* 0x0016d01a01007387 */ /* 0x0041e80000100a00 */
[----:B----4-:R1:W-:Y:S01]  /*2a930*/  STL.64 [R1+0x16c8], R24 ;  /* 0x0016c81801007387 */ /* 0x0103e20000100a00 */
[----:B0-----:R-:W-:-:S03]  /*2a940*/  MOV R26, R4 ;  /* 0x00000004001a7202 */ /* 0x001fc60000000f00 */
[----:B-1----:R-:W2:Y:S04]  /*2a950*/  LDL.LU R24, [R1+0x110] ;  /* 0x0001100001187983 */ /* 0x002ea80000300800 */
[----:B------:R-:W2:Y:S04]  /*2a960*/  LDL.LU R25, [R1+0x114] ;  /* 0x0001140001197983 */ /* 0x000ea80000300800 */
[----:B------:R-:W4:Y:S01]  /*2a970*/  LDL.LU R4, [R1+0x1720] ;  /* 0x0017200001047983 */ /* 0x000f220000300800 */
[----:B------:R-:W-:-:S03]  /*2a980*/  MOV R27, R5 ;  /* 0x00000005001b7202 */ /* 0x000fc60000000f00 */
[----:B------:R-:W4:Y:S04]  /*2a990*/  LDL.LU R5, [R1+0x171c] ;  /* 0x00171c0001057983 */ /* 0x000f280000300800 */
[----:B------:R-:W-:Y:S04]  /*2a9a0*/  STL.64 [R1+0x15b0], R10 ;  /* 0x0015b00a01007387 */ /* 0x000fe80000100a00 */
[----:B------:R0:W-:Y:S02]  /*2a9b0*/  STL.64 [R1+0x15a8], R8 ;  /* 0x0015a80801007387 */ /* 0x0001e40000100a00 */
[----:B0-----:R-:W-:Y:S01]  /*2a9c0*/  MOV R8, R6 ;  /* 0x0000000600087202 */ /* 0x001fe20000000f00 */
[----:B------:R-:W-:Y:S01]  /*2a9d0*/  IMAD.MOV.U32 R9, RZ, RZ, R7 ;  /* 0x000000ffff097224 */ /* 0x000fe200078e0007 */
[----:B------:R-:W4:Y:S04]  /*2a9e0*/  LDL.LU R6, [R1+0x1718] ;  /* 0x0017180001067983 */ /* 0x000f280000300800 */
[----:B------:R-:W4:Y:S04]  /*2a9f0*/  LDL.LU R7, [R1+0x1714] ;  /* 0x0017140001077983 */ /* 0x000f280000300800 */
[----:B------:R-:W2:Y:S01]  /*2aa00*/  LDL.LU R10, [R1+0x68] ;  /* 0x00006800010a7983 */ /* 0x000ea20000300800 */
[----:B------:R-:W-:-:S03]  /*2aa10*/  MOV R11, R3 ;  /* 0x00000003000b7202 */ /* 0x000fc60000000f00 */
[----:B------:R-:W3:Y:S01]  /*2aa20*/  LDL.LU R3, [R1+0x1710] ;  /* 0x0017100001037983 */ /* 0x000ee20000300800 */
[----:B----4-:R-:W-:Y:S03]  /*2aa30*/  HMMA.16816.F32 R16, R4, R14, R16 ;  /* 0x0000000e0410723c */ /* 0x010fe60000001810 */
[----:B--2---:R0:W-:Y:S04]  /*2aa40*/  STL.64 [R1+0x15c0], R10 ;  /* 0x0015c00a01007387 */ /* 0x0041e80000100a00 */
[----:B------:R1:W-:Y:S04]  /*2aa50*/  STL.64 [R1+0x15b8], R8 ;  /* 0x0015b80801007387 */ /* 0x0003e80000100a00 */
[----:B0-----:R-:W2:Y:S04]  /*2aa60*/  LDL.LU R10, [R1+0x18] ;  /* 0x00001800010a7983 */ /* 0x001ea80000300800 */
[----:B------:R-:W2:Y:S01]  /*2aa70*/  LDL.LU R11, [R1+0x1c] ;  /* 0x00001c00010b7983 */ /* 0x000ea20000300800 */
[----:B-1----:R-:W-:-:S02]  /*2aa80*/  MOV R9, R14 ;  /* 0x0000000e00097202 */ /* 0x002fc40000000f00 */
[----:B------:R-:W-:Y:S01]  /*2aa90*/  MOV R8, R15 ;  /* 0x0000000f00087202 */ /* 0x000fe20000000f00 */
[----:B------:R-:W-:Y:S04]  /*2aaa0*/  STL.64 [R1+0x370], R16 ;  /* 0x0003701001007387 */ /* 0x000fe80000100a00 */
[----:B------:R0:W-:Y:S04]  /*2aab0*/  STL.64 [R1+0x378], R18 ;  /* 0x0003781201007387 */ /* 0x0001e80000100a00 */
[----:B0-----:R-:W4:Y:S04]  /*2aac0*/  LDL.LU.64 R18, [R1+0x1708] ;  /* 0x0017080001127983 */ /* 0x001f280000300a00 */
[----:B------:R-:W4:Y:S04]  /*2aad0*/  LDL.LU.64 R14, [R1+0x1700] ;  /* 0x00170000010e7983 */ /* 0x000f280000300a00 */
[----:B------:R-:W4:Y:S02]  /*2aae0*/  LDL.LU.64 R12, [R1+0x16f8] ;  /* 0x0016f800010c7983 */ /* 0x000f240000300a00 */
[----:B----4-:R-:W-:-:S15]  /*2aaf0*/  HMMA.16816.F32 R12, R4, R18, R12 ;  /* 0x00000012040c723c */ /* 0x010fde000000180c */
[----:B------:R-:W-:-:S04]  /*2ab00*/  NOP ;  /* 0x0000000000007918 */ /* 0x000fc80000000000 */
[----:B------:R0:W-:Y:S04]  /*2ab10*/  STL.64 [R1+0x380], R12 ;  /* 0x0003800c01007387 */ /* 0x0001e80000100a00 */
[----:B------:R1:W-:Y:S01]  /*2ab20*/  STL.64 [R1+0x388], R14 ;  /* 0x0003880e01007387 */ /* 0x0003e20000100a00 */
[----:B0-----:R-:W-:-:S03]  /*2ab30*/  MOV R13, R18 ;  /* 0x00000012000d7202 */ /* 0x001fc60000000f00 */
[----:B-1----:R-:W4:Y:S01]  /*2ab40*/  LDL.LU.64 R14, [R1+0x16f0] ;  /* 0x0016f000010e7983 */ /* 0x002f220000300a00 */
[----:B------:R-:W-:-:S03]  /*2ab50*/  IMAD.MOV.U32 R12, RZ, RZ, R19 ;  /* 0x000000ffff0c7224 */ /* 0x000fc600078e0013 */
[----:B------:R-:W3:Y:S04]  /*2ab60*/  LDL.LU.64 R18, [R1+0x16e8] ;  /* 0x0016e80001127983 */ /* 0x000ee80000300a00 */
[----:B------:R-:W3:Y:S02]  /*2ab70*/  LDL.LU.64 R16, [R1+0x16e0] ;  /* 0x0016e00001107983 */ /* 0x000ee40000300a00 */
[----:B---3--:R-:W-:-:S15]  /*2ab80*/  HMMA.16816.F32 R16, R4, R22, R16 ;  /* 0x000000160410723c */ /* 0x008fde0000001810 */
[----:B------:R-:W-:-:S04]  /*2ab90*/  NOP ;  /* 0x0000000000007918 */ /* 0x000fc80000000000 */
[----:B------:R0:W-:Y:S04]  /*2aba0*/  STL.64 [R1+0x3a0], R16 ;  /* 0x0003a01001007387 */ /* 0x0001e80000100a00 */
[----:B------:R1:W-:Y:S01]  /*2abb0*/  STL.64 [R1+0x3a8], R18 ;  /* 0x0003a81201007387 */ /* 0x0003e20000100a00 */
[----:B0-----:R-:W-:Y:S02]  /*2abc0*/  MOV R17, R22 ;  /* 0x0000001600117202 */ /* 0x001fe40000000f00 */
[----:B------:R-:W-:Y:S02]  /*2abd0*/  MOV R16, R23 ;  /* 0x0000001700107202 */ /* 0x000fe40000000f00 */
[----:B------:R-:W3:Y:S02]  /*2abe0*/  LDL.LU.64 R22, [R1+0x16d8] ;  /* 0x0016d80001167983 */ /* 0x000ee40000300a00 */
[----:B---3--:R-:W-:Y:S01]  /*2abf0*/  HMMA.16816.F32 R24, R4, R22, R24 ;  /* 0x000000160418723c */ /* 0x008fe20000001818 */
[----:B-1----:R-:W-:-:S02]  /*2ac00*/  MOV R19, R22 ;  /* 0x0000001600137202 */ /* 0x002fc40000000f00 */
[----:B------:R-:W-:-:S15]  /*2ac10*/  MOV R18, R23 ;  /* 0x0000001700127202 */ /* 0x000fde0000000f00 */
[----:B------:R-:W-:Y:S01]  /*2ac20*/  NOP ;  /* 0x0000000000007918 */ /* 0x000fe20000000000 */
[----:B------:R-:W-:Y:S04]  /*2ac30*/  STL.64 [R1+0x3b0], R24 ;  /* 0x0003b01801007387 */ /* 0x000fe80000100a00 */
[----:B------:R0:W-:Y:S04]  /*2ac40*/  STL.64 [R1+0x3b8], R26 ;  /* 0x0003b81a01007387 */ /* 0x0001e80000100a00 */
[----:B0-----:R-:W4:Y:S04]  /*2ac50*/  LDL.LU.64 R26, [R1+0x16d0] ;  /* 0x0016d000011a7983 */ /* 0x001f280000300a00 */
[----:B------:R-:W4:Y:S04]  /*2ac60*/  LDL.LU.64 R24, [R1+0x16c8] ;  /* 0x0016c80001187983 */ /* 0x000f280000300a00 */
[----:B------:R-:W2:Y:S04]  /*2ac70*/  LDL.LU.64 R22, [R1+0x16c0] ;  /* 0x0016c00001167983 */ /* 0x000ea80000300a00 */
[----:B------:R-:W2:Y:S02]  /*2ac80*/  LDL.LU.64 R20, [R1+0x16b8] ;  /* 0x0016b80001147983 */ /* 0x000ea40000300a00 */
[C---:B--2---:R-:W-:Y:S08]  /*2ac90*/  HMMA.16816.F32 R20, R4.reuse, R10, R20 ;  /* 0x0000000a0414723c */ /* 0x044ff00000001814 */
[----:B----4-:R-:W-:Y:S11]  /*2aca0*/  HMMA.16816.F32 R24, R4, R14, R24 ;  /* 0x0000000e0418723c */ /* 0x010ff60000001818 */
[----:B------:R-:W-:Y:S04]  /*2acb0*/  STL.64 [R1+0x3c0], R20 ;  /* 0x0003c01401007387 */ /* 0x000fe80000100a00 */
[----:B------:R0:W-:Y:S04]  /*2acc0*/  STL.64 [R1+0x3c8], R22 ;  /* 0x0003c81601007387 */ /* 0x0001e80000100a00 */
[----:B0-----:R-:W2:Y:S04]  /*2acd0*/  LDL.LU.64 R22, [R1+0x16b0] ;  /* 0x0016b00001167983 */ /* 0x001ea80000300a00 */
[----:B------:R0:W-:Y:S02]  /*2ace0*/  STL.64 [R1+0x15d0], R10 ;  /* 0x0015d00a01007387 */ /* 0x0001e40000100a00 */
[----:B0-----:R-:W-:Y:S01]  /*2acf0*/  IMAD.MOV.U32 R10, RZ, RZ, R19 ;  /* 0x000000ffff0a7224 */ /* 0x001fe200078e0013 */
[----:B------:R-:W-:-:S05]  /*2ad00*/  MOV R11, R18 ;  /* 0x00000012000b7202 */ /* 0x000fca0000000f00 */
[----:B------:R0:W-:Y:S02]  /*2ad10*/  STL.64 [R1+0x15e8], R10 ;  /* 0x0015e80a01007387 */ /* 0x0001e40000100a00 */
[----:B0-----:R-:W-:Y:S02]  /*2ad20*/  MOV R10, R17 ;  /* 0x00000011000a7202 */ /* 0x001fe40000000f00 */
[----:B------:R-:W-:-:S05]  /*2ad30*/  MOV R11, R16 ;  /* 0x00000010000b7202 */ /* 0x000fca0000000f00 */
[----:B------:R0:W-:Y:S02]  /*2ad40*/  STL.64 [R1+0x1600], R10 ;  /* 0x0016000a01007387 */ /* 0x0001e40000100a00 */
[----:B0-----:R-:W-:Y:S01]  /*2ad50*/  MOV R10, R13 ;  /* 0x0000000d000a7202 */ /* 0x001fe20000000f00 */
[----:B------:R-:W-:-:S05]  /*2ad60*/  IMAD.MOV.U32 R11, RZ, RZ, R12 ;  /* 0x000000ffff0b7224 */ /* 0x000fca00078e000c */
[----:B------:R-:W-:Y:S04]  /*2ad70*/  STL.64 [R1+0x1618], R10 ;  /* 0x0016180a01007387 */ /* 0x000fe80000100a00 */
[----:B------:R-:W3:Y:S04]  /*2ad80*/  LDL.LU R16, [R1+0xe0] ;  /* 0x0000e00001107983 */ /* 0x000ee80000300800 */
[----:B------:R-:W3:Y:S04]  /*2ad90*/  LDL.LU R17, [R1+0xe4] ;  /* 0x0000e40001117983 */ /* 0x000ee80000300800 */
[----:B------:R-:W3:Y:S04]  /*2ada0*/  LDL.LU R18, [R1+0xe8] ;  /* 0x0000e80001127983 */ /* 0x000ee80000300800 */
[----:B------:R-:W3:Y:S04]  /*2adb0*/  LDL.LU R19, [R1+0xec] ;  /* 0x0000ec0001137983 */ /* 0x000ee80000300800 */
[----:B------:R-:W-:Y:S04]  /*2adc0*/  STL.64 [R1+0x3d0], R24 ;  /* 0x0003d01801007387 */ /* 0x000fe80000100a00 */
[----:B------:R0:W-:Y:S04]  /*2add0*/  STL.64 [R1+0x3d8], R26 ;  /* 0x0003d81a01007387 */ /* 0x0001e80000100a00 */
[----:B0-----:R-:W4:Y:S04]  /*2ade0*/  LDL.LU.64 R26, [R1+0x16a8] ;  /* 0x0016a800011a7983 */ /* 0x001f280000300a00 */
[----:B------:R-:W3:Y:S04]  /*2adf0*/  LDL.LU.64 R24, [R1+0x16a0] ;  /* 0x0016a00001187983 */ /* 0x000ee80000300a00 */
[----:B------:R0:W-:Y:S01]  /*2ae00*/  STL.64 [R1+0x15c8], R14 ;  /* 0x0015c80e01007387 */ /* 0x0001e20000100a00 */
[----:B------:R-:W-:-:S02]  /*2ae10*/  MOV R12, R0 ;  /* 0x00000000000c7202 */ /* 0x000fc40000000f00 */
[----:B------:R-:W-:Y:S01]  /*2ae20*/  MOV R13, R29 ;  /* 0x0000001d000d7202 */ /* 0x000fe20000000f00 */
[----:B------:R-:W3:Y:S04]  /*2ae30*/  LDL.LU R0, [R1+0x1698] ;  /* 0x0016980001007983 */ /* 0x000ee80000300800 */
[----:B------:R-:W3:Y:S01]  /*2ae40*/  LDL.LU R29, [R1+0x1694] ;  /* 0x00169400011d7983 */ /* 0x000ee20000300800 */
[----:B0-----:R-:W-:Y:S01]  /*2ae50*/  IMAD.MOV.U32 R14, RZ, RZ, R2 ;  /* 0x000000ffff0e7224 */ /* 0x001fe200078e0002 */
[----:B------:R-:W-:Y:S02]  /*2ae60*/  MOV R15, R28 ;  /* 0x0000001c000f7202 */ /* 0x000fe40000000f00 */
[----:B------:R-:W3:Y:S04]  /*2ae70*/  LDL.LU R2, [R1+0x1690] ;  /* 0x0016900001027983 */ /* 0x000ee80000300800 */
[----:B------:R-:W3:Y:S04]  /*2ae80*/  LDL.LU R28, [R1+0x168c] ;  /* 0x00168c00011c7983 */ /* 0x000ee80000300800 */
[----:B------:R2:W-:Y:S04]  /*2ae90*/  STL.64 [R1+0x15e0], R14 ;  /* 0x0015e00e01007387 */ /* 0x0005e80000100a00 */
[----:B------:R4:W-:Y:S01]  /*2aea0*/  STL.64 [R1+0x15d8], R12 ;  /* 0x0015d80c01007387 */ /* 0x0009e20000100a00 */
[----:B--2---:R-:W-:-:S02]  /*2aeb0*/  MOV R14, R23 ;  /* 0x00000017000e7202 */ /* 0x004fc40000000f00 */
[----:B----4-:R-:W-:Y:S02]  /*2aec0*/  MOV R12, R27 ;  /* 0x0000001b000c7202 */ /* 0x010fe40000000f00 */
[----:B------:R-:W-:Y:S01]  /*2aed0*/  MOV R13, R26 ;  /* 0x0000001a000d7202 */ /* 0x000fe20000000f00 */
[----:B------:R-:W2:Y:S04]  /*2aee0*/  LDL.LU R27, [R1+0x1688] ;  /* 0x00168800011b7983 */ /* 0x000ea80000300800 */
[----:B------:R-:W4:Y:S04]  /*2aef0*/  LDL.LU R26, [R1+0x1684] ;  /* 0x00168400011a7983 */ /* 0x000f280000300800 */
[----:B------:R-:W4:Y:S01]  /*2af00*/  LDL.LU R23, [R1+0x1680] ;  /* 0x0016800001177983 */ /* 0x000f220000300800 */
[----:B------:R-:W-:-:S03]  /*2af10*/  IMAD.MOV.U32 R15, RZ, RZ, R3 ;  /* 0x000000ffff0f7224 */ /* 0x000fc600078e0003 */
[----:B------:R-:W4:Y:S04]  /*2af20*/  LDL.LU R3, [R1+0x167c] ;  /* 0x00167c0001037983 */ /* 0x000f280000300800 */
[----:B------:R3:W-:Y:S04]  /*2af30*/  STL.64 [R1+0x15f8], R14 ;  /* 0x0015f80e01007387 */ /* 0x0007e80000100a00 */
[----:B------:R0:W-:Y:S01]  /*2af40*/  STL.64 [R1+0x15f0], R12 ;  /* 0x0015f00c01007387 */ /* 0x0001e20000100a00 */
[----:B---3--:R-:W-:Y:S02]  /*2af50*/  MOV R14, R0 ;  /* 0x00000000000e7202 */ /* 0x008fe40000000f00 */
[----:B0-----:R-:W-:-:S02]  /*2af60*/  MOV R12, R2 ;  /* 0x00000002000c7202 */ /* 0x001fc40000000f00 */
[----:B------:R-:W-:Y:S01]  /*2af70*/  MOV R15, R22 ;  /* 0x00000016000f7202 */ /* 0x000fe20000000f00 */
[----:B------:R-:W3:Y:S01]  /*2af80*/  LDL.LU R2, [R1+0x1678] ;  /* 0x0016780001027983 */ /* 0x000ee20000300800 */
[----:B------:R-:W-:-:S03]  /*2af90*/  MOV R13, R29 ;  /* 0x0000001d000d7202 */ /* 0x000fc60000000f00 */
[----:B------:R-:W3:Y:S04]  /*2afa0*/  LDL.LU R29, [R1+0x1674] ;  /* 0x00167400011d7983 */ /* 0x000ee80000300800 */
[----:B------:R-:W3:Y:S04]  /*2afb0*/  LDL.LU R0, [R1+0x1670] ;  /* 0x0016700001007983 */ /* 0x000ee80000300800 */
[----:B------:R-:W3:Y:S04]  /*2afc0*/  LDL.LU R22, [R1+0x166c] ;  /* 0x00166c0001167983 */ /* 0x000ee80000300800 */
[----:B------:R2:W-:Y:S04]  /*2afd0*/  STL.64 [R1+0x1610], R14 ;  /* 0x0016100e01007387 */ /* 0x0005e80000100a00 */
[----:B------:R4:W-:Y:S01]  /*2afe0*/  STL.64 [R1+0x1608], R12 ;  /* 0x0016080c01007387 */ /* 0x0009e20000100a00 */
[----:B--2---:R-:W-:-:S02]  /*2aff0*/  MOV R14, R27 ;  /* 0x0000001b000e7202 */ /* 0x004fc40000000f00 */
[----:B----4-:R-:W-:Y:S01]  /*2b000*/  MOV R13, R26 ;  /* 0x0000001a000d7202 */ /* 0x010fe20000000f00 */
[----:B------:R-:W-:Y:S02]  /*2b010*/  IMAD.MOV.U32 R12, RZ, RZ, R23 ;  /* 0x000000ffff0c7224 */ /* 0x000fe400078e0017 */
[----:B------:R-:W2:Y:S04]  /*2b020*/  LDL.LU R23, [R1+0x1668] ;  /* 0x0016680001177983 */ /* 0x000ea80000300800 */
[----:B------:R-:W4:Y:S04]  /*2b030*/  LDL.LU R26, [R1+0x1664] ;  /* 0x00166400011a7983 */ /* 0x000f280000300800 */
[----:B------:R-:W4:Y:S01]  /*2b040*/  LDL.LU R27, [R1+0x1660] ;  /* 0x00166000011b7983 */ /* 0x000f220000300800 */
[----:B------:R-:W-:-:S03]  /*2b050*/  MOV R15, R28 ;  /* 0x0000001c000f7202 */ /* 0x000fc60000000f00 */
[----:B------:R-:W2:Y:S04]  /*2b060*/  LDL.LU R28, [R1+0x165c] ;  /* 0x00165c00011c7983 */ /* 0x000ea80000300800 */
[----:B------:R3:W-:Y:S04]  /*2b070*/  STL.64 [R1+0x1628], R14 ;  /* 0x0016280e01007387 */ /* 0x0007e80000100a00 */
[----:B------:R0:W-:Y:S01]  /*2b080*/  STL.64 [R1+0x1620], R12 ;  /* 0x0016200c01007387 */ /* 0x0001e20000100a00 */
[----:B---3--:R-:W-:Y:S01]  /*2b090*/  MOV R14, R2 ;  /* 0x00000002000e7202 */ /* 0x008fe20000000f00 */
[----:B0-----:R-:W-:Y:S01]  /*2b0a0*/  IMAD.MOV.U32 R13, RZ, RZ, R29 ;  /* 0x000000ffff0d7224 */ /* 0x001fe200078e001d */
[----:B------:R-:W-:-:S02]  /*2b0b0*/  MOV R12, R0 ;  /* 0x00000000000c7202 */ /* 0x000fc40000000f00 */
[----:B------:R-:W3:Y:S04]  /*2b0c0*/  LDL.LU R0, [R1+0x1658] ;  /* 0x0016580001007983 */ /* 0x000ee80000300800 */
[----:B------:R-:W2:Y:S04]  /*2b0d0*/  LDL.LU R29, [R1+0x1654] ;  /* 0x00165400011d7983 */ /* 0x000ea80000300800 */
[----:B------:R-:W2:Y:S01]  /*2b0e0*/  LDL.LU R2, [R1+0x1650] ;  /* 0x0016500001027983 */ /* 0x000ea20000300800 */
[----:B----4-:R-:W-:-:S15]  /*2b0f0*/  HMMA.16816.F32 R16, R4, R26, R16 ;  /* 0x0000001a0410723c */ /* 0x010fde0000001810 */
[----:B------:R-:W-:-:S04]  /*2b100*/  NOP ;  /* 0x0000000000007918 */ /* 0x000fc80000000000 */
[----:B------:R-:W-:Y:S04]  /*2b110*/  STL.64 [R1+0x3e0], R16 ;  /* 0x0003e01001007387 */ /* 0x000fe80000100a00 */
[----:B------:R0:W-:Y:S04]  /*2b120*/  STL.64 [R1+0x3e8], R18 ;  /* 0x0003e81201007387 */ /* 0x0001e80000100a00 */
[----:B0-----:R-:W2:Y:S04]  /*2b130*/  LDL.LU.64 R18, [R1+0x1648] ;  /* 0x0016480001127983 */ /* 0x001ea80000300a00 */
[----:B------:R-:W2:Y:S01]  /*2b140*/  LDL.LU.64 R16, [R1+0x1640] ;  /* 0x0016400001107983 */ /* 0x000ea20000300a00 */
[----:B------:R-:W-:-:S02]  /*2b150*/  MOV R10, R9 ;  /* 0x00000009000a7202 */ /* 0x000fc40000000f00 */
[----:B------:R-:W-:Y:S02]  /*2b160*/  MOV R11, R8 ;  /* 0x00000008000b7202 */ /* 0x000fe40000000f00 */
[----:B------:R-:W-:Y:S02]  /*2b170*/  MOV R15, R3 ;  /* 0x00000003000f7202 */ /* 0x000fe40000000f00 */
[----:B------:R-:W0:Y:S01]  /*2b180*/  LDC R3, c[0x0][0x3c4] ;  /* 0x0000f100ff037b82 */ /* 0x000e220000000800 */
[----:B--2---:R-:W-:Y:S01]  /*2b190*/  HMMA.16816.F32 R4, R4, R22, R16 ;  /* 0x000000160404723c */ /* 0x004fe20000001810 */
[----:B------:R-:W2:Y:S04]  /*2b1a0*/  LDL.LU.64 R18, [R1+0x1638] ;  /* 0x0016380001127983 */ /* 0x000ea80000300a00 */
[----:B------:R-:W2:-:S14]  /*2b1b0*/  LDL.LU.64 R16, [R1+0x1630] ;  /* 0x0016300001107983 */ /* 0x000e9c0000300a00 */
[----:B------:R1:W-:Y:S04]  /*2b1c0*/  STL.64 [R1+0x3f0], R4 ;  /* 0x0003f00401007387 */ /* 0x0003e80000100a00 */
[----:B------:R4:W-:Y:S04]  /*2b1d0*/  STL.64 [R1+0x3f8], R6 ;  /* 0x0003f80601007387 */ /* 0x0009e80000100a00 */
[----:B-1----:R-:W3:Y:S01]  /*2b1e0*/  LDL.LU.64 R4, [R1+0x590] ;  /* 0x0005900001047983 */ /* 0x002ee20000300a00 */
[----:B----4-:R-:W1:Y:S01]  /*2b1f0*/  LDC R6, c[0x0][0x3d4] ;  /* 0x0000f500ff067b82 */ /* 0x010e620000000800 */
[----:B--2---:R-:W-:Y:S02]  /*2b200*/  HMMA.16816.F32 R8, R16, R10, R12 ;  /* 0x0000000a1008723c */ /* 0x004fe4000000180c */
[----:B------:R-:W2:Y:S04]  /*2b210*/  LDL.LU.64 R14, [R1+0x1628] ;  /* 0x00162800010e7983 */ /* 0x000ea80000300a00 */
[----:B------:R-:W2:-:S13]  /*2b220*/  LDL.LU.64 R12, [R1+0x1620] ;  /* 0x00162000010c7983 */ /* 0x000e9a0000300a00 */
[----:B------:R-:W-:Y:S04]  /*2b230*/  STL.64 [R1+0x400], R8 ;  /* 0x0004000801007387 */ /* 0x000fe80000100a00 */
[----:B------:R4:W-:Y:S04]  /*2b240*/  STL.64 [R1+0x408], R10 ;  /* 0x0004080a01007387 */ /* 0x0009e80000100a00 */
[----:B----4-:R-:W2:Y:S02]  /*2b250*/  LDL.LU.64 R10, [R1+0x1618] ;  /* 0x00161800010a7983 */ /* 0x010ea40000300a00 */
        /* <DEDUP_REMOVED lines=19> */
[----:B------:R-:W2:-:S15]  /*2b390*/  LDL.LU.64 R14, [R1+0x15c8] ;  /* 0x0015c800010e7983 */ /* 0x000e9e0000300a00 */
[----:B------:R-:W-:Y:S02]  /*2b3a0*/  NOP ;  /* 0x0000000000007918 */ /* 0x000fe40000000000 */
[----:B------:R-:W-:Y:S04]  /*2b3b0*/  STL.64 [R1+0x440], R8 ;  /* 0x0004400801007387 */ /* 0x000fe80000100a00 */
[----:B------:R4:W-:Y:S04]  /*2b3c0*/  STL.64 [R1+0x448], R10 ;  /* 0x0004480a01007387 */ /* 0x0009e80000100a00 */
[----:B----4-:R-:W2:Y:S04]  /*2b3d0*/  LDL.LU.64 R10, [R1+0x15c0] ;  /* 0x0015c000010a7983 */ /* 0x010ea80000300a00 */
[----:B------:R-:W2:Y:S02]  /*2b3e0*/  LDL.LU.64 R8, [R1+0x15b8] ;  /* 0x0015b80001087983 */ /* 0x000ea40000300a00 */
[----:B--2---:R-:W-:Y:S02]  /*2b3f0*/  HMMA.16816.F32 R12, R16, R14, R8 ;  /* 0x0000000e100c723c */ /* 0x004fe40000001808 */
[----:B------:R-:W2:Y:S04]  /*2b400*/  LDL.LU.64 R10, [R1+0x15b0] ;  /* 0x0015b000010a7983 */ /* 0x000ea80000300a00 */
[----:B------:R-:W2:-:S13]  /*2b410*/  LDL.LU.64 R8, [R1+0x15a8] ;  /* 0x0015a80001087983 */ /* 0x000e9a0000300a00 */
[----:B------:R-:W-:Y:S04]  /*2b420*/  STL.64 [R1+0x450], R12 ;  /* 0x0004500c01007387 */ /* 0x000fe80000100a00 */
[----:B------:R4:W-:Y:S04]  /*2b430*/  STL.64 [R1+0x458], R14 ;  /* 0x0004580e01007387 */ /* 0x0009e80000100a00 */
[----:B----4-:R-:W4:Y:S04]  /*2b440*/  LDL.LU.64 R14, [R1+0x15a0] ;  /* 0x0015a000010e7983 */ /* 0x010f280000300a00 */
[----:B------:R-:W4:Y:S02]  /*2b450*/  LDL.LU.64 R12, [R1+0x1598] ;  /* 0x00159800010c7983 */ /* 0x000f240000300a00 */
[----:B----4-:R-:W-:-:S15]  /*2b460*/  HMMA.16816.F32 R12, R16, R26, R12 ;  /* 0x0000001a100c723c */ /* 0x010fde000000180c */
[----:B------:R-:W-:-:S04]  /*2b470*/  NOP ;  /* 0x0000000000007918 */ /* 0x000fc80000000000 */
[----:B------:R4:W-:Y:S04]  /*2b480*/  STL.64 [R1+0x460], R12 ;  /* 0x0004600c01007387 */ /* 0x0009e80000100a00 */
[----:B------:R3:W-:Y:S04]  /*2b490*/  STL.64 [R1+0x468], R14 ;  /* 0x0004680e01007387 */ /* 0x0007e80000100a00 */
[----:B----4-:R-:W4:Y:S01]  /*2b4a0*/  LDL.LU R12, [R1+0x2d0] ;  /* 0x0002d000010c7983 */ /* 0x010f220000300800 */
[----:B------:R-:W-:-:S03]  /*2b4b0*/  MOV R13, R2 ;  /* 0x00000002000d7202 */ /* 0x000fc60000000f00 */
[----:B------:R-:W1:Y:S01]  /*2b4c0*/  LDL.LU R2, [R1+0x1590] ;  /* 0x0015900001027983 */ /* 0x000e620000300800 */
[----:B---3--:R-:W-:-:S03]  /*2b4d0*/  IMAD.MOV.U32 R14, RZ, RZ, R0 ;  /* 0x000000ffff0e7224 */ /* 0x008fc600078e0000 */
[----:B------:R-:W0:Y:S01]  /*2b4e0*/  LDL.LU R0, [R1+0x158c] ;  /* 0x00158c0001007983 */ /* 0x000e220000300800 */
[----:B--2---:R-:W-:Y:S01]  /*2b4f0*/  HMMA.16816.F32 R8, R16, R22, R8 ;  /* 0x000000161008723c */ /* 0x004fe20000001808 */
[----:B------:R-:W-:Y:S02]  /*2b500*/  MOV R15, R28 ;  /* 0x0000001c000f7202 */ /* 0x000fe40000000f00 */
[----:B------:R-:W2:-:S15]  /*2b510*/  LDL.LU R28, [R1+0x1588] ;  /* 0x00158800011c7983 */ /* 0x000e9e0000300800 */
[----:B------:R-:W-:Y:S01]  /*2b520*/  NOP ;  /* 0x0000000000007918 */ /* 0x000fe20000000000 */
[----:B------:R-:W-:Y:S04]  /*2b530*/  STL.64 [R1+0x470], R8 ;  /* 0x0004700801007387 */ /* 0x000fe80000100a00 */
[----:B------:R-:W-:Y:S01]  /*2b540*/  STL.64 [R1+0x478], R10 ;  /* 0x0004780a01007387 */ /* 0x000fe20000100a00 */
[----:B-1----:R-:W-:-:S03]  /*2b550*/  LEA R2, R6, R2, 0x7 ;  /* 0x0000000206027211 */ /* 0x002fc600078e38ff */
[----:B------:R-:W3:Y:S01]  /*2b560*/  LDL R6, [R1+0x2b8] ;  /* 0x0002b80001067983 */ /* 0x000ee20000100800 */
[----:B0-----:R-:W-:-:S03]  /*2b570*/  LEA R0, R3, R0, 0x7 ;  /* 0x0000000003007211 */ /* 0x001fc600078e38ff */
[----:B------:R-:W2:Y:S01]  /*2b580*/  LDL R3, [R1+0x2b4] ;  /* 0x0002b40001037983 */ /* 0x000ea20000100800 */
[----:B------:R-:W0:Y:S01]  /*2b590*/  S2R R21, SR_CTAID.X ;  /* 0x0000000000157919 */ /* 0x000e220000002500 */
[----:B----4-:R-:W-:Y:S01]  /*2b5a0*/  FFMA2 R4, R4.F32x2.HI_LO, R14.F32x2.HI_LO, R12.F32x2.HI_LO ;  /* 0x0000000e04047249 */ /* 0x010fe2000000000c */
[----:B------:R-:W-:Y:S01]  /*2b5b0*/  MOV R7, R24 ;  /* 0x0000001800077202 */ /* 0x000fe20000000f00 */
[----:B------:R-:W-:Y:S01]  /*2b5c0*/  UIADD3 UR4, UPT, UPT, UR4, 0x80, URZ ;  /* 0x0000008004047890 */ /* 0x000fe2000fffe0ff */
[----:B0-----:R-:W-:-:S04]  /*2b5d0*/  SHF.L.U32 R21, R21, 0x5, RZ ;  /* 0x0000000515157819 */ /* 0x001fc800000006ff */
[----:B------:R-:W-:-:S04]  /*2b5e0*/  IADD3 R20, PT, PT, R21, 0x20, RZ ;  /* 0x0000002015147810 */ /* 0x000fc80007ffe0ff */
[----:B------:R-:W-:Y:S01]  /*2b5f0*/  ISETP.LE.AND P1, PT, R20, UR4, PT ;  /* 0x0000000414007c0c */ /* 0x000fe2000bf23270 */
[----:B---3--:R2:W-:Y:S02]  /*2b600*/  STL [R1+0x580], R6 ;  /* 0x0005800601007387 */ /* 0x0085e40000100800 */
[----:B--2---:R-:W-:Y:S02]  /*2b610*/  IMAD.MOV.U32 R6, RZ, RZ, R28 ;  /* 0x000000ffff067224 */ /* 0x004fe400078e001c */
[----:B------:R1:W5:Y:S04]  /*2b620*/  LDL.LU R28, [R1+0x1584] ;  /* 0x00158400011c7983 */ /* 0x0003680000300800 */
[----:B------:R0:W-:Y:S02]  /*2b630*/  STL [R1+0x584], R3 ;  /* 0x0005840301007387 */ /* 0x0001e40000100800 */
[----:B0-----:R-:W-:-:S02]  /*2b640*/  MOV R3, R29 ;  /* 0x0000001d00037202 */ /* 0x001fc40000000f00 */
[----:B------:R1:W5:Y:S04]  /*2b650*/  LDL.LU R29, [R1+0x1580] ;  /* 0x00158000011d7983 */ /* 0x0003680000300800 */
[----:B------:R0:W-:Y:S04]  /*2b660*/  STL [R1+0x588], R6 ;  /* 0x0005880601007387 */ /* 0x0001e80000100800 */
[----:B------:R1:W-:Y:S04]  /*2b670*/  STL [R1+0x58c], R3 ;  /* 0x00058c0301007387 */ /* 0x0003e80000100800 */
[----:B------:R1:W-:Y:S01]  /*2b680*/  STL.64 [R1+0x590], R4 ;  /* 0x0005900401007387 */ /* 0x0003e20000100a00 */
[----:B0-----:R-:W-:-:S05]  /*2b690*/  MOV R6, R25 ;  /* 0x0000001900067202 */ /* 0x001fca0000000f00 */
[----:B------:R1:W-:Y:S01]  /*2b6a0*/  STL.64 [R1+0x578], R6 ;  /* 0x0005780601007387 */ /* 0x0003e20000100a00 */
[----:B------:R-:W-:Y:S05]  /*2b6b0*/  @!P1 BRA `(.L_x_1) ;  /* 0xfffffe0800f89947 */ /* 0x000fea000383ffff */
.L_x_0:
[----:B-1----:R-:W2:Y:S01]  /*2b6c0*/  LDL.LU.64 R6, [R1+0x578] ;  /* 0x0005780001067983 */ /* 0x002ea20000300a00 */
[----:B------:R-:W0:Y:S03]  /*2b6d0*/  LDCU.64 UR4, c[0x0][0x3e0] ;  /* 0x00007c00ff0477ac */ /* 0x000e260008000a00 */
[----:B------:R-:W3:Y:S01]  /*2b6e0*/  LDL.LU.64 R4, [R1+0x590] ;  /* 0x0005900001047983 */ /* 0x000ee20000300a00 */
[----:B------:R-:W1:Y:S01]  /*2b6f0*/  S2R R8, SR_TID.X ;  /* 0x0000000000087919 */ /* 0x000e620000002100 */
[----:B------:R-:W4:Y:S01]  /*2b700*/  S2R R3, SR_TID.X ;  /* 0x0000000000037919 */ /* 0x000f220000002100 */
[C---:B-1----:R-:W-:Y:S02]  /*2b710*/  SHF.L.U32 R0, R8.reuse, 0xb, RZ ;  /* 0x0000000b08007819 */ /* 0x042fe400000006ff */
[----:B------:R-:W-:Y:S02]  /*2b720*/  LOP3.LUT R2, R8, 0x3f, RZ, 0xc0, !PT ;  /* 0x0000003f08027812 */ /* 0x000fe400078ec0ff */
[----:B------:R-:W-:-:S02]  /*2b730*/  LOP3.LUT R0, R0, 0x3000, RZ, 0xc0, !PT ;  /* 0x0000300000007812 */ /* 0x000fc400078ec0ff */
[----:B----4-:R-:W-:Y:S02]  /*2b740*/  LOP3.LUT R9, R3, 0x7f, RZ, 0xc0, !PT ;  /* 0x0000007f03097812 */ /* 0x010fe400078ec0ff */
[----:B------:R-:W-:Y:S01]  /*2b750*/  LOP3.LUT R3, R8, 0x40, RZ, 0xc0, !PT ;  /* 0x0000004008037812 */ /* 0x000fe200078ec0ff */
[----:B------:R-:W-:Y:S01]  /*2b760*/  IMAD R0, R2, 0x10, R0 ;  /* 0x0000001002007824 */ /* 0x000fe200078e0200 */
[----:B------:R-:W-:Y:S01]  /*2b770*/  BAR.SYNC.DEFER_BLOCKING 0x0 ;  /* 0x0000000000007b1d */ /* 0x000fe20000010000 */
[----:B------:R-:W-:Y:S02]  /*2b780*/  ISETP.GE.U32.AND P0, PT, R9, 0x20, PT ;  /* 0x000000200900780c */ /* 0x000fe40003f06070 */
[----:B------:R-:W-:-:S04]  /*2b790*/  SHF.R.U32.HI R2, RZ, 0x1, R3 ;  /* 0x00000001ff027819 */ /* 0x000fc80000011603 */
[----:B------:R-:W-:Y:S02]  /*2b7a0*/  LOP3.LUT R2, R0, R2, RZ, 0x3c, !PT ;  /* 0x0000000200027212 */ /* 0x000fe400078e3cff */
[----:B------:R-:W-:-:S03]  /*2b7b0*/  SHF.R.U32.HI R0, RZ, 0x5, R8 ;  /* 0x00000005ff007819 */ /* 0x000fc60000011608 */
[----:B------:R-:W-:Y:S01]  /*2b7c0*/  STL [R1+0x220], R2 ;  /* 0x0002200201007387 */ /* 0x000fe20000100800 */
[----:B------:R-:W-:Y:S02]  /*2b7d0*/  SGXT.U32 R0, R0, 0x2 ;  /* 0x000000020000781a */ /* 0x000fe40000000000 */
[----:B--2--5:R-:W-:Y:S02]  /*2b7e0*/  MOV R29, R6 ;  /* 0x00000006001d7202 */ /* 0x024fe40000000f00 */
[----:B------:R-:W-:Y:S02]  /*2b7f0*/  MOV R28, R7 ;  /* 0x00000007001c7202 */ /* 0x000fe40000000f00 */
[----:B---3--:R-:W-:Y:S01]  /*2b800*/  MOV R27, R4 ;  /* 0x00000004001b7202 */ /* 0x008fe20000000f00 */
[----:B------:R-:W-:Y:S01]  /*2b810*/  STL [R1+0x1788], R29 ;  /* 0x0017881d01007387 */ /* 0x000fe20000100800 */
[----:B------:R-:W-:-:S03]  /*2b820*/  MOV R26, R5 ;  /* 0x00000005001a7202 */ /* 0x000fc60000000f00 */
[----:B------:R1:W-:Y:S04]  /*2b830*/  STL [R1+0x1768], R27 ;  /* 0x0017681b01007387 */ /* 0x0003e80000100800 */
[----:B------:R-:W-:Y:S04]  /*2b840*/  STL [R1+0x1770], R26 ;  /* 0x0017701a01007387 */ /* 0x000fe80000100800 */
[----:B------:R-:W2:Y:S01]  /*2b850*/  LDL.LU R3, [R1+0x370] ;  /* 0x0003700001037983 */ /* 0x000ea20000300800 */
[----:B-1----:R-:W1:Y:S03]  /*2b860*/  LDC R27, c[0x0][0x3e8] ;  /* 0x0000fa00ff1b7b82 */ /* 0x002e660000000800 */
[----:B------:R-:W3:Y:S04]  /*2b870*/  LDL.LU R2, [R1+0x374] ;  /* 0x0003740001027983 */ /* 0x000ee80000300800 */
[----:B--2---:R-:W-:Y:S04]  /*2b880*/  STL [R1+0x98], R3 ;  /* 0x0000980301007387 */ /* 0x004fe80000100800 */
[----:B------:R-:W2:Y:S04]  /*2b890*/  LDL.LU R25, [R1+0x378] ;  /* 0x0003780001197983 */ /* 0x000ea80000300800 */
[----:B---3--:R-:W-:Y:S04]  /*2b8a0*/  STL [R1+0x94], R2 ;  /* 0x0000940201007387 */ /* 0x008fe80000100800 */
[----:B--2---:R-:W-:Y:S04]  /*2b8b0*/  STL [R1+0x1784], R25 ;  /* 0x0017841901007387 */ /* 0x004fe80000100800 */
[----:B------:R-:W2:Y:S01]  /*2b8c0*/  LDL.LU R24, [R1+0x37c] ;  /* 0x00037c0001187983 */ /* 0x000ea20000300800 */
[----:B-1----:R-:W-:-:S03]  /*2b8d0*/  IMAD R0, R0, R27, RZ ;  /* 0x0000001b00007224 */ /* 0x002fc600078e02ff */
[----:B--2---:R-:W-:Y:S04]  /*2b8e0*/  STL [R1+0x178c], R24 ;  /* 0x00178c1801007387 */ /* 0x004fe80000100800 */
[----:B------:R-:W2:Y:S04]  /*2b8f0*/  LDL.LU R23, [R1+0x380] ;  /* 0x0003800001177983 */ /* 0x000ea80000300800 */
[----:B--2---:R-:W-:Y:S04]  /*2b900*/  STL [R1+0x176c], R23 ;  /* 0x00176c1701007387 */ /* 0x004fe80000100800 */
[----:B------:R-:W2:Y:S04]  /*2b910*/  LDL.LU R22, [R1+0x384] ;  /* 0x0003840001167983 */ /* 0x000ea80000300800 */
[----:B--2---:R-:W-:Y:S04]  /*2b920*/  STL [R1+0x1774], R22 ;  /* 0x0017741601007387 */ /* 0x004fe80000100800 */
[----:B------:R-:W2:Y:S04]  /*2b930*/  LDL.LU R21, [R1+0x388] ;  /* 0x0003880001157983 */ /* 0x000ea80000300800 */
[----:B--2---:R-:W-:Y:S04]  /*2b940*/  STL [R1+0x1790], R21 ;  /* 0x0017901501007387 */ /* 0x004fe80000100800 */
[----:B------:R-:W2:Y:S01]  /*2b950*/  LDL.LU R20, [R1+0x38c] ;  /* 0x00038c0001147983 */ /* 0x000ea20000300800 */
[----:B------:R-:W-:-:S03]  /*2b960*/  IMAD R0, R27, 0x4, R0 ;  /* 0x000000041b007824 */ /* 0x000fc600078e0200 */
[----:B------:R-:W3:Y:S04]  /*2b970*/  LDL.LU R19, [R1+0x3a0] ;  /* 0x0003a00001137983 */ /* 0x000ee80000300800 */
[----:B---3--:R-:W-:Y:S04]  /*2b980*/  STL [R1+0x1778], R19 ;  /* 0x0017781301007387 */ /* 0x008fe80000100800 */
[----:B------:R-:W3:Y:S04]  /*2b990*/  LDL.LU R18, [R1+0x3a4] ;  /* 0x0003a40001127983 */ /* 0x000ee80000300800 */
[----:B---3--:R-:W-:Y:S04]  /*2b9a0*/  STL [R1+0x177c], R18 ;  /* 0x00177c1201007387 */ /* 0x008fe80000100800 */
[----:B------:R-:W3:Y:S04]  /*2b9b0*/  LDL.LU R17, [R1+0x3a8] ;  /* 0x0003a80001117983 */ /* 0x000ee80000300800 */
[----:B------:R-:W4:Y:S01]  /*2b9c0*/  LDL.LU R16, [R1+0x3ac] ;  /* 0x0003ac0001107983 */ /* 0x000f220000300800 */
[----:B------:R-:W-:-:S03]  /*2b9d0*/  LEA R0, R27, R0, 0x2 ;  /* 0x000000001b007211 */ /* 0x000fc600078e10ff */
[----:B------:R-:W2:Y:S04]  /*2b9e0*/  LDL.LU R15, [R1+0x3b0] ;  /* 0x0003b000010f7983 */ /* 0x000ea80000300800 */
[----:B--2---:R-:W-:Y:S04]  /*2b9f0*/  STL [R1+0x1780], R15 ;  /* 0x0017800f01007387 */ /* 0x004fe80000100800 */
[----:B------:R-:W2:Y:S04]  /*2ba00*/  LDL.LU R14, [R1+0x3b4] ;  /* 0x0003b400010e7983 */ /* 0x000ea80000300800 */
[----:B------:R1:W-:Y:S04]  /*2ba10*/  STL [R1+0x164], R0 ;  /* 0x0001640001007387 */ /* 0x0003e80000100800 */
[----:B------:R-:W2:Y:S04]  /*2ba20*/  LDL.LU R13, [R1+0x3b8] ;  /* 0x0003b800010d7983 */ /* 0x000ea80000300800 */
[----:B------:R-:W2:Y:S01]  /*2ba30*/  LDL.LU R12, [R1+0x3bc] ;  /* 0x0003bc00010c7983 */ /* 0x000ea20000300800 */
[----:B-1----:R-:W-:-:S03]  /*2ba40*/  LEA R0, R27, R0, 0x2 ;  /* 0x000000001b007211 */ /* 0x002fc600078e10ff */
[----:B------:R-:W2:Y:S04]  /*2ba50*/  LDL.LU R11, [R1+0x3c0] ;  /* 0x0003c000010b7983 */ /* 0x000ea80000300800 */
[----:B------:R-:W2:Y:S04]  /*2ba60*/  LDL.LU R10, [R1+0x3c4] ;  /* 0x0003c400010a7983 */ /* 0x000ea80000300800 */
[----:B------:R-:W2:Y:S04]  /*2ba70*/  LDL.LU R9, [R1+0x3c8] ;  /* 0x0003c80001097983 */ /* 0x000ea80000300800 */
[----:B------:R1:W-:Y:S04]  /*2ba80*/  STL [R1+0x158], R0 ;  /* 0x0001580001007387 */ /* 0x0003e80000100800 */
[----:B------:R-:W2:Y:S04]  /*2ba90*/  LDL.LU R8, [R1+0x3cc] ;  /* 0x0003cc0001087983 */ /* 0x000ea80000300800 */
[----:B------:R-:W2:Y:S01]  /*2baa0*/  LDL.LU R7, [R1+0x3d0] ;  /* 0x0003d00001077983 */ /* 0x000ea20000300800 */
[----:B-1----:R-:W-:-:S03]  /*2bab0*/  LEA R0, R27, R0, 0x2 ;  /* 0x000000001b007211 */ /* 0x002fc600078e10ff */
[----:B------:R-:W2:Y:S01]  /*2bac0*/  LDL.LU R6, [R1+0x3d4] ;  /* 0x0003d40001067983 */ /* 0x000ea20000300800 */
[----:B------:R-:W-:-:S03]  /*2bad0*/  LEA R15, R27, R0, 0x2 ;  /* 0x000000001b0f7211 */ /* 0x000fc600078e10ff */
[----:B------:R-:W2:Y:S04]  /*2bae0*/  LDL.LU R5, [R1+0x3d8] ;  /* 0x0003d80001057983 */ /* 0x000ea80000300800 */
[----:B------:R1:W-:Y:S04]  /*2baf0*/  STL [R1+0x16c], R0 ;  /* 0x00016c0001007387 */ /* 0x0003e80000100800 */
[----:B------:R-:W2:Y:S04]  /*2bb00*/  LDL.LU R4, [R1+0x3dc] ;  /* 0x0003dc0001047983 */ /* 0x000ea80000300800 */
[----:B------:R-:W2:Y:S04]  /*2bb10*/  LDL.LU R3, [R1+0x3e0] ;  /* 0x0003e00001037983 */ /* 0x000ea80000300800 */
[----:B------:R-:W2:Y:S04]  /*2bb20*/  LDL.LU R2, [R1+0x3e4] ;  /* 0x0003e40001027983 */ /* 0x000ea80000300800 */
[----:B-1----:R-:W2:Y:S01]  /*2bb30*/  LDL.LU R0, [R1+0x3e8] ;  /* 0x0003e80001007983 */ /* 0x002ea20000300800 */
[----:B------:R-:W-:-:S03]  /*2bb40*/  IMAD R21, R27, 0x4, R15 ;  /* 0x000000041b157824 */ /* 0x000fc600078e020f */
[----:B------:R1:W-:Y:S04]  /*2bb50*/  STL [R1+0x13c], R15 ;  /* 0x00013c0f01007387 */ /* 0x0003e80000100800 */
[----:B------:R-:W2:Y:S04]  /*2bb60*/  LDL.LU R19, [R1+0x3ec] ;  /* 0x0003ec0001137983 */ /* 0x000ea80000300800 */
[----:B------:R-:W2:Y:S04]  /*2bb70*/  LDL.LU R18, [R1+0x3f0] ;  /* 0x0003f00001127983 */ /* 0x000ea80000300800 */
[----:B-1----:R-:W3:Y:S04]  /*2bb80*/  LDL.LU R15, [R1+0x3f4] ;  /* 0x0003f400010f7983 */ /* 0x002ee80000300800 */
[----:B--2---:R1:W-:Y:S04]  /*2bb90*/  STL [R1+0x4], R18 ;  /* 0x0000041201007387 */ /* 0x0043e80000100800 */
[----:B-1----:R-:W2:Y:S04]  /*2bba0*/  LDL.LU R18, [R1+0x3f8] ;  /* 0x0003f80001127983 */ /* 0x002ea80000300800 */
[----:B---3--:R1:W-:Y:S04]  /*2bbb0*/  STL [R1+0x8], R15 ;  /* 0x0000080f01007387 */ /* 0x0083e80000100800 */
[----:B------:R3:W-:Y:S04]  /*2bbc0*/  STL [R1+0x134], R21 ;  /* 0x0001341501007387 */ /* 0x0007e80000100800 */
[----:B-1----:R-:W2:Y:S04]  /*2bbd0*/  LDL.LU R15, [R1+0x3fc] ;  /* 0x0003fc00010f7983 */ /* 0x002ea80000300800 */
[----:B------:R-:W2:Y:S04]  /*2bbe0*/  LDL.LU R22, [R1+0x400] ;  /* 0x0004000001167983 */ /* 0x000ea80000300800 */
[----:B------:R-:W4:Y:S01]  /*2bbf0*/  LDL.LU R23, [R1+0x404] ;  /* 0x0004040001177983 */ /* 0x000f220000300800 */
[----:B---3--:R-:W-:-:S03]  /*2bc00*/  LEA R21, R27, R21, 0x2 ;  /* 0x000000151b157211 */ /* 0x008fc600078e10ff */
[----:B--2---:R1:W-:Y:S04]  /*2bc10*/  STL [R1+0x54], R22 ;  /* 0x0000541601007387 */ /* 0x0043e80000100800 */
[----:B-1----:R-:W2:Y:S04]  /*2bc20*/  LDL.LU R22, [R1+0x408] ;  /* 0x0004080001167983 */ /* 0x002ea80000300800 */
[----:B----4-:R1:W-:Y:S04]  /*2bc30*/  STL [R1+0x58], R23 ;  /* 0x0000581701007387 */ /* 0x0103e80000100800 */
[----:B------:R-:W-:Y:S04]  /*2bc40*/  STL [R1+0x12c], R21 ;  /* 0x00012c1501007387 */ /* 0x000fe80000100800 */
[----:B-1----:R-:W3:Y:S04]  /*2bc50*/  LDL.LU R23, [R1+0x40c] ;  /* 0x00040c0001177983 */ /* 0x002ee80000300800 */
[----:B--2---:R1:W-:Y:S04]  /*2bc60*/  STL [R1+0x14], R22 ;  /* 0x0000141601007387 */ /* 0x0043e80000100800 */
[----:B-1----:R-:W2:Y:S04]  /*2bc70*/  LDL.LU R22, [R1+0x410] ;  /* 0x0004100001167983 */ /* 0x002ea80000300800 */
[----:B---3--:R1:W-:Y:S04]  /*2bc80*/  STL [R1+0x18], R23 ;  /* 0x0000181701007387 */ /* 0x0083e80000100800 */
[----:B-1----:R-:W3:Y:S01]  /*2bc90*/  LDL.LU R23, [R1+0x414] ;  /* 0x0004140001177983 */ /* 0x002ee20000300800 */
[----:B------:R-:W-:-:S03]  /*2bca0*/  LEA R21, R27, R21, 0x2 ;  /* 0x000000151b157211 */ /* 0x000fc600078e10ff */
[----:B--2---:R1:W-:Y:S04]  /*2bcb0*/  STL [R1+0x5c], R22 ;  /* 0x00005c1601007387 */ /* 0x0043e80000100800 */
[----:B-1----:R-:W2:Y:S04]  /*2bcc0*/  LDL.LU R22, [R1+0x418] ;  /* 0x0004180001167983 */ /* 0x002ea80000300800 */
[----:B---3--:R1:W-:Y:S04]  /*2bcd0*/  STL [R1+0x60], R23 ;  /* 0x0000601701007387 */ /* 0x0083e80000100800 */
        /* <DEDUP_REMOVED lines=26> */
[----:B------:R-:W-:-:S03]  /*2be80*/  IMAD R21, R27, 0x4, R21 ;  /* 0x000000041b157824 */ /* 0x000fc600078e0215 */
        /* <DEDUP_REMOVED lines=15> */
[----:B--2---:R1:W-:Y:S02]  /*2bf80*/  STL [R1+0x3c], R22 ;  /* 0x00003c1601007387 */ /* 0x0043e40000100800 */
[----:B-1----:R-:W-:-:S02]  /*2bf90*/  LEA R22, R27, R21, 0x2 ;  /* 0x000000151b167211 */ /* 0x002fc400078e10ff */
[----:B------:R-:W2:Y:S04]  /*2bfa0*/  LDL.LU R21, [R1+0x460] ;  /* 0x0004600001157983 */ /* 0x000ea80000300800 */
[----:B---3--:R1:W-:Y:S04]  /*2bfb0*/  STL [R1+0x40], R23 ;  /* 0x0000401701007387 */ /* 0x0083e80000100800 */
[----:B-1----:R-:W3:Y:S01]  /*2bfc0*/  LDL.LU R23, [R1+0x464] ;  /* 0x0004640001177983 */ /* 0x002ee20000300800 */
[----:B------:R-:W1:Y:S03]  /*2bfd0*/  S2R R29, SR_TID.X ;  /* 0x00000000001d7919 */ /* 0x000e660000002100 */
[----:B--2---:R2:W-:Y:S04]  /*2bfe0*/  STL [R1+0x84], R21 ;  /* 0x0000841501007387 */ /* 0x0045e80000100800 */
[----:B------:R4:W-:Y:S04]  /*2bff0*/  STL [R1+0x10c], R22 ;  /* 0x00010c1601007387 */ /* 0x0009e80000100800 */
[----:B--2---:R-:W2:Y:S04]  /*2c000*/  LDL.LU R21, [R1+0x468] ;  /* 0x0004680001157983 */ /* 0x004ea80000300800 */
[----:B---3--:R1:W-:Y:S04]  /*2c010*/  STL [R1+0x88], R23 ;  /* 0x0000881701007387 */ /* 0x0083e80000100800 */
[----:B------:R-:W3:Y:S01]  /*2c020*/  LDL.LU R24, [R1+0x46c] ;  /* 0x00046c0001187983 */ /* 0x000ee20000300800 */
[----:B----4-:R-:W-:Y:S01]  /*2c030*/  IMAD R22, R27, 0x4, R22 ;  /* 0x000000041b167824 */ /* 0x010fe200078e0216 */
[----:B-1----:R-:W-:-:S02]  /*2c040*/  SHF.L.U32 R23, R29, 0x5, RZ ;  /* 0x000000051d177819 */ /* 0x002fc400000006ff */
[C---:B------:R-:W-:Y:S01]  /*2c050*/  LOP3.LUT R25, R29.reuse, 0x18, RZ, 0xc0, !PT ;  /* 0x000000181d197812 */ /* 0x040fe200078ec0ff */
[----:B--2---:R1:W-:Y:S04]  /*2c060*/  STL [R1+0x44], R21 ;  /* 0x0000441501007387 */ /* 0x0043e80000100800 */
[----:B---3--:R2:W-:Y:S04]  /*2c070*/  STL [R1+0x48], R24 ;  /* 0x0000481801007387 */ /* 0x0085e80000100800 */
[----:B------:R3:W-:Y:S01]  /*2c080*/  STL [R1+0x100], R22 ;  /* 0x0001001601007387 */ /* 0x0007e20000100800 */
[----:B-1----:R-:W-:-:S03]  /*2c090*/  SHF.L.U32 R21, R29, 0x4, RZ ;  /* 0x000000041d157819 */ /* 0x002fc600000006ff */
[----:B------:R-:W4:Y:S01]  /*2c0a0*/  LDL.LU R26, [R1+0x470] ;  /* 0x00047000011a7983 */ /* 0x000f220000300800 */
[----:B--2---:R-:W-:Y:S02]  /*2c0b0*/  LOP3.LUT R24, R23, 0xc60, RZ, 0xc0, !PT ;  /* 0x00000c6017187812 */ /* 0x004fe400078ec0ff */
[----:B------:R-:W-:Y:S02]  /*2c0c0*/  LEA R23, R27, R22, 0x2 ;  /* 0x000000161b177211 */ /* 0x000fe400078e10ff */
[----:B---3--:R-:W2:Y:S04]  /*2c0d0*/  LDL.LU R22, [R1+0x474] ;  /* 0x0004740001167983 */ /* 0x008ea80000300800 */
[----:B------:R-:W-:Y:S04]  /*2c0e0*/  STL [R1+0x108], R23 ;  /* 0x0001081701007387 */ /* 0x000fe80000100800 */
[----:B------:R-:W3:Y:S01]  /*2c0f0*/  LDL.LU R29, [R1+0x478] ;  /* 0x00047800011d7983 */ /* 0x000ee20000300800 */
[----:B------:R-:W-:-:S03]  /*2c100*/  LOP3.LUT R21, R21, 0x70, RZ, 0xc0, !PT ;  /* 0x0000007015157812 */ /* 0x000fc600078ec0ff */
[----:B---3--:R1:W-:Y:S02]  /*2c110*/  STL [R1+0x4c], R29 ;  /* 0x00004c1d01007387 */ /* 0x0083e40000100800 */
[----:B-1----:R-:W-:Y:S02]  /*2c120*/  IADD3 R29, PT, PT, R21, UR6, RZ ;  /* 0x00000006151d7c10 */ /* 0x002fe4000fffe0ff */
[----:B------:R-:W3:Y:S01]  /*2c130*/  LDL.LU R21, [R1+0x47c] ;  /* 0x00047c0001157983 */ /* 0x000ee20000300800 */
[C---:B------:R-:W-:Y:S02]  /*2c140*/  LEA R24, R25.reuse, R24, 0x9 ;  /* 0x0000001819187211 */ /* 0x040fe400078e48ff */
[C---:B------:R-:W-:Y:S02]  /*2c150*/  FSETP.GT.AND P1, PT, |R28|.reuse, 8.50705917302346158658e+37, PT ;  /* 0x7e8000001c00780b */ /* 0x040fe40003f24200 */
[----:B------:R-:W-:Y:S02]  /*2c160*/  LEA.HI R25, R25, R29, RZ, 0x1f ;  /* 0x0000001d19197211 */ /* 0x000fe400078ff8ff */
[----:B------:R-:W-:-:S02]  /*2c170*/  FSETP.GEU.AND P4, PT, |R28|, 1.175494350822287508e-38, PT ;  /* 0x008000001c00780b */ /* 0x000fc40003f8e200 */
[----:B------:R-:W-:Y:S02]  /*2c180*/  FSETP.GEU.AND P2, PT, R28, 1.175494350822287508e-38, PT ;  /* 0x008000001c00780b */ /* 0x000fe40003f4e000 */
[----:B------:R-:W-:-:S05]  /*2c190*/  LEA R23, R27, R23, 0x2 ;  /* 0x000000171b177211 */ /* 0x000fca00078e10ff */
[----:B------:R-:W-:Y:S01]  /*2c1a0*/  @P1 FMUL R15, R15, 0.25 ;  /* 0x3e8000000f0f1820 */ /* 0x000fe20000400000 */
[----:B------:R-:W-:Y:S01]  /*2c1b0*/  @P1 FMUL R18, R18, 0.25 ;  /* 0x3e80000012121820 */ /* 0x000fe20000400000 */
[----:B------:R-:W-:Y:S02]  /*2c1c0*/  @P1 FMUL R19, R19, 0.25 ;  /* 0x3e80000013131820 */ /* 0x000fe40000400000 */
[----:B------:R-:W-:Y:S01]  /*2c1d0*/  @!P4 FMUL R15, R15, 16777216 ;  /* 0x4b8000000f0fc820 */ /* 0x000fe20000400000 */
[----:B------:R-:W-:Y:S01]  /*2c1e0*/  @P1 FMUL R0, R0, 0.25 ;  /* 0x3e80000000001820 */ /* 0x000fe20000400000 */
[----:B------:R-:W-:Y:S01]  /*2c1f0*/  @!P4 FMUL R18, R18, 16777216 ;  /* 0x4b8000001212c820 */ /* 0x000fe20000400000 */
[----:B------:R-:W-:Y:S01]  /*2c200*/  @!P4 FMUL R19, R19, 16777216 ;  /* 0x4b8000001313c820 */ /* 0x000fe20000400000 */
[----:B------:R-:W-:Y:S01]  /*2c210*/  @P1 FMUL R4, R4, 0.25 ;  /* 0x3e80000004041820 */ /* 0x000fe20000400000 */
[----:B------:R-:W-:Y:S01]  /*2c220*/  @!P4 FMUL R0, R0, 16777216 ;  /* 0x4b8000000000c820 */ /* 0x000fe20000400000 */
[----:B------:R-:W-:-:S02]  /*2c230*/  @P1 FMUL R5, R5, 0.25 ;  /* 0x3e80000005051820 */ /* 0x000fc40000400000 */
[----:B------:R-:W-:Y:S02]  /*2c240*/  @!P4 FMUL R4, R4, 16777216 ;  /* 0x4b8000000404c820 */ /* 0x000fe40000400000 */
[----:B------:R-:W-:Y:S01]  /*2c250*/  @!P4 FMUL R5, R5, 16777216 ;  /* 0x4b8000000505c820 */ /* 0x000fe20000400000 */
[----:B---3--:R1:W-:Y:S04]  /*2c260*/  STL [R1+0x50], R21 ;  /* 0x0000501501007387 */ /* 0x0083e80000100800 */
[----:B-1----:R-:W3:Y:S04]  /*2c270*/  LDL.LU R21, [R1+0x1790] ;  /* 0x0017900001157983 */ /* 0x002ee80000300800 */
[----:B------:R-:W3:Y:S04]  /*2c280*/  LDL.LU R24, [R1+0x178c] ;  /* 0x00178c0001187983 */ /* 0x000ee80000300800 */
[----:B------:R-:W3:Y:S04]  /*2c290*/  LDL.LU R29, [R1+0x1788] ;  /* 0x00178800011d7983 */ /* 0x000ee80000300800 */
[----:B------:R1:W-:Y:S02]  /*2c2a0*/  STL [R1+0x238], R25 ;  /* 0x0002381901007387 */ /* 0x0003e40000100800 */
[----:B-1----:R-:W-:-:S05]  /*2c2b0*/  FMUL R25, R28, 8388608 ;  /* 0x4b0000001c197820 */ /* 0x002fca0000400000 */
[----:B------:R-:W-:Y:S01]  /*2c2c0*/  FSEL R25, R25, R28, !P2 ;  /* 0x0000001c19197208 */ /* 0x000fe20005000000 */
[----:B------:R-:W-:-:S04]  /*2c2d0*/  @P1 FMUL R28, R28, 0.25 ;  /* 0x3e8000001c1c1820 */ /* 0x000fc80000400000 */
[----:B------:R-:W-:-:S06]  /*2c2e0*/  @!P4 FMUL R28, R28, 16777216 ;  /* 0x4b8000001c1cc820 */ /* 0x000fcc0000400000 */
[----:B------:R-:W1:Y:S01]  /*2c2f0*/  MUFU.RCP R28, R28 ;  /* 0x0000001c001c7308 */ /* 0x000e620000001000 */
[----:B------:R0:W-:Y:S04]  /*2c300*/  STL [R1+0xfc], R23 ;  /* 0x0000fc1701007387 */ /* 0x0001e80000100800 */
[----:B------:R2:W-:Y:S01]  /*2c310*/  STL [R1+0x9c], R25 ;  /* 0x00009c1901007387 */ /* 0x0005e20000100800 */
[----:B0-----:R-:W-:-:S03]  /*2c320*/  IMAD R23, R27, 0x4, R23 ;  /* 0x000000041b177824 */ /* 0x001fc600078e0217 */
[----:B--2---:R-:W2:Y:S01]  /*2c330*/  LDL.LU R25, [R1+0x1784] ;  /* 0x0017840001197983 */ /* 0x004ea20000300800 */
[C---:B-1----:R-:W-:Y:S01]  /*2c340*/  FMUL R15, R28.reuse, R15 ;  /* 0x0000000f1c0f7220 */ /* 0x042fe20000400000 */
[C---:B------:R-:W-:Y:S02]  /*2c350*/  FMUL R18, R28.reuse, R18 ;  /* 0x000000121c127220 */ /* 0x040fe40000400000 */
[----:B------:R-:W-:Y:S01]  /*2c360*/  STL [R1+0x104], R23 ;  /* 0x0001041701007387 */ /* 0x000fe20000100800 */
[C---:B------:R-:W-:Y:S01]  /*2c370*/  FMUL R19, R28.reuse, R19 ;  /* 0x000000131c137220 */ /* 0x040fe20000400000 */
[C---:B------:R-:W-:Y:S02]  /*2c380*/  FMUL R0, R28.reuse, R0 ;  /* 0x000000001c007220 */ /* 0x040fe40000400000 */
[----:B------:R0:W-:Y:S01]  /*2c390*/  STL [R1+0x150], R15 ;  /* 0x0001500f01007387 */ /* 0x0001e20000100800 */
[C---:B------:R-:W-:Y:S01]  /*2c3a0*/  FMUL R4, R28.reuse, R4 ;  /* 0x000000041c047220 */ /* 0x040fe20000400000 */
[----:B------:R-:W-:-:S02]  /*2c3b0*/  FMUL R5, R28, R5 ;  /* 0x000000051c057220 */ /* 0x000fc40000400000 */
[----:B0-----:R-:W2:Y:S04]  /*2c3c0*/  LDL.LU R15, [R1+0x1780] ;  /* 0x00178000010f7983 */ /* 0x001ea80000300800 */
[----:B------:R0:W-:Y:S04]  /*2c3d0*/  STL [R1+0x138], R18 ;  /* 0x0001381201007387 */ /* 0x0001e80000100800 */
[----:B0-----:R-:W2:Y:S04]  /*2c3e0*/  LDL.LU R18, [R1+0x177c] ;  /* 0x00177c0001127983 */ /* 0x001ea80000300800 */
[----:B------:R0:W-:Y:S04]  /*2c3f0*/  STL [R1+0x14c], R19 ;  /* 0x00014c1301007387 */ /* 0x0001e80000100800 */
[----:B0-----:R-:W2:Y:S04]  /*2c400*/  LDL.LU R19, [R1+0x1778] ;  /* 0x0017780001137983 */ /* 0x001ea80000300800 */
[----:B------:R0:W-:Y:S02]  /*2c410*/  STL [R1+0x110], R0 ;  /* 0x0001100001007387 */ /* 0x0001e40000100800 */
[----:B0-----:R-:W-:-:S02]  /*2c420*/  MOV R0, R22 ;  /* 0x0000001600007202 */ /* 0x001fc40000000f00 */
[----:B------:R-:W2:Y:S04]  /*2c430*/  LDL.LU R22, [R1+0x1774] ;  /* 0x0017740001167983 */ /* 0x000ea80000300800 */
[----:B------:R4:W-:Y:S02]  /*2c440*/  STL [R1+0x144], R4 ;  /* 0x0001440401007387 */ /* 0x0009e40000100800 */
[----:B----4-:R-:W-:Y:S02]  /*2c450*/  MOV R4, R26 ;  /* 0x0000001a00047202 */ /* 0x010fe40000000f00 */
[----:B------:R-:W4:Y:S04]  /*2c460*/  LDL.LU R26, [R1+0x1770] ;  /* 0x00177000011a7983 */ /* 0x000f280000300800 */
[----:B------:R0:W-:Y:S04]  /*2c470*/  STL [R1+0xd4], R5 ;  /* 0x0000d40501007387 */ /* 0x0001e80000100800 */
[----:B0-----:R-:W4:Y:S01]  /*2c480*/  LDL.LU R5, [R1+0x98] ;  /* 0x0000980001057983 */ /* 0x001f220000300800 */
[----:B------:R-:W-:Y:S01]  /*2c490*/  @P1 FMUL R8, R8, 0.25 ;  /* 0x3e80000008081820 */ /* 0x000fe20000400000 */
[----:B------:R-:W-:Y:S01]  /*2c4a0*/  @P1 FMUL R9, R9, 0.25 ;  /* 0x3e80000009091820 */ /* 0x000fe20000400000 */
[----:B------:R-:W-:-:S02]  /*2c4b0*/  @P1 FMUL R12, R12, 0.25 ;  /* 0x3e8000000c0c1820 */ /* 0x000fc40000400000 */
[----:B------:R-:W-:Y:S01]  /*2c4c0*/  @!P4 FMUL R8, R8, 16777216 ;  /* 0x4b8000000808c820 */ /* 0x000fe20000400000 */
[----:B------:R-:W-:Y:S01]  /*2c4d0*/  @!P4 FMUL R9, R9, 16777216 ;  /* 0x4b8000000909c820 */ /* 0x000fe20000400000 */
[----:B------:R-:W-:Y:S02]  /*2c4e0*/  @P1 FMUL R13, R13, 0.25 ;  /* 0x3e8000000d0d1820 */ /* 0x000fe40000400000 */
[----:B------:R-:W-:Y:S01]  /*2c4f0*/  FMUL R8, R28, R8 ;  /* 0x000000081c087220 */ /* 0x000fe20000400000 */
[----:B------:R-:W-:Y:S01]  /*2c500*/  @!P4 FMUL R12, R12, 16777216 ;  /* 0x4b8000000c0cc820 */ /* 0x000fe20000400000 */
[----:B------:R-:W-:Y:S01]  /*2c510*/  @P1 FMUL R16, R16, 0.25 ;  /* 0x3e80000010101820 */ /* 0x000fe20000400000 */
[----:B------:R-:W-:Y:S01]  /*2c520*/  @P1 FMUL R17, R17, 0.25 ;  /* 0x3e80000011111820 */ /* 0x000fe20000400000 */
[----:B------:R-:W-:Y:S01]  /*2c530*/  FMUL R9, R28, R9 ;  /* 0x000000091c097220 */ /* 0x000fe20000400000 */
[----:B------:R0:W-:Y:S01]  /*2c540*/  STL [R1+0x130], R8 ;  /* 0x0001300801007387 */ /* 0x0001e20000100800 */
[----:B------:R-:W-:Y:S01]  /*2c550*/  @P1 FMUL R20, R20, 0.25 ;  /* 0x3e80000014141820 */ /* 0x000fe20000400000 */
[----:B------:R-:W-:Y:S01]  /*2c560*/  @!P4 FMUL R13, R13, 16777216 ;  /* 0x4b8000000d0dc820 */ /* 0x000fe20000400000 */
[----:B------:R-:W-:Y:S01]  /*2c570*/  @!P4 FMUL R16, R16, 16777216 ;  /* 0x4b8000001010c820 */ /* 0x000fe20000400000 */
[----:B------:R-:W-:Y:S01]  /*2c580*/  @!P4 FMUL R17, R17, 16777216 ;  /* 0x4b8000001111c820 */ /* 0x000fe20000400000 */
[----:B------:R1:W-:Y:S01]  /*2c590*/  STL [R1+0xc8], R9 ;  /* 0x0000c80901007387 */ /* 0x0003e20000100800 */
[----:B------:R-:W-:Y:S01]  /*2c5a0*/  @!P4 FMUL R20, R20, 16777216 ;  /* 0x4b8000001414c820 */ /* 0x000fe20000400000 */
[C---:B0-----:R-:W-:Y:S01]  /*2c5b0*/  FMUL R8, R28.reuse, R12 ;  /* 0x0000000c1c087220 */ /* 0x041fe20000400000 */
[C---:B------:R-:W-:Y:S01]  /*2c5c0*/  FMUL R13, R28.reuse, R13 ;  /* 0x0000000d1c0d7220 */ /* 0x040fe20000400000 */
[C---:B------:R-:W-:Y:S01]  /*2c5d0*/  FMUL R12, R28.reuse, R16 ;  /* 0x000000101c0c7220 */ /* 0x040fe20000400000 */
[----:B-1----:R-:W4:Y:S04]  /*2c5e0*/  LDL.LU R9, [R1+0x94] ;  /* 0x0000940001097983 */ /* 0x002f280000300800 */
[----:B------:R0:W-:Y:S04]  /*2c5f0*/  STL [R1+0xf8], R8 ;  /* 0x0000f80801007387 */ /* 0x0001e80000100800 */
[----:B------:R1:W-:Y:S01]  /*2c600*/  STL [R1+0xc4], R13 ;  /* 0x0000c40d01007387 */ /* 0x0003e20000100800 */
[----:B0-----:R-:W-:-:S03]  /*2c610*/  FMUL R8, R28, R17 ;  /* 0x000000111c087220 */ /* 0x001fc60000400000 */
[----:B------:R0:W-:Y:S04]  /*2c620*/  STL [R1+0xf0], R12 ;  /* 0x0000f00c01007387 */ /* 0x0001e80000100800 */
[----:B------:R-:W-:Y:S01]  /*2c630*/  STL [R1+0xc0], R8 ;  /* 0x0000c00801007387 */ /* 0x000fe20000100800 */
[----:B------:R-:W-:Y:S01]  /*2c640*/  LEA R27, R27, R23, 0x2 ;  /* 0x000000171b1b7211 */ /* 0x000fe200078e10ff */
[----:B---3--:R-:W-:Y:S01]  /*2c650*/  @P1 FMUL R21, R21, 0.25 ;  /* 0x3e80000015151820 */ /* 0x008fe20000400000 */
[----:B------:R-:W-:-:S03]  /*2c660*/  @P1 FMUL R24, R24, 0.25 ;  /* 0x3e80000018181820 */ /* 0x000fc60000400000 */
[----:B------:R-:W-:Y:S01]  /*2c670*/  @!P4 FMUL R21, R21, 16777216 ;  /* 0x4b8000001515c820 */ /* 0x000fe20000400000 */
[----:B------:R-:W-:-:S03]  /*2c680*/  @!P4 FMUL R24, R24, 16777216 ;  /* 0x4b8000001818c820 */ /* 0x000fc60000400000 */
[----:B-1----:R-:W-:Y:S02]  /*2c690*/  FMUL R13, R28, R21 ;  /* 0x000000151c0d7220 */ /* 0x002fe40000400000 */
[----:B------:R-:W3:Y:S01]  /*2c6a0*/  LDL.LU R21, [R1+0x4] ;  /* 0x0000040001157983 */ /* 0x000ee20000300800 */
[----:B--2---:R-:W-:-:S04]  /*2c6b0*/  @P1 FMUL R25, R25, 0.25 ;  /* 0x3e80000019191820 */ /* 0x004fc80000400000 */
[----:B------:R-:W-:-:S04]  /*2c6c0*/  @!P4 FMUL R25, R25, 16777216 ;  /* 0x4b8000001919c820 */ /* 0x000fc80000400000 */
[C---:B0-----:R-:W-:Y:S01]  /*2c6d0*/  FMUL R12, R28.reuse, R25 ;  /* 0x000000191c0c7220 */ /* 0x041fe20000400000 */
[----:B----4-:R-:W-:Y:S01]  /*2c6e0*/  MOV R17, R5 ;  /* 0x0000000500117202 */ /* 0x010fe20000000f00 */
[----:B------:R-:W-:-:S05]  /*2c6f0*/  FMUL R5, R28, R20 ;  /* 0x000000141c057220 */ /* 0x000fca0000400000 */
[----:B------:R0:W-:Y:S04]  /*2c700*/  STL [R1+0xd8], R5 ;  /* 0x0000d80501007387 */ /* 0x0001e80000100800 */
[----:B------:R1:W-:Y:S01]  /*2c710*/  STL [R1+0x172c], R13 ;  /* 0x00172c0d01007387 */ /* 0x0003e20000100800 */
[----:B0-----:R-:W-:Y:S01]  /*2c720*/  FMUL R5, R28, R24 ;  /* 0x000000181c057220 */ /* 0x001fe20000400000 */
[----:B------:R-:W-:Y:S02]  /*2c730*/  MOV R20, R0 ;  /* 0x0000000000147202 */ /* 0x000fe40000000f00 */
[----:B-1----:R-:W2:Y:S04]  /*2c740*/  LDL.LU R13, [R1+0x8] ;  /* 0x00000800010d7983 */ /* 0x002ea80000300800 */
[----:B------:R0:W-:Y:S04]  /*2c750*/  STL [R1+0x1730], R12 ;  /* 0x0017300c01007387 */ /* 0x0001e80000100800 */
[----:B------:R-:W-:Y:S04]  /*2c760*/  STL [R1+0xd0], R5 ;  /* 0x0000d00501007387 */ /* 0x000fe80000100800 */
[----:B------:R-:W4:Y:S04]  /*2c770*/  LDL.LU R23, [R1+0x176c] ;  /* 0x00176c0001177983 */ /* 0x000f280000300800 */
[----:B------:R-:W4:Y:S01]  /*2c780*/  LDL R0, [R1+0x9c] ;  /* 0x00009c0001007983 */ /* 0x000f220000100800 */
[----:B------:R-:W-:-:S02]  /*2c790*/  FSETP.GT.AND P3, PT, |R29|, 8.50705917302346158658e+37, PT ;  /* 0x7e8000001d00780b */ /* 0x000fc40003f64200 */
[C---:B------:R-:W-:Y:S01]  /*2c7a0*/  FSETP.GEU.AND P5, PT, |R29|.reuse, 1.175494350822287508e-38, PT ;  /* 0x008000001d00780b */ /* 0x040fe20003fae200 */
[C---:B------:R-:W-:Y:S01]  /*2c7b0*/  FMUL R24, R29.reuse, 8388608 ;  /* 0x4b0000001d187820 */ /* 0x040fe20000400000 */
[----:B------:R-:W-:-:S04]  /*2c7c0*/  FSETP.GEU.AND P4, PT, R29, 1.175494350822287508e-38, PT ;  /* 0x008000001d00780b */ /* 0x000fc80003f8e000 */
[----:B------:R-:W-:-:S05]  /*2c7d0*/  FSEL R24, R24, R29, !P4 ;  /* 0x0000001d18187208 */ /* 0x000fca0006000000 */
[----:B------:R-:W-:-:S04]  /*2c7e0*/  @P3 FMUL R29, R29, 0.25 ;  /* 0x3e8000001d1d3820 */ /* 0x000fc80000400000 */
[----:B------:R-:W-:-:S06]  /*2c7f0*/  @!P5 FMUL R29, R29, 16777216 ;  /* 0x4b8000001d1dd820 */ /* 0x000fcc0000400000 */
[----:B------:R-:W1:Y:S01]  /*2c800*/  MUFU.RCP R29, R29 ;  /* 0x0000001d001d7308 */ /* 0x000e620000001000 */
[----:B------:R-:W-:Y:S01]  /*2c810*/  STL [R1+0xe0], R27 ;  /* 0x0000e01b01007387 */ /* 0x000fe20000100800 */
[----:B------:R-:W-:Y:S01]  /*2c820*/  @P3 FMUL R2, R2, 0.25 ;  /* 0x3e80000002023820 */ /* 0x000fe20000400000 */
[----:B------:R-:W-:Y:S01]  /*2c830*/  @P3 FMUL R3, R3, 0.25 ;  /* 0x3e80000003033820 */ /* 0x000fe20000400000 */
[----:B------:R-:W-:Y:S01]  /*2c840*/  @P3 FMUL R6, R6, 0.25 ;  /* 0x3e80000006063820 */ /* 0x000fe20000400000 */
[----:B------:R-:W-:Y:S01]  /*2c850*/  STL [R1+0x1710], R24 ;  /* 0x0017101801007387 */ /* 0x000fe20000100800 */
[----:B------:R-:W-:Y:S01]  /*2c860*/  @!P5 FMUL R2, R2, 16777216 ;  /* 0x4b8000000202d820 */ /* 0x000fe20000400000 */
[----:B------:R-:W-:Y:S01]  /*2c870*/  @!P5 FMUL R3, R3, 16777216 ;  /* 0x4b8000000303d820 */ /* 0x000fe20000400000 */
[----:B------:R-:W-:Y:S01]  /*2c880*/  @!P5 FMUL R6, R6, 16777216 ;  /* 0x4b8000000606d820 */ /* 0x000fe20000400000 */
[----:B------:R-:W-:Y:S01]  /*2c890*/  @P3 FMUL R7, R7, 0.25 ;  /* 0x3e80000007073820 */ /* 0x000fe20000400000 */
[----:B------:R-:W-:Y:S01]  /*2c8a0*/  @P3 FMUL R17, R17, 0.25 ;  /* 0x3e80000011113820 */ /* 0x000fe20000400000 */
[----:B------:R-:W-:Y:S01]  /*2c8b0*/  @P3 FMUL R10, R10, 0.25 ;  /* 0x3e8000000a0a3820 */ /* 0x000fe20000400000 */
[----:B------:R-:W-:Y:S01]  /*2c8c0*/  @P3 FMUL R11, R11, 0.25 ;  /* 0x3e8000000b0b3820 */ /* 0x000fe20000400000 */
[----:B------:R-:W-:Y:S01]  /*2c8d0*/  @P3 FMUL R22, R22, 0.25 ;  /* 0x3e80000016163820 */ /* 0x000fe20000400000 */
[----:B------:R-:W-:Y:S01]  /*2c8e0*/  @P3 FMUL R14, R14, 0.25 ;  /* 0x3e8000000e0e3820 */ /* 0x000fe20000400000 */
[----:B------:R-:W-:-:S02]  /*2c8f0*/  IMAD.MOV.U32 R16, RZ, RZ, R4 ;  /* 0x000000ffff107224 */ /* 0x000fc400078e0004 */
[----:B------:R-:W-:Y:S01]  /*2c900*/  @P3 FMUL R15, R15, 0.25 ;  /* 0x3e8000000f0f3820 */ /* 0x000fe20000400000 */
[----:B------:R-:W-:Y:S01]  /*2c910*/  @!P5 FMUL R7, R7, 16777216 ;  /* 0x4b8000000707d820 */ /* 0x000fe20000400000 */
[----:B------:R-:W-:Y:S01]  /*2c920*/  @!P5 FMUL R17, R17, 16777216 ;  /* 0x4b8000001111d820 */ /* 0x000fe20000400000 */
[----:B------:R-:W-:Y:S01]  /*2c930*/  @P3 FMUL R18, R18, 0.25 ;  /* 0x3e80000012123820 */ /* 0x000fe20000400000 */
[----:B------:R-:W-:Y:S01]  /*2c940*/  @!P5 FMUL R10, R10, 16777216 ;  /* 0x4b8000000a0ad820 */ /* 0x000fe20000400000 */
[----:B------:R-:W-:Y:S01]  /*2c950*/  @P3 FMUL R19, R19, 0.25 ;  /* 0x3e80000013133820 */ /* 0x000fe20000400000 */
[----:B------:R-:W-:Y:S01]  /*2c960*/  @!P5 FMUL R11, R11, 16777216 ;  /* 0x4b8000000b0bd820 */ /* 0x000fe20000400000 */
[----:B------:R-:W-:Y:S01]  /*2c970*/  @!P5 FMUL R22, R22, 16777216 ;  /* 0x4b8000001616d820 */ /* 0x000fe20000400000 */
[----:B------:R-:W-:Y:S01]  /*2c980*/  @!P5 FMUL R14, R14, 16777216 ;  /* 0x4b8000000e0ed820 */ /* 0x000fe20000400000 */
[----:B------:R-:W-:Y:S01]  /*2c990*/  @!P5 FMUL R15, R15, 16777216 ;  /* 0x4b8000000f0fd820 */ /* 0x000fe20000400000 */
[----:B------:R-:W-:Y:S01]  /*2c9a0*/  MOV R25, R20 ;  /* 0x0000001400197202 */ /* 0x000fe20000000f00 */
[----:B------:R-:W-:Y:S01]  /*2c9b0*/  @!P5 FMUL R18, R18, 16777216 ;  /* 0x4b8000001212d820 */ /* 0x000fe20000400000 */
[----:B------:R-:W-:Y:S01]  /*2c9c0*/  MOV R20, R16 ;  /* 0x0000001000147202 */ /* 0x000fe20000000f00 */
[----:B------:R-:W-:Y:S01]  /*2c9d0*/  @!P5 FMUL R19, R19, 16777216 ;  /* 0x4b8000001313d820 */ /* 0x000fe20000400000 */
[C---:B-1----:R-:W-:Y:S01]  /*2c9e0*/  FMUL R16, R29.reuse, R11 ;  /* 0x0000000b1d107220 */ /* 0x042fe20000400000 */
[C---:B------:R-:W-:Y:S01]  /*2c9f0*/  FMUL R14, R29.reuse, R14 ;  /* 0x0000000e1d0e7220 */ /* 0x040fe20000400000 */
[C---:B------:R-:W-:Y:S01]  /*2ca00*/  FMUL R11, R29.reuse, R22 ;  /* 0x000000161d0b7220 */ /* 0x040fe20000400000 */
[C---:B------:R-:W-:Y:S01]  /*2ca10*/  FMUL R15, R29.reuse, R15 ;  /* 0x0000000f1d0f7220 */ /* 0x040fe20000400000 */
[----:B------:R-:W1:Y:S01]  /*2ca20*/  LDC R22, c[0x0][0x3e8] ;  /* 0x0000fa00ff167b82 */ /* 0x000e620000000800 */
[----:B------:R-:W-:Y:S01]  /*2ca30*/  FMUL R18, R29, R18 ;  /* 0x000000121d127220 */ /* 0x000fe20000400000 */
[----:B------:R-:W-:Y:S01]  /*2ca40*/  @P3 FMUL R9, R9, 0.25 ;  /* 0x3e80000009093820 */ /* 0x000fe20000400000 */
[----:B------:R-:W-:Y:S01]  /*2ca50*/  FMUL R19, R29, R19 ;  /* 0x000000131d137220 */ /* 0x000fe20000400000 */
[----:B------:R-:W-:-:S02]  /*2ca60*/  IADD3 R4, PT, PT, R24, -0x3f3504f3, RZ ;  /* 0xc0cafb0d18047810 */ /* 0x000fc40007ffe0ff */
[----:B------:R-:W-:Y:S02]  /*2ca70*/  @!P5 FMUL R9, R9, 16777216 ;  /* 0x4b8000000909d820 */ /* 0x000fe40000400000 */
[----:B------:R-:W-:Y:S02]  /*2ca80*/  LOP3.LUT R4, R4, 0xff800000, RZ, 0xc0, !PT ;  /* 0xff80000004047812 */ /* 0x000fe400078ec0ff */
[----:B------:R-:W-:Y:S01]  /*2ca90*/  FMUL R9, R29, R9 ;  /* 0x000000091d097220 */ /* 0x000fe20000400000 */
[----:B------:R-:W-:Y:S02]  /*2caa0*/  FSEL R8, RZ, -23, P4 ;  /* 0xc1b80000ff087808 */ /* 0x000fe40002000000 */
[----:B------:R-:W-:Y:S01]  /*2cab0*/  I2FP.F32.S32 R4, R4 ;  /* 0x0000000400047245 */ /* 0x000fe20000201400 */
[----:B---3--:R-:W-:-:S04]  /*2cac0*/  @P3 FMUL R21, R21, 0.25 ;  /* 0x3e80000015153820 */ /* 0x008fc80000400000 */
[----:B------:R-:W-:-:S04]  /*2cad0*/  @!P5 FMUL R21, R21, 16777216 ;  /* 0x4b8000001515d820 */ /* 0x000fc80000400000 */
[----:B------:R-:W-:Y:S01]  /*2cae0*/  FMUL R21, R29, R21 ;  /* 0x000000151d157220 */ /* 0x000fe20000400000 */
[----:B--2---:R-:W-:-:S04]  /*2caf0*/  @P3 FMUL R13, R13, 0.25 ;  /* 0x3e8000000d0d3820 */ /* 0x004fc80000400000 */
[----:B------:R-:W-:Y:S01]  /*2cb00*/  @!P5 FMUL R13, R13, 16777216 ;  /* 0x4b8000000d0dd820 */ /* 0x000fe20000400000 */
[----:B----4-:R-:W-:-:S04]  /*2cb10*/  IADD3 R0, PT, PT, R0, -0x3f3504f3, RZ ;  /* 0xc0cafb0d00007810 */ /* 0x010fc80007ffe0ff */
[----:B0-----:R-:W-:-:S04]  /*2cb20*/  LOP3.LUT R12, R0, 0xff800000, RZ, 0xc0, !PT ;  /* 0xff800000000c7812 */ /* 0x001fc800078ec0ff */
[----:B------:R-:W-:Y:S01]  /*2cb30*/  I2FP.F32.S32 R0, R12 ;  /* 0x0000000c00007245 */ /* 0x000fe20000201400 */
[----:B------:R0:W-:Y:S02]  /*2cb40*/  STL [R1+0xac], R12 ;  /* 0x0000ac0c01007387 */ /* 0x0001e40000100800 */
[C---:B0-----:R-:W-:Y:S01]  /*2cb50*/  FMUL R12, R29.reuse, R13 ;  /* 0x0000000d1d0c7220 */ /* 0x041fe20000400000 */
[C---:B------:R-:W-:Y:S01]  /*2cb60*/  FMUL R13, R29.reuse, R2 ;  /* 0x000000021d0d7220 */ /* 0x040fe20000400000 */
[----:B------:R-:W-:-:S03]  /*2cb70*/  FMUL R2, R29, R6 ;  /* 0x000000061d027220 */ /* 0x000fc60000400000 */
[----:B------:R0:W-:Y:S04]  /*2cb80*/  STL [R1+0xbc], R12 ;  /* 0x0000bc0c01007387 */ /* 0x0001e80000100800 */
[----:B------:R-:W-:Y:S01]  /*2cb90*/  STL [R1+0xb4], R21 ;  /* 0x0000b41501007387 */ /* 0x000fe20000100800 */
[----:B0-----:R-:W-:-:S03]  /*2cba0*/  FMUL R12, R29, R3 ;  /* 0x000000031d0c7220 */ /* 0x001fc60000400000 */
[----:B------:R-:W-:Y:S01]  /*2cbb0*/  STL [R1+0xb8], R13 ;  /* 0x0000b80d01007387 */ /* 0x000fe20000100800 */
[----:B------:R-:W-:Y:S01]  /*2cbc0*/  @P3 FMUL R23, R23, 0.25 ;  /* 0x3e80000017173820 */ /* 0x000fe20000400000 */
[----:B------:R-:W-:Y:S02]  /*2cbd0*/  FMUL R3, R29, R7 ;  /* 0x000000071d037220 */ /* 0x000fe40000400000 */
[----:B------:R-:W-:Y:S04]  /*2cbe0*/  STL [R1+0xb0], R12 ;  /* 0x0000b00c01007387 */ /* 0x000fe80000100800 */
[----:B------:R0:W-:Y:S01]  /*2cbf0*/  STL [R1+0xa8], R2 ;  /* 0x0000a80201007387 */ /* 0x0001e20000100800 */
[----:B------:R-:W-:-:S03]  /*2cc00*/  @!P5 FMUL R23, R23, 16777216 ;  /* 0x4b8000001717d820 */ /* 0x000fc60000400000 */
[----:B------:R-:W-:Y:S01]  /*2cc10*/  STL [R1+0xa4], R3 ;  /* 0x0000a40301007387 */ /* 0x000fe20000100800 */
[----:B0-----:R-:W-:Y:S02]  /*2cc20*/  IMAD.MOV.U32 R2, RZ, RZ, R17 ;  /* 0x000000ffff027224 */ /* 0x001fe400078e0011 */
[C---:B------:R-:W-:Y:S01]  /*2cc30*/  FMUL R17, R29.reuse, R10 ;  /* 0x0000000a1d117220 */ /* 0x040fe20000400000 */
[----:B------:R-:W-:-:S04]  /*2cc40*/  FMUL R10, R29, R23 ;  /* 0x000000171d0a7220 */ /* 0x000fc80000400000 */
[----:B------:R-:W-:Y:S04]  /*2cc50*/  STL [R1+0x1734], R17 ;  /* 0x0017341101007387 */ /* 0x000fe80000100800 */
[----:B------:R-:W-:Y:S04]  /*2cc60*/  STL [R1+0x1738], R16 ;  /* 0x0017381001007387 */ /* 0x000fe80000100800 */
[----:B------:R-:W-:Y:S04]  /*2cc70*/  STL [R1+0x173c], R14 ;  /* 0x00173c0e01007387 */ /* 0x000fe80000100800 */
[----:B------:R-:W-:Y:S04]  /*2cc80*/  STL [R1+0x1740], R15 ;  /* 0x0017400f01007387 */ /* 0x000fe80000100800 */
[----:B------:R-:W-:Y:S04]  /*2cc90*/  STL [R1+0x1744], R18 ;  /* 0x0017441201007387 */ /* 0x000fe80000100800 */
[----:B------:R-:W-:Y:S04]  /*2cca0*/  STL [R1+0x1748], R19 ;  /* 0x0017481301007387 */ /* 0x000fe80000100800 */
[----:B------:R-:W-:Y:S04]  /*2ccb0*/  STL [R1+0x174c], R11 ;  /* 0x00174c0b01007387 */ /* 0x000fe80000100800 */
[----:B------:R-:W-:Y:S04]  /*2ccc0*/  STL [R1+0x1750], R10 ;  /* 0x0017500a01007387 */ /* 0x000fe80000100800 */
[----:B------:R-:W2:Y:S04]  /*2ccd0*/  LDL.LU R24, [R1+0x50] ;  /* 0x0000500001187983 */ /* 0x000ea80000300800 */
[----:B------:R-:W3:Y:S04]  /*2cce0*/  LDL.LU R12, [R1+0x4c] ;  /* 0x00004c00010c7983 */ /* 0x000ee80000300800 */
[----:B------:R-:W4:Y:S01]  /*2ccf0*/  LDL.LU R28, [R1+0x48] ;  /* 0x00004800011c7983 */ /* 0x000f220000300800 */
[----:B------:R-:W-:-:S03]  /*2cd00*/  FMUL R7, R29, R2 ;  /* 0x000000021d077220 */ /* 0x000fc60000400000 */
[----:B------:R-:W2:Y:S04]  /*2cd10*/  LDL.LU R13, [R1+0x44] ;  /* 0x00004400010d7983 */ /* 0x000ea80000300800 */
[----:B------:R-:W2:Y:S04]  /*2cd20*/  LDL.LU R21, [R1+0x40] ;  /* 0x0000400001157983 */ /* 0x000ea80000300800 */
[----:B------:R0:W-:Y:S01]  /*2cd30*/  STL [R1+0x1754], R9 ;  /* 0x0017540901007387 */ /* 0x0001e20000100800 */
[----:B------:R-:W-:Y:S01]  /*2cd40*/  FFMA.FTZ R2, R4, 1.1920928955078125e-07, R8 ;  /* 0x3400000004027823 */ /* 0x000fe20000010008 */
[----:B-1----:R-:W-:-:S02]  /*2cd50*/  LEA R4, R22, R27, 0x2 ;  /* 0x0000001b16047211 */ /* 0x002fc400078e10ff */
[----:B0-----:R-:W2:Y:S04]  /*2cd60*/  LDL.LU R9, [R1+0x2c] ;  /* 0x00002c0001097983 */ /* 0x001ea80000300800 */
[----:B------:R-:W2:Y:S04]  /*2cd70*/  LDL.LU R10, [R1+0x28] ;  /* 0x00002800010a7983 */ /* 0x000ea80000300800 */
[----:B------:R-:W2:Y:S04]  /*2cd80*/  LDL.LU R11, [R1+0x24] ;  /* 0x00002400010b7983 */ /* 0x000ea80000300800 */
[----:B------:R-:W2:Y:S04]  /*2cd90*/  LDL.LU R19, [R1+0x20] ;  /* 0x0000200001137983 */ /* 0x000ea80000300800 */
[----:B------:R-:W2:Y:S04]  /*2cda0*/  LDL.LU R18, [R1+0x1c] ;  /* 0x00001c0001127983 */ /* 0x000ea80000300800 */
[----:B------:R0:W-:Y:S04]  /*2cdb0*/  STL [R1+0x1758], R7 ;  /* 0x0017580701007387 */ /* 0x0001e80000100800 */
[----:B0-----:R-:W2:Y:S04]  /*2cdc0*/  LDL.LU R7, [R1+0x30] ;  /* 0x0000300001077983 */ /* 0x001ea80000300800 */
[----:B------:R-:W2:Y:S04]  /*2cdd0*/  LDL.LU R8, [R1+0x14] ;  /* 0x0000140001087983 */ /* 0x000ea80000300800 */
[----:B------:R-:W-:Y:S04]  /*2cde0*/  STL [R1+0x160], R2 ;  /* 0x0001600201007387 */ /* 0x000fe80000100800 */
[----:B------:R-:W2:Y:S01]  /*2cdf0*/  LDL.LU R27, [R1+0x1768] ;  /* 0x00176800011b7983 */ /* 0x000ea20000300800 */
[----:B------:R-:W-:-:S05]  /*2ce00*/  FSEL R5, RZ, -23, P2 ;  /* 0xc1b80000ff057808 */ /* 0x000fca0001000000 */
[----:B------:R-:W-:-:S05]  /*2ce10*/  FFMA.FTZ R0, R0, 1.1920928955078125e-07, R5 ;  /* 0x3400000000007823 */ /* 0x000fca0000010005 */
[----:B------:R-:W-:Y:S04]  /*2ce20*/  STL [R1+0x15c], R0 ;  /* 0x00015c0001007387 */ /* 0x000fe80000100800 */
[----:B------:R0:W-:Y:S04]  /*2ce30*/  STL [R1+0x175c], R22 ;  /* 0x00175c1601007387 */ /* 0x0001e80000100800 */
[----:B0-----:R-:W3:Y:S04]  /*2ce40*/  LDL.LU R22, [R1+0x34] ;  /* 0x0000340001167983 */ /* 0x001ee80000300800 */
[----:B------:R-:W-:Y:S04]  /*2ce50*/  STL [R1+0x98], R4 ;  /* 0x0000980401007387 */ /* 0x000fe80000100800 */
[----:B------:R0:W-:Y:S04]  /*2ce60*/  STL [R1+0x1760], R4 ;  /* 0x0017600401007387 */ /* 0x0001e80000100800 */
[----:B0-----:R-:W4:Y:S01]  /*2ce70*/  LDL.LU R4, [R1+0x38] ;  /* 0x0000380001047983 */ /* 0x001f220000300800 */
[----:B------:R-:W-:-:S02]  /*2ce80*/  FSETP.GT.AND P1, PT, |R26|, 8.50705917302346158658e+37, PT ;  /* 0x7e8000001a00780b */ /* 0x000fc40003f24200 */
[C---:B------:R-:W-:Y:S02]  /*2ce90*/  FSETP.GEU.AND P5, PT, |R26|.reuse, 1.175494350822287508e-38, PT ;  /* 0x008000001a00780b */ /* 0x040fe40003fae200 */
[C---:B--2---:R-:W-:Y:S01]  /*2cea0*/  FSETP.GEU.AND P3, PT, R27.reuse, 1.175494350822287508e-38, PT ;  /* 0x008000001b00780b */ /* 0x044fe20003f6e000 */
[C---:B------:R-:W-:Y:S01]  /*2ceb0*/  FMUL R2, R27.reuse, 8388608 ;  /* 0x4b0000001b027820 */ /* 0x040fe20000400000 */
[----:B------:R-:W-:Y:S01]  /*2cec0*/  FSETP.GT.AND P2, PT, |R27|, 8.50705917302346158658e+37, PT ;  /* 0x7e8000001b00780b */ /* 0x000fe20003f44200 */
[----:B------:R0:W-:Y:S04]  /*2ced0*/  STL [R1+0x1764], R27 ;  /* 0x0017641b01007387 */ /* 0x0001e80000100800 */
[----:B0-----:R-:W2:Y:S01]  /*2cee0*/  LDL.LU R27, [R1+0x3c] ;  /* 0x00003c00011b7983 */ /* 0x001ea20000300800 */
[C---:B------:R-:W-:Y:S01]  /*2cef0*/  FMUL R0, R26.reuse, 8388608 ;  /* 0x4b0000001a007820 */ /* 0x040fe20000400000 */
[----:B------:R-:W-:-:S04]  /*2cf00*/  FSETP.GEU.AND P4, PT, R26, 1.175494350822287508e-38, PT ;  /* 0x008000001a00780b */ /* 0x000fc80003f8e000 */
[----:B------:R-:W-:Y:S01]  /*2cf10*/  FSEL R3, R0, R26, !P4 ;  /* 0x0000001a00037208 */ /* 0x000fe20006000000 */
[----:B------:R-:W-:Y:S01]  /*2cf20*/  @P1 FMUL R26, R26, 0.25 ;  /* 0x3e8000001a1a1820 */ /* 0x000fe20000400000 */
[----:B------:R-:W2:Y:S03]  /*2cf30*/  LDL.LU R0, [R1+0x18] ;  /* 0x0000180001007983 */ /* 0x000ea60000300800 */
[----:B------:R-:W-:-:S06]  /*2cf40*/  @!P5 FMUL R26, R26, 16777216 ;  /* 0x4b8000001a1ad820 */ /* 0x000fcc0000400000 */
[----:B------:R-:W0:Y:S01]  /*2cf50*/  MUFU.RCP R26, R26 ;  /* 0x0000001a001a7308 */ /* 0x000e220000001000 */
[----:B------:R-:W-:Y:S01]  /*2cf60*/  @P1 FMUL R24, R24, 0.25 ;  /* 0x3e80000018181820 */ /* 0x000fe20000400000 */
[----:B---3--:R-:W-:Y:S01]  /*2cf70*/  @P1 FMUL R12, R12, 0.25 ;  /* 0x3e8000000c0c1820 */ /* 0x008fe20000400000 */
[----:B----4-:R-:W-:Y:S01]  /*2cf80*/  @P1 FMUL R28, R28, 0.25 ;  /* 0x3e8000001c1c1820 */ /* 0x010fe20000400000 */
[----:B------:R-:W-:Y:S01]  /*2cf90*/  @P1 FMUL R13, R13, 0.25 ;  /* 0x3e8000000d0d1820 */ /* 0x000fe20000400000 */
[----:B------:R-:W-:Y:S01]  /*2cfa0*/  @!P5 FMUL R24, R24, 16777216 ;  /* 0x4b8000001818d820 */ /* 0x000fe20000400000 */
[----:B------:R-:W-:Y:S01]  /*2cfb0*/  @!P5 FMUL R12, R12, 16777216 ;  /* 0x4b8000000c0cd820 */ /* 0x000fe20000400000 */
[----:B------:R-:W-:Y:S01]  /*2cfc0*/  @P1 FMUL R21, R21, 0.25 ;  /* 0x3e80000015151820 */ /* 0x000fe20000400000 */
[----:B------:R-:W-:Y:S01]  /*2cfd0*/  @!P5 FMUL R28, R28, 16777216 ;  /* 0x4b8000001c1cd820 */ /* 0x000fe20000400000 */
[----:B------:R-:W-:Y:S01]  /*2cfe0*/  @!P5 FMUL R13, R13, 16777216 ;  /* 0x4b8000000d0dd820 */ /* 0x000fe20000400000 */
[----:B------:R-:W-:Y:S01]  /*2cff0*/  STL [R1+0x21c], R3 ;  /* 0x00021c0301007387 */ /* 0x000fe20000100800 */
[----:B------:R-:W-:Y:S01]  /*2d000*/  @!P5 FMUL R21, R21, 16777216 ;  /* 0x4b8000001515d820 */ /* 0x000fe20000400000 */
[C---:B0-----:R-:W-:Y:S01]  /*2d010*/  FMUL R6, R26.reuse, R24 ;  /* 0x000000181a067220 */ /* 0x041fe20000400000 */
[C---:B------:R-:W-:Y:S01]  /*2d020*/  FMUL R12, R26.reuse, R12 ;  /* 0x0000000c1a0c7220 */ /* 0x040fe20000400000 */
[C---:B------:R-:W-:Y:S01]  /*2d030*/  FMUL R5, R26.reuse, R28 ;  /* 0x0000001c1a057220 */ /* 0x040fe20000400000 */
[----:B------:R-:W-:-:S02]  /*2d040*/  FMUL R13, R26, R13 ;  /* 0x0000000d1a0d7220 */ /* 0x000fc40000400000 */
[----:B------:R-:W-:Y:S04]  /*2d050*/  STL [R1+0x140], R6 ;  /* 0x0001400601007387 */ /* 0x000fe80000100800 */
[----:B------:R0:W-:Y:S04]  /*2d060*/  STL [R1+0xf4], R12 ;  /* 0x0000f40c01007387 */ /* 0x0001e80000100800 */
[----:B------:R1:W-:Y:S01]  /*2d070*/  STL [R1+0x118], R5 ;  /* 0x0001180501007387 */ /* 0x0003e20000100800 */
[----:B0-----:R-:W-:-:S03]  /*2d080*/  FMUL R12, R26, R21 ;  /* 0x000000151a0c7220 */ /* 0x001fc60000400000 */
[----:B------:R-:W-:Y:S04]  /*2d090*/  STL [R1+0xe4], R13 ;  /* 0x0000e40d01007387 */ /* 0x000fe80000100800 */
[----:B------:R-:W3:Y:S04]  /*2d0a0*/  LDL.LU R15, [R1+0x88] ;  /* 0x00008800010f7983 */ /* 0x000ee80000300800 */
[----:B------:R0:W-:Y:S04]  /*2d0b0*/  STL [R1+0xe8], R12 ;  /* 0x0000e80c01007387 */ /* 0x0001e80000100800 */
[----:B------:R-:W4:Y:S04]  /*2d0c0*/  LDL.LU R14, [R1+0x84] ;  /* 0x00008400010e7983 */ /* 0x000f280000300800 */
[----:B------:R-:W3:Y:S01]  /*2d0d0*/  LDL.LU R16, [R1+0x80] ;  /* 0x0000800001107983 */ /* 0x000ee20000300800 */
[----:B------:R-:W-:-:S03]  /*2d0e0*/  MOV R6, R25 ;  /* 0x0000001900067202 */ /* 0x000fc60000000f00 */
[----:B------:R-:W3:Y:S04]  /*2d0f0*/  LDL.LU R17, [R1+0x7c] ;  /* 0x00007c0001117983 */ /* 0x000ee80000300800 */
[----:B------:R-:W3:Y:S04]  /*2d100*/  LDL.LU R29, [R1+0x78] ;  /* 0x00007800011d7983 */ /* 0x000ee80000300800 */
[----:B------:R-:W3:Y:S04]  /*2d110*/  LDL.LU R28, [R1+0x74] ;  /* 0x00007400011c7983 */ /* 0x000ee80000300800 */
[----:B------:R-:W3:Y:S01]  /*2d120*/  LDL.LU R24, [R1+0x6c] ;  /* 0x00006c0001187983 */ /* 0x000ee20000300800 */
[----:B-1----:R-:W-:-:S03]  /*2d130*/  MOV R5, R20 ;  /* 0x0000001400057202 */ /* 0x002fc60000000f00 */
[----:B------:R-:W3:Y:S04]  /*2d140*/  LDL.LU R25, [R1+0x68] ;  /* 0x0000680001197983 */ /* 0x000ee80000300800 */
[----:B------:R-:W3:Y:S04]  /*2d150*/  LDL.LU R23, [R1+0x64] ;  /* 0x0000640001177983 */ /* 0x000ee80000300800 */
[----:B0-----:R-:W3:Y:S04]  /*2d160*/  LDL.LU R12, [R1+0x60] ;  /* 0x00006000010c7983 */ /* 0x001ee80000300800 */
[----:B------:R-:W3:Y:S01]  /*2d170*/  LDL.LU R21, [R1+0x5c] ;  /* 0x00005c0001157983 */ /* 0x000ee20000300800 */
[----:B------:R-:W-:-:S03]  /*2d180*/  @P1 FMUL R4, R4, 0.25 ;  /* 0x3e80000004041820 */ /* 0x000fc60000400000 */
[----:B------:R-:W3:Y:S04]  /*2d190*/  LDL.LU R20, [R1+0x58] ;  /* 0x0000580001147983 */ /* 0x000ee80000300800 */
[----:B------:R-:W3:Y:S01]  /*2d1a0*/  LDL.LU R13, [R1+0x54] ;  /* 0x00005400010d7983 */ /* 0x000ee20000300800 */
[----:B------:R-:W-:Y:S01]  /*2d1b0*/  @P1 FMUL R22, R22, 0.25 ;  /* 0x3e80000016161820 */ /* 0x000fe20000400000 */
[----:B------:R-:W-:-:S03]  /*2d1c0*/  @!P5 FMUL R4, R4, 16777216 ;  /* 0x4b8000000404d820 */ /* 0x000fc60000400000 */
[----:B------:R-:W-:Y:S01]  /*2d1d0*/  @!P5 FMUL R22, R22, 16777216 ;  /* 0x4b8000001616d820 */ /* 0x000fe20000400000 */
[----:B------:R-:W-:-:S03]  /*2d1e0*/  FMUL R4, R26, R4 ;  /* 0x000000041a047220 */ /* 0x000fc60000400000 */
[----:B------:R-:W-:Y:S01]  /*2d1f0*/  FMUL R22, R26, R22 ;  /* 0x000000161a167220 */ /* 0x000fe20000400000 */
[----:B--2---:R-:W-:-:S04]  /*2d200*/  @P1 FMUL R27, R27, 0.25 ;  /* 0x3e8000001b1b1820 */ /* 0x004fc80000400000 */
[----:B------:R-:W-:-:S04]  /*2d210*/  @!P5 FMUL R27, R27, 16777216 ;  /* 0x4b8000001b1bd820 */ /* 0x000fc80000400000 */
[----:B------:R-:W-:-:S05]  /*2d220*/  FMUL R27, R26, R27 ;  /* 0x0000001b1a1b7220 */ /* 0x000fca0000400000 */
[----:B------:R0:W-:Y:S04]  /*2d230*/  STL [R1+0xcc], R27 ;  /* 0x0000cc1b01007387 */ /* 0x0001e80000100800 */
[----:B0-----:R-:W2:Y:S04]  /*2d240*/  LDL.LU R27, [R1+0x1764] ;  /* 0x00176400011b7983 */ /* 0x001ea80000300800 */
[----:B------:R0:W-:Y:S04]  /*2d250*/  STL [R1+0xdc], R4 ;  /* 0x0000dc0401007387 */ /* 0x0001e80000100800 */
[----:B0-----:R-:W2:Y:S04]  /*2d260*/  LDL.LU R4, [R1+0x1760] ;  /* 0x0017600001047983 */ /* 0x001ea80000300800 */
[----:B------:R0:W-:Y:S04]  /*2d270*/  STL [R1+0x50], R22 ;  /* 0x0000501601007387 */ /* 0x0001e80000100800 */
[----:B0-----:R-:W2:Y:S01]  /*2d280*/  LDL.LU R22, [R1+0x175c] ;  /* 0x00175c0001167983 */ /* 0x001ea20000300800 */
[----:B------:R-:W-:Y:S01]  /*2d290*/  @P1 FMUL R7, R7, 0.25 ;  /* 0x3e80000007071820 */ /* 0x000fe20000400000 */
[----:B------:R-:W-:Y:S01]  /*2d2a0*/  @P1 FMUL R9, R9, 0.25 ;  /* 0x3e80000009091820 */ /* 0x000fe20000400000 */
[----:B------:R-:W-:-:S02]  /*2d2b0*/  @P1 FMUL R10, R10, 0.25 ;  /* 0x3e8000000a0a1820 */ /* 0x000fc40000400000 */
[----:B------:R-:W-:Y:S01]  /*2d2c0*/  @!P5 FMUL R7, R7, 16777216 ;  /* 0x4b8000000707d820 */ /* 0x000fe20000400000 */
[----:B------:R-:W-:Y:S01]  /*2d2d0*/  @P1 FMUL R11, R11, 0.25 ;  /* 0x3e8000000b0b1820 */ /* 0x000fe20000400000 */
[----:B------:R-:W-:Y:S01]  /*2d2e0*/  @!P5 FMUL R9, R9, 16777216 ;  /* 0x4b8000000909d820 */ /* 0x000fe20000400000 */
[----:B------:R-:W-:Y:S01]  /*2d2f0*/  @P1 FMUL R19, R19, 0.25 ;  /* 0x3e80000013131820 */ /* 0x000fe20000400000 */
[----:B------:R-:W-:Y:S01]  /*2d300*/  @!P5 FMUL R10, R10, 16777216 ;  /* 0x4b8000000a0ad820 */ /* 0x000fe20000400000 */
[----:B------:R-:W-:Y:S01]  /*2d310*/  FMUL R7, R26, R7 ;  /* 0x000000071a077220 */ /* 0x000fe20000400000 */
[----:B------:R-:W-:Y:S01]  /*2d320*/  @P1 FMUL R18, R18, 0.25 ;  /* 0x3e80000012121820 */ /* 0x000fe20000400000 */
[----:B------:R-:W-:Y:S01]  /*2d330*/  @!P5 FMUL R11, R11, 16777216 ;  /* 0x4b8000000b0bd820 */ /* 0x000fe20000400000 */
[----:B------:R-:W-:Y:S01]  /*2d340*/  FMUL R9, R26, R9 ;  /* 0x000000091a097220 */ /* 0x000fe20000400000 */
[----:B------:R-:W-:Y:S01]  /*2d350*/  @P1 FMUL R0, R0, 0.25 ;  /* 0x3e80000000001820 */ /* 0x000fe20000400000 */
[----:B------:R-:W-:Y:S01]  /*2d360*/  @!P5 FMUL R19, R19, 16777216 ;  /* 0x4b8000001313d820 */ /* 0x000fe20000400000 */
[----:B------:R-:W-:Y:S01]  /*2d370*/  FMUL R10, R26, R10 ;  /* 0x0000000a1a0a7220 */ /* 0x000fe20000400000 */
[----:B------:R0:W-:Y:S01]  /*2d380*/  STL [R1+0x48], R7 ;  /* 0x0000480701007387 */ /* 0x0001e20000100800 */
[----:B------:R-:W-:Y:S01]  /*2d390*/  @!P5 FMUL R18, R18, 16777216 ;  /* 0x4b8000001212d820 */ /* 0x000fe20000400000 */
[----:B------:R-:W-:Y:S01]  /*2d3a0*/  FMUL R11, R26, R11 ;  /* 0x0000000b1a0b7220 */ /* 0x000fe20000400000 */
[----:B------:R-:W-:Y:S01]  /*2d3b0*/  @!P5 FMUL R0, R0, 16777216 ;  /* 0x4b8000000000d820 */ /* 0x000fe20000400000 */
[----:B------:R-:W-:Y:S01]  /*2d3c0*/  FMUL R19, R26, R19 ;  /* 0x000000131a137220 */ /* 0x000fe20000400000 */
[----:B------:R-:W-:Y:S01]  /*2d3d0*/  @P1 FMUL R8, R8, 0.25 ;  /* 0x3e80000008081820 */ /* 0x000fe20000400000 */
[C---:B------:R-:W-:Y:S01]  /*2d3e0*/  FMUL R18, R26.reuse, R18 ;  /* 0x000000121a127220 */ /* 0x040fe20000400000 */
[----:B0-----:R-:W2:Y:S04]  /*2d3f0*/  LDL.LU R7, [R1+0x1758] ;  /* 0x0017580001077983 */ /* 0x001ea80000300800 */
[----:B------:R0:W-:Y:S01]  /*2d400*/  STL [R1+0x40], R9 ;  /* 0x0000400901007387 */ /* 0x0001e20000100800 */
[----:B------:R-:W-:Y:S01]  /*2d410*/  FMUL R0, R26, R0 ;  /* 0x000000001a007220 */ /* 0x000fe20000400000 */
[----:B------:R-:W-:-:S02]  /*2d420*/  @!P5 FMUL R8, R8, 16777216 ;  /* 0x4b8000000808d820 */ /* 0x000fc40000400000 */
[----:B0-----:R-:W2:Y:S04]  /*2d430*/  LDL.LU R9, [R1+0x1754] ;  /* 0x0017540001097983 */ /* 0x001ea80000300800 */
[----:B------:R0:W-:Y:S04]  /*2d440*/  STL [R1+0x44], R10 ;  /* 0x0000440a01007387 */ /* 0x0001e80000100800 */
[----:B0-----:R-:W2:Y:S04]  /*2d450*/  LDL.LU R10, [R1+0x1750] ;  /* 0x00175000010a7983 */ /* 0x001ea80000300800 */
[----:B------:R0:W-:Y:S04]  /*2d460*/  STL [R1+0x3c], R11 ;  /* 0x00003c0b01007387 */ /* 0x0001e80000100800 */
[----:B0-----:R-:W2:Y:S04]  /*2d470*/  LDL.LU R11, [R1+0x174c] ;  /* 0x00174c00010b7983 */ /* 0x001ea80000300800 */
[----:B------:R0:W-:Y:S04]  /*2d480*/  STL [R1+0x38], R19 ;  /* 0x0000381301007387 */ /* 0x0001e80000100800 */
[----:B0-----:R-:W2:Y:S04]  /*2d490*/  LDL.LU R19, [R1+0x1748] ;  /* 0x0017480001137983 */ /* 0x001ea80000300800 */
[----:B------:R0:W-:Y:S04]  /*2d4a0*/  STL [R1+0x30], R18 ;  /* 0x0000301201007387 */ /* 0x0001e80000100800 */
[----:B0-----:R-:W2:Y:S04]  /*2d4b0*/  LDL.LU R18, [R1+0x1744] ;  /* 0x0017440001127983 */ /* 0x001ea80000300800 */
[----:B------:R0:W-:Y:S02]  /*2d4c0*/  STL [R1+0x34], R0 ;  /* 0x0000340001007387 */ /* 0x0001e40000100800 */
[----:B0-----:R-:W-:-:S02]  /*2d4d0*/  FMUL R0, R26, R8 ;  /* 0x000000081a007220 */ /* 0x001fc40000400000 */
[----:B------:R-:W2:Y:S01]  /*2d4e0*/  LDL.LU R26, [R1+0x70] ;  /* 0x00007000011a7983 */ /* 0x000ea20000300800 */
[----:B------:R-:W-:Y:S01]  /*2d4f0*/  @P2 FMUL R5, R5, 0.25 ;  /* 0x3e80000005052820 */ /* 0x000fe20000400000 */
[----:B------:R-:W-:Y:S02]  /*2d500*/  @P2 FMUL R6, R6, 0.25 ;  /* 0x3e80000006062820 */ /* 0x000fe40000400000 */
[----:B------:R-:W-:Y:S01]  /*2d510*/  STL [R1+0x2c], R0 ;  /* 0x00002c0001007387 */ /* 0x000fe20000100800 */
[----:B------:R-:W-:Y:S01]  /*2d520*/  IADD3 R3, PT, PT, R3, -0x3f3504f3, RZ ;  /* 0xc0cafb0d03037810 */ /* 0x000fe20007ffe0ff */
[----:B---3--:R-:W-:Y:S01]  /*2d530*/  @P2 FMUL R15, R15, 0.25 ;  /* 0x3e8000000f0f2820 */ /* 0x008fe20000400000 */
[----:B----4-:R-:W-:Y:S01]  /*2d540*/  @P2 FMUL R14, R14, 0.25 ;  /* 0x3e8000000e0e2820 */ /* 0x010fe20000400000 */
[C---:B--2---:R-:W-:Y:S02]  /*2d550*/  FSETP.GEU.AND P1, PT, |R27|.reuse, 1.175494350822287508e-38, PT ;  /* 0x008000001b00780b */ /* 0x044fe40003f2e200 */
[----:B------:R-:W-:Y:S01]  /*2d560*/  FSEL R2, R2, R27, !P3 ;  /* 0x0000001b02027208 */ /* 0x000fe20005800000 */
[----:B------:R-:W-:-:S10]  /*2d570*/  @P2 FMUL R27, R27, 0.25 ;  /* 0x3e8000001b1b2820 */ /* 0x000fd40000400000 */
[----:B------:R-:W-:Y:S01]  /*2d580*/  @!P1 FMUL R27, R27, 16777216 ;  /* 0x4b8000001b1b9820 */ /* 0x000fe20000400000 */
[----:B------:R-:W-:Y:S01]  /*2d590*/  @!P1 FMUL R5, R5, 16777216 ;  /* 0x4b80000005059820 */ /* 0x000fe20000400000 */
[----:B------:R-:W-:Y:S01]  /*2d5a0*/  @!P1 FMUL R6, R6, 16777216 ;  /* 0x4b80000006069820 */ /* 0x000fe20000400000 */
[----:B------:R-:W-:Y:S02]  /*2d5b0*/  IMAD R8, R22, 0x4, R4 ;  /* 0x0000000416087824 */ /* 0x000fe400078e0204 */
[----:B------:R0:W1:Y:S03]  /*2d5c0*/  MUFU.RCP R22, R27 ;  /* 0x0000001b00167308 */ /* 0x0000660000001000 */
[----:B------:R-:W-:Y:S04]  /*2d5d0*/  STL [R1+0x94], R8 ;  /* 0x0000940801007387 */ /* 0x000fe80000100800 */
[----:B------:R2:W-:Y:S01]  /*2d5e0*/  STL [R1+0x1708], R2 ;  /* 0x0017080201007387 */ /* 0x0005e20000100800 */
[----:B0-----:R-:W-:-:S02]  /*2d5f0*/  MOV R27, R5 ;  /* 0x00000005001b7202 */ /* 0x001fc40000000f00 */
[----:B------:R-:W-:Y:S02]  /*2d600*/  IADD3 R5, PT, PT, R2, -0x3f3504f3, RZ ;  /* 0xc0cafb0d02057810 */ /* 0x000fe40007ffe0ff */
[----:B--2---:R-:W-:Y:S02]  /*2d610*/  MOV R2, R6 ;  /* 0x0000000600027202 */ /* 0x004fe40000000f00 */
[----:B------:R-:W-:Y:S01]  /*2d620*/  LOP3.LUT R6, R3, 0xff800000, RZ, 0xc0, !PT ;  /* 0xff80000003067812 */ /* 0x000fe200078ec0ff */
[----:B------:R-:W-:Y:S02]  /*2d630*/  @!P1 FMUL R15, R15, 16777216 ;  /* 0x4b8000000f0f9820 */ /* 0x000fe40000400000 */
[C---:B-1----:R-:W-:Y:S01]  /*2d640*/  FMUL R2, R22.reuse, R2 ;  /* 0x0000000216027220 */ /* 0x042fe20000400000 */
[----:B------:R-:W-:Y:S01]  /*2d650*/  FMUL R3, R22, R27 ;  /* 0x0000001b16037220 */ /* 0x000fe20000400000 */
[----:B------:R-:W-:Y:S01]  /*2d660*/  STL [R1+0x4], R6 ;  /* 0x0000040601007387 */ /* 0x000fe20000100800 */
[----:B------:R-:W-:-:S03]  /*2d670*/  @!P1 FMUL R14, R14, 16777216 ;  /* 0x4b8000000e0e9820 */ /* 0x000fc60000400000 */
[----:B------:R0:W-:Y:S02]  /*2d680*/  STL [R1+0x1c], R2 ;  /* 0x00001c0201007387 */ /* 0x0001e40000100800 */
[C---:B0-----:R-:W-:Y:S02]  /*2d690*/  FMUL R2, R22.reuse, R15 ;  /* 0x0000000f16027220 */ /* 0x041fe40000400000 */
[----:B------:R-:W2:Y:S04]  /*2d6a0*/  LDL.LU R15, [R1+0x1740] ;  /* 0x00174000010f7983 */ /* 0x000ea80000300800 */
[----:B------:R-:W-:Y:S04]  /*2d6b0*/  STL [R1+0x18], R3 ;  /* 0x0000180301007387 */ /* 0x000fe80000100800 */
[----:B------:R0:W-:Y:S02]  /*2d6c0*/  STL [R1+0x170c], R2 ;  /* 0x00170c0201007387 */ /* 0x0001e40000100800 */
[----:B0-----:R-:W-:-:S02]  /*2d6d0*/  FMUL R2, R22, R14 ;  /* 0x0000000e16027220 */ /* 0x001fc40000400000 */
[----:B------:R-:W3:Y:S01]  /*2d6e0*/  LDL.LU R14, [R1+0x173c] ;  /* 0x00173c00010e7983 */ /* 0x000ee20000300800 */
[----:B------:R-:W-:Y:S01]  /*2d6f0*/  @P2 FMUL R16, R16, 0.25 ;  /* 0x3e80000010102820 */ /* 0x000fe20000400000 */
[----:B------:R-:W-:Y:S01]  /*2d700*/  @P2 FMUL R29, R29, 0.25 ;  /* 0x3e8000001d1d2820 */ /* 0x000fe20000400000 */
[----:B------:R-:W-:Y:S01]  /*2d710*/  @P2 FMUL R17, R17, 0.25 ;  /* 0x3e80000011112820 */ /* 0x000fe20000400000 */
[----:B------:R-:W-:Y:S01]  /*2d720*/  @P2 FMUL R28, R28, 0.25 ;  /* 0x3e8000001c1c2820 */ /* 0x000fe20000400000 */
[----:B------:R-:W-:Y:S01]  /*2d730*/  @!P1 FMUL R16, R16, 16777216 ;  /* 0x4b80000010109820 */ /* 0x000fe20000400000 */
[----:B------:R-:W-:Y:S01]  /*2d740*/  @P2 FMUL R24, R24, 0.25 ;  /* 0x3e80000018182820 */ /* 0x000fe20000400000 */
[----:B------:R-:W-:Y:S01]  /*2d750*/  @!P1 FMUL R29, R29, 16777216 ;  /* 0x4b8000001d1d9820 */ /* 0x000fe20000400000 */
[----:B------:R-:W-:Y:S01]  /*2d760*/  @!P1 FMUL R17, R17, 16777216 ;  /* 0x4b80000011119820 */ /* 0x000fe20000400000 */
[----:B------:R-:W-:Y:S01]  /*2d770*/  @P2 FMUL R25, R25, 0.25 ;  /* 0x3e80000019192820 */ /* 0x000fe20000400000 */
[----:B------:R-:W-:Y:S01]  /*2d780*/  @!P1 FMUL R28, R28, 16777216 ;  /* 0x4b8000001c1c9820 */ /* 0x000fe20000400000 */
[----:B------:R-:W-:Y:S01]  /*2d790*/  FMUL R3, R22, R16 ;  /* 0x0000001016037220 */ /* 0x000fe20000400000 */
[----:B------:R-:W-:Y:S01]  /*2d7a0*/  @P2 FMUL R23, R23, 0.25 ;  /* 0x3e80000017172820 */ /* 0x000fe20000400000 */
[----:B------:R-:W4:Y:S01]  /*2d7b0*/  LDL.LU R16, [R1+0x1738] ;  /* 0x0017380001107983 */ /* 0x000f220000300800 */
[----:B------:R-:W-:Y:S01]  /*2d7c0*/  @!P1 FMUL R24, R24, 16777216 ;  /* 0x4b80000018189820 */ /* 0x000fe20000400000 */
[----:B------:R-:W-:-:S02]  /*2d7d0*/  FMUL R29, R22, R29 ;  /* 0x0000001d161d7220 */ /* 0x000fc40000400000 */
[----:B------:R0:W-:Y:S01]  /*2d7e0*/  STL [R1+0x10], R2 ;  /* 0x0000100201007387 */ /* 0x0001e20000100800 */
[----:B------:R-:W-:Y:S01]  /*2d7f0*/  @!P1 FMUL R25, R25, 16777216 ;  /* 0x4b80000019199820 */ /* 0x000fe20000400000 */
[----:B------:R-:W-:Y:S01]  /*2d800*/  FMUL R28, R22, R28 ;  /* 0x0000001c161c7220 */ /* 0x000fe20000400000 */
[----:B------:R-:W-:Y:S01]  /*2d810*/  @P2 FMUL R12, R12, 0.25 ;  /* 0x3e8000000c0c2820 */ /* 0x000fe20000400000 */
[----:B------:R-:W-:Y:S01]  /*2d820*/  @!P1 FMUL R23, R23, 16777216 ;  /* 0x4b80000017179820 */ /* 0x000fe20000400000 */
[C---:B------:R-:W-:Y:S01]  /*2d830*/  FMUL R25, R22.reuse, R25 ;  /* 0x0000001916197220 */ /* 0x040fe20000400000 */
[----:B0-----:R-:W-:Y:S02]  /*2d840*/  FMUL R2, R22, R17 ;  /* 0x0000001116027220 */ /* 0x001fe40000400000 */
[----:B------:R-:W4:Y:S01]  /*2d850*/  LDL.LU R17, [R1+0x1734] ;  /* 0x0017340001117983 */ /* 0x000f220000300800 */
[----:B------:R-:W-:-:S03]  /*2d860*/  @!P1 FMUL R12, R12, 16777216 ;  /* 0x4b8000000c0c9820 */ /* 0x000fc60000400000 */
[----:B------:R0:W-:Y:S01]  /*2d870*/  STL [R1+0xc], R3 ;  /* 0x00000c0301007387 */ /* 0x0001e20000100800 */
[----:B------:R-:W-:Y:S01]  /*2d880*/  LOP3.LUT R5, R5, 0xff800000, RZ, 0xc0, !PT ;  /* 0xff80000005057812 */ /* 0x000fe200078ec0ff */
[----:B------:R-:W-:Y:S02]  /*2d890*/  FMUL R23, R22, R23 ;  /* 0x0000001716177220 */ /* 0x000fe40000400000 */
[----:B------:R-:W-:Y:S01]  /*2d8a0*/  STL [R1+0x1714], R29 ;  /* 0x0017141d01007387 */ /* 0x000fe20000100800 */
[----:B------:R-:W-:-:S04]  /*2d8b0*/  @P2 FMUL R26, R26, 0.25 ;  /* 0x3e8000001a1a2820 */ /* 0x000fc80000400000 */
[----:B------:R-:W-:Y:S01]  /*2d8c0*/  @!P1 FMUL R26, R26, 16777216 ;  /* 0x4b8000001a1a9820 */ /* 0x000fe20000400000 */
[----:B------:R1:W-:Y:S03]  /*2d8d0*/  STL [R1+0x8], R2 ;  /* 0x0000080201007387 */ /* 0x0003e60000100800 */
[C---:B------:R-:W-:Y:S01]  /*2d8e0*/  FMUL R27, R22.reuse, R26 ;  /* 0x0000001a161b7220 */ /* 0x040fe20000400000 */
[----:B------:R-:W-:Y:S01]  /*2d8f0*/  FMUL R26, R22, R24 ;  /* 0x00000018161a7220 */ /* 0x000fe20000400000 */
[----:B------:R-:W-:Y:S01]  /*2d900*/  STL [R1+0x1718], R28 ;  /* 0x0017181c01007387 */ /* 0x000fe20000100800 */
[----:B------:R-:W-:Y:S01]  /*2d910*/  @P2 FMUL R21, R21, 0.25 ;  /* 0x3e80000015152820 */ /* 0x000fe20000400000 */
[----:B------:R-:W-:Y:S01]  /*2d920*/  @P2 FMUL R20, R20, 0.25 ;  /* 0x3e80000014142820 */ /* 0x000fe20000400000 */
[----:B------:R-:W-:Y:S01]  /*2d930*/  @P2 FMUL R13, R13, 0.25 ;  /* 0x3e8000000d0d2820 */ /* 0x000fe20000400000 */
[----:B------:R-:W-:Y:S01]  /*2d940*/  STL [R1+0x171c], R27 ;  /* 0x00171c1b01007387 */ /* 0x000fe20000100800 */
[----:B------:R-:W-:Y:S01]  /*2d950*/  FSEL R4, RZ, -23, P3 ;  /* 0xc1b80000ff047808 */ /* 0x000fe20001800000 */
[----:B0-----:R-:W-:Y:S01]  /*2d960*/  FMUL R3, R22, R12 ;  /* 0x0000000c16037220 */ /* 0x001fe20000400000 */
[----:B------:R-:W-:Y:S01]  /*2d970*/  I2FP.F32.S32 R5, R5 ;  /* 0x0000000500057245 */ /* 0x000fe20000201400 */
[----:B------:R-:W-:Y:S01]  /*2d980*/  STL [R1+0x1720], R26 ;  /* 0x0017201a01007387 */ /* 0x000fe20000100800 */
[----:B------:R-:W-:Y:S01]  /*2d990*/  FSEL R0, RZ, -23, P4 ;  /* 0xc1b80000ff007808 */ /* 0x000fe20002000000 */
[----:B-1----:R-:W0:Y:S02]  /*2d9a0*/  LDC R2, c[0x0][0x3e8] ;  /* 0x0000fa00ff027b82 */ /* 0x002e240000000800 */
[----:B------:R-:W4:Y:S01]  /*2d9b0*/  LDL.LU R24, [R1+0xc0] ;  /* 0x0000c00001187983 */ /* 0x000f220000300800 */
[----:B------:R-:W-:Y:S01]  /*2d9c0*/  I2FP.F32.S32 R6, R6 ;  /* 0x0000000600067245 */ /* 0x000fe20000201400 */
[----:B------:R-:W-:-:S02]  /*2d9d0*/  @!P1 FMUL R21, R21, 16777216 ;  /* 0x4b80000015159820 */ /* 0x000fc40000400000 */
[----:B------:R-:W-:Y:S01]  /*2d9e0*/  STL [R1+0x1724], R25 ;  /* 0x0017241901007387 */ /* 0x000fe20000100800 */
[----:B------:R-:W-:Y:S01]  /*2d9f0*/  @!P1 FMUL R20, R20, 16777216 ;  /* 0x4b80000014149820 */ /* 0x000fe20000400000 */
[----:B------:R-:W-:Y:S02]  /*2da00*/  @!P1 FMUL R13, R13, 16777216 ;  /* 0x4b8000000d0d9820 */ /* 0x000fe40000400000 */
[----:B------:R1:W-:Y:S01]  /*2da10*/  STL [R1+0x1728], R23 ;  /* 0x0017281701007387 */ /* 0x0003e20000100800 */
[----:B------:R-:W-:-:S03]  /*2da20*/  FFMA.FTZ R4, R5, 1.1920928955078125e-07, R4 ;  /* 0x3400000005047823 */ /* 0x000fc60000010004 */
[----:B------:R-:W4:Y:S01]  /*2da30*/  LDL.LU R12, [R1+0x1730] ;  /* 0x00173000010c7983 */ /* 0x000f220000300800 */
[C---:B------:R-:W-:Y:S01]  /*2da40*/  FMUL R21, R22.reuse, R21 ;  /* 0x0000001516157220 */ /* 0x040fe20000400000 */
[----:B------:R-:W-:Y:S01]  /*2da50*/  FMUL R20, R22, R20 ;  /* 0x0000001416147220 */ /* 0x000fe20000400000 */
[----:B------:R-:W-:Y:S01]  /*2da60*/  FFMA.FTZ R0, R6, 1.1920928955078125e-07, R0 ;  /* 0x3400000006007823 */ /* 0x000fe20000010000 */
[----:B-1----:R-:W4:Y:S01]  /*2da70*/  LDL.LU R23, [R1+0xa8] ;  /* 0x0000a80001177983 */ /* 0x002f220000300800 */
[----:B------:R-:W-:-:S03]  /*2da80*/  FMUL R22, R22, R13 ;  /* 0x0000000d16167220 */ /* 0x000fc60000400000 */
[----:B------:R-:W4:Y:S04]  /*2da90*/  LDL.LU R25, [R1+0xd4] ;  /* 0x0000d40001197983 */ /* 0x000f280000300800 */
[----:B------:R-:W4:Y:S04]  /*2daa0*/  LDL.LU R26, [R1+0xb4] ;  /* 0x0000b400011a7983 */ /* 0x000f280000300800 */
[----:B------:R-:W4:Y:S04]  /*2dab0*/  LDL.LU R28, [R1+0xbc] ;  /* 0x0000bc00011c7983 */ /* 0x000f280000300800 */
[----:B------:R-:W4:Y:S04]  /*2dac0*/  LDL.LU R29, [R1+0x138] ;  /* 0x00013800011d7983 */ /* 0x000f280000300800 */
[----:B------:R-:W4:Y:S04]  /*2dad0*/  LDL.LU R13, [R1+0x172c] ;  /* 0x00172c00010d7983 */ /* 0x000f280000300800 */
[----:B------:R-:W4:Y:S04]  /*2dae0*/  LDL.LU R6, [R1+0xa4] ;  /* 0x0000a40001067983 */ /* 0x000f280000300800 */
[----:B------:R1:W-:Y:S04]  /*2daf0*/  STL [R1+0x6c], R4 ;  /* 0x00006c0401007387 */ /* 0x0003e80000100800 */
[----:B------:R0:W-:Y:S01]  /*2db00*/  STL [R1+0x70], R0 ;  /* 0x0000700001007387 */ /* 0x0001e20000100800 */
[----:B-1----:R-:W-:-:S03]  /*2db10*/  F2FP.F16.F32.PACK_AB R4, R10, R7 ;  /* 0x000000070a04723e */ /* 0x002fc600000000ff */
[----:B------:R-:W4:Y:S01]  /*2db20*/  LDL.LU R10, [R1+0xc4] ;  /* 0x0000c400010a7983 */ /* 0x000f220000300800 */
[C---:B0-----:R-:W-:Y:S01]  /*2db30*/  IMAD R5, R2.reuse, 0x4, R8 ;  /* 0x0000000402057824 */ /* 0x041fe200078e0208 */
[----:B------:R-:W-:Y:S02]  /*2db40*/  F2FP.F16.F32.PACK_AB R8, R11, R9 ;  /* 0x000000090b08723e */ /* 0x000fe400000000ff */
[----:B------:R-:W4:Y:S02]  /*2db50*/  LDL.LU R7, [R1+0xb0] ;  /* 0x0000b00001077983 */ /* 0x000f240000300800 */
[----:B------:R-:W-:Y:S02]  /*2db60*/  LEA R0, R2, R5, 0x2 ;  /* 0x0000000502007211 */ /* 0x000fe400078e10ff */
[----:B------:R2:W-:Y:S04]  /*2db70*/  STL [R1+0x68], R5 ;  /* 0x0000680501007387 */ /* 0x0005e80000100800 */
[----:B------:R-:W4:Y:S01]  /*2db80*/  LDL.LU R11, [R1+0xb8] ;  /* 0x0000b800010b7983 */ /* 0x000f220000300800 */
[----:B--2---:R-:W-:-:S03]  /*2db90*/  F2FP.F16.F32.PACK_AB R5, R15, R19 ;  /* 0x000000130f05723e */ /* 0x004fc600000000ff */
[----:B------:R-:W2:Y:S04]  /*2dba0*/  LDL.LU R15, [R1+0x110] ;  /* 0x00011000010f7983 */ /* 0x000ea80000300800 */
[----:B------:R-:W2:Y:S04]  /*2dbb0*/  LDL.LU R19, [R1+0x14c] ;  /* 0x00014c0001137983 */ /* 0x000ea80000300800 */
[----:B------:R0:W-:Y:S01]  /*2dbc0*/  STL [R1+0x64], R0 ;  /* 0x0000640001007387 */ /* 0x0001e20000100800 */
[----:B---3--:R-:W-:-:S03]  /*2dbd0*/  F2FP.F16.F32.PACK_AB R9, R14, R18 ;  /* 0x000000120e09723e */ /* 0x008fc600000000ff */
[----:B------:R-:W3:Y:S01]  /*2dbe0*/  LDL.LU R14, [R1+0xc8] ;  /* 0x0000c800010e7983 */ /* 0x000ee20000300800 */
[----:B------:R-:W0:Y:S03]  /*2dbf0*/  S2R R27, SR_TID.X ;  /* 0x00000000001b7919 */ /* 0x000e260000002100 */
[----:B------:R-:W3:Y:S01]  /*2dc00*/  LDL.LU R18, [R1+0x130] ;  /* 0x0001300001127983 */ /* 0x000ee20000300800 */
[----:B----4-:R-:W-:Y:S02]  /*2dc10*/  F2FP.F16.F32.PACK_AB R12, R13, R12 ;  /* 0x0000000c0d0c723e */ /* 0x010fe400000000ff */
[----:B------:R-:W-:Y:S02]  /*2dc20*/  F2FP.F16.F32.PACK_AB R13, R10, R24 ;  /* 0x000000180a0d723e */ /* 0x000fe400000000ff */
[----:B------:R-:W-:Y:S02]  /*2dc30*/  LEA R24, R2, R0, 0x2 ;  /* 0x0000000002187211 */ /* 0x000fe400078e10ff */
[----:B0-----:R-:W-:-:S02]  /*2dc40*/  LOP3.LUT R0, R27, 0x1c, RZ, 0xc0, !PT ;  /* 0x0000001c1b007812 */ /* 0x001fc400078ec0ff */
[----:B------:R-:W-:Y:S02]  /*2dc50*/  SHF.L.U32 R27, R27, 0x5, RZ ;  /* 0x000000051b1b7819 */ /* 0x000fe400000006ff */
[----:B------:R-:W-:Y:S02]  /*2dc60*/  F2FP.F16.F32.PACK_AB R10, R23, R17 ;  /* 0x00000011170a723e */ /* 0x000fe400000000ff */
[----:B------:R-:W-:Y:S01]  /*2dc70*/  LOP3.LUT R23, R27, 0xc60, RZ, 0xc0, !PT ;  /* 0x00000c601b177812 */ /* 0x000fe200078ec0ff */
[----:B------:R-:W-:Y:S02]  /*2dc80*/  IMAD.SHL.U32 R27, R0, 0x4, RZ ;  /* 0x00000004001b7824 */ /* 0x000fe400078e00ff */
[----:B------:R-:W0:Y:S01]  /*2dc90*/  S2R R0, SR_TID.X ;  /* 0x0000000000007919 */ /* 0x000e220000002100 */
[----:B------:R-:W-:Y:S02]  /*2dca0*/  F2FP.F16.F32.PACK_AB R6, R6, R16 ;  /* 0x000000100606723e */ /* 0x000fe400000000ff */
[----:B------:R-:W4:Y:S04]  /*2dcb0*/  LDL.LU R16, [R1+0xd0] ;  /* 0x0000d00001107983 */ /* 0x000f280000300800 */
[----:B------:R1:W-:Y:S04]  /*2dcc0*/  STL [R1+0x5c], R24 ;  /* 0x00005c1801007387 */ /* 0x0003e80000100800 */
[----:B------:R-:W4:Y:S01]  /*2dcd0*/  LDL.LU R17, [R1+0xf0] ;  /* 0x0000f00001117983 */ /* 0x000f220000300800 */
[----:B-1----:R-:W-:-:S02]  /*2dce0*/  LEA R24, R2, R24, 0x2 ;  /* 0x0000001802187211 */ /* 0x002fc400078e10ff */
[----:B------:R-:W-:Y:S02]  /*2dcf0*/  F2FP.F16.F32.PACK_AB R7, R26, R7 ;  /* 0x000000071a07723e */ /* 0x000fe400000000ff */
[----:B0-----:R-:W-:-:S04]  /*2dd00*/  LOP3.LUT R0, R0, 0x18, RZ, 0xc0, !PT ;  /* 0x0000001800007812 */ /* 0x001fc800078ec0ff */
[----:B------:R-:W-:Y:S02]  /*2dd10*/  LEA R0, R0, R23, 0x9 ;  /* 0x0000001700007211 */ /* 0x000fe400078e48ff */
[----:B------:R-:W4:Y:S01]  /*2dd20*/  LDL.LU R23, [R1+0x1728] ;  /* 0x0017280001177983 */ /* 0x000f220000300800 */
[----:B------:R-:W-:Y:S02]  /*2dd30*/  F2FP.F16.F32.PACK_AB R11, R28, R11 ;  /* 0x0000000b1c0b723e */ /* 0x000fe400000000ff */
[----:B------:R-:W-:-:S05]  /*2dd40*/  LOP3.LUT R0, R0, R27, RZ, 0x3c, !PT ;  /* 0x0000001b00007212 */ /* 0x000fca00078e3cff */
[----:B------:R-:W-:Y:S04]  /*2dd50*/  STS.128 [R0+UR6], R4 ;  /* 0x0000000400007988 */ /* 0x000fe80008000c06 */
[----:B------:R-:W-:Y:S01]  /*2dd60*/  STS.128 [R0+UR6+0x200], R8 ;  /* 0x0002000800007988 */ /* 0x000fe20008000c06 */
[----:B--2---:R-:W-:Y:S02]  /*2dd70*/  F2FP.F16.F32.PACK_AB R15, R29, R15 ;  /* 0x0000000f1d0f723e */ /* 0x004fe400000000ff */
[----:B---3--:R-:W-:Y:S02]  /*2dd80*/  F2FP.F16.F32.PACK_AB R14, R25, R14 ;  /* 0x0000000e190e723e */ /* 0x008fe400000000ff */
[----:B------:R-:W2:Y:S04]  /*2dd90*/  LDL.LU R25, [R1+0x1724] ;  /* 0x0017240001197983 */ /* 0x000ea80000300800 */
[----:B------:R0:W-:Y:S04]  /*2dda0*/  STL [R1+0x54], R24 ;  /* 0x0000541801007387 */ /* 0x0001e80000100800 */
[----:B------:R-:W3:Y:S04]  /*2ddb0*/  LDL.LU R26, [R1+0x1720] ;  /* 0x00172000011a7983 */ /* 0x000ee80000300800 */
[----:B------:R-:W2:Y:S01]  /*2ddc0*/  LDL.LU R27, [R1+0x171c] ;  /* 0x00171c00011b7983 */ /* 0x000ea20000300800 */
[----:B0-----:R-:W-:-:S03]  /*2ddd0*/  LEA R24, R2, R24, 0x2 ;  /* 0x0000001802187211 */ /* 0x001fc600078e10ff */
[----:B------:R-:W2:Y:S01]  /*2dde0*/  LDL.LU R28, [R1+0x1718] ;  /* 0x00171800011c7983 */ /* 0x000ea20000300800 */
[----:B------:R-:W-:-:S03]  /*2ddf0*/  LEA R2, R2, R24, 0x2 ;  /* 0x0000001802027211 */ /* 0x000fc600078e10ff */
[----:B------:R-:W2:Y:S04]  /*2de00*/  LDL.LU R29, [R1+0x1714] ;  /* 0x00171400011d7983 */ /* 0x000ea80000300800 */
[----:B------:R0:W-:Y:S04]  /*2de10*/  STL [R1+0x58], R24 ;  /* 0x0000581801007387 */ /* 0x0001e80000100800 */
[----:B0-----:R-:W2:Y:S04]  /*2de20*/  LDL.LU R24, [R1+0x1710] ;  /* 0x0017100001187983 */ /* 0x001ea80000300800 */
[----:B------:R-:W2:Y:S04]  /*2de30*/  LDL.LU R4, [R1+0x150] ;  /* 0x0001500001047983 */ /* 0x000ea80000300800 */
[----:B------:R-:W-:Y:S04]  /*2de40*/  STL [R1+0x60], R2 ;  /* 0x0000600201007387 */ /* 0x000fe80000100800 */
[----:B------:R-:W3:Y:S04]  /*2de50*/  LDL.LU R6, [R1+0x8] ;  /* 0x0000080001067983 */ /* 0x000ee80000300800 */
[----:B------:R-:W3:Y:S04]  /*2de60*/  LDL.LU R7, [R1+0x10] ;  /* 0x0000100001077983 */ /* 0x000ee80000300800 */
[----:B------:R-:W4:Y:S04]  /*2de70*/  LDL.LU R9, [R1+0xd8] ;  /* 0x0000d80001097983 */ /* 0x000f280000300800 */
[----:B------:R-:W3:Y:S04]  /*2de80*/  LDL.LU R8, [R1+0x144] ;  /* 0x0001440001087983 */ /* 0x000ee80000300800 */
[----:B------:R-:W3:Y:S04]  /*2de90*/  LDL.LU R10, [R1+0xc] ;  /* 0x00000c00010a7983 */ /* 0x000ee80000300800 */
[----:B------:R-:W3:Y:S04]  /*2dea0*/  LDL.LU R11, [R1+0x1c] ;  /* 0x00001c00010b7983 */ /* 0x000ee80000300800 */
[----:B------:R0:W-:Y:S04]  /*2deb0*/  STS.128 [R0+UR6+0x80], R12 ;  /* 0x0000800c00007988 */ /* 0x0001e80008000c06 */
[----:B0-----:R-:W3:Y:S01]  /*2dec0*/  LDL.LU R13, [R1+0xf8] ;  /* 0x0000f800010d7983 */ /* 0x001ee20000300800 */
[----:B------:R-:W0:Y:S03]  /*2ded0*/  LDC R14, c[0x0][0x3e8] ;  /* 0x0000fa00ff0e7b82 */ /* 0x000e260000000800 */
[----:B------:R-:W3:Y:S01]  /*2dee0*/  LDL.LU R15, [R1+0x18] ;  /* 0x00001800010f7983 */ /* 0x000ee20000300800 */
[----:B0-----:R-:W-:-:S03]  /*2def0*/  LEA R5, R14, R2, 0x2 ;  /* 0x000000020e057211 */ /* 0x001fc600078e10ff */
[----:B------:R-:W3:Y:S04]  /*2df00*/  LDL.LU R2, [R1+0x170c] ;  /* 0x00170c0001027983 */ /* 0x000ee80000300800 */
[----:B------:R0:W-:Y:S02]  /*2df10*/  STL [R1+0x24], R5 ;  /* 0x0000240501007387 */ /* 0x0001e40000100800 */
[----:B0-----:R-:W-:-:S05]  /*2df20*/  LEA R5, R14, R5, 0x2 ;  /* 0x000000050e057211 */ /* 0x001fca00078e10ff */
[----:B------:R0:W-:Y:S02]  /*2df30*/  STL [R1+0x4c], R5 ;  /* 0x00004c0501007387 */ /* 0x0001e40000100800 */
[----:B0-----:R-:W-:Y:S02]  /*2df40*/  LEA R5, R14, R5, 0x2 ;  /* 0x000000050e057211 */ /* 0x001fe400078e10ff */
[----:B--2---:R-:W-:Y:S02]  /*2df50*/  F2FP.F16.F32.PACK_AB R19, R4, R19 ;  /* 0x000000130413723e */ /* 0x004fe400000000ff */
[----:B------:R-:W-:Y:S02]  /*2df60*/  F2FP.F16.F32.PACK_AB R4, R21, R22 ;  /* 0x000000161504723e */ /* 0x000fe400000000ff */
[----:B----4-:R-:W-:Y:S01]  /*2df70*/  F2FP.F16.F32.PACK_AB R16, R9, R16 ;  /* 0x000000100910723e */ /* 0x010fe200000000ff */
[----:B------:R-:W-:Y:S01]  /*2df80*/  VIADD R9, R24, 0xc0cafb0d ;  /* 0xc0cafb0d18097836 */ /* 0x000fe20000000000 */
[----:B---3--:R-:W-:-:S02]  /*2df90*/  F2FP.F16.F32.PACK_AB R18, R8, R18 ;  /* 0x000000120812723e */ /* 0x008fc400000000ff */
[----:B------:R-:W-:Y:S01]  /*2dfa0*/  F2FP.F16.F32.PACK_AB R8, R3, R20 ;  /* 0x000000140308723e */ /* 0x000fe200000000ff */
[----:B------:R-:W-:Y:S01]  /*2dfb0*/  IMAD.MOV.U32 R20, RZ, RZ, R5 ;  /* 0x000000ffff147224 */ /* 0x000fe200078e0005 */
[----:B------:R-:W-:-:S04]  /*2dfc0*/  LOP3.LUT R9, R9, 0xff800000, RZ, 0xc0, !PT ;  /* 0xff80000009097812 */ /* 0x000fc800078ec0ff */
[----:B------:R-:W-:Y:S02]  /*2dfd0*/  LEA R21, R14, R20, 0x2 ;  /* 0x000000140e157211 */ /* 0x000fe400078e10ff */
[----:B------:R-:W-:Y:S02]  /*2dfe0*/  F2FP.F16.F32.PACK_AB R5, R26, R23 ;  /* 0x000000171a05723e */ /* 0x000fe400000000ff */
[----:B------:R-:W-:-:S04]  /*2dff0*/  LEA R26, R14, R21, 0x2 ;  /* 0x000000150e1a7211 */ /* 0x000fc800078e10ff */
[----:B------:R-:W-:Y:S02]  /*2e000*/  LEA R12, R14, R26, 0x2 ;  /* 0x0000001a0e0c7211 */ /* 0x000fe400078e10ff */
[----:B------:R-:W-:Y:S02]  /*2e010*/  F2FP.F16.F32.PACK_AB R17, R13, R17 ;  /* 0x000000110d11723e */ /* 0x000fe400000000ff */
[----:B------:R-:W-:Y:S02]  /*2e020*/  IADD3 R13, PT, PT, R24, -R9, RZ ;  /* 0x80000009180d7210 */ /* 0x000fe40007ffe0ff */
[----:B------:R-:W-:Y:S02]  /*2e030*/  F2FP.F16.F32.PACK_AB R9, R27, R25 ;  /* 0x000000191b09723e */ /* 0x000fe400000000ff */
[----:B------:R-:W2:Y:S04]  /*2e040*/  LDL.LU R27, [R1+0x38] ;  /* 0x00003800011b7983 */ /* 0x000ea80000300800 */
[----:B------:R-:W2:Y:S04]  /*2e050*/  LDL.LU R23, [R1+0x34] ;  /* 0x0000340001177983 */ /* 0x000ea80000300800 */
[----:B------:R0:W-:Y:S02]  /*2e060*/  STL [R1+0x16c0], R26 ;  /* 0x0016c01a01007387 */ /* 0x0001e40000100800 */
[----:B0-----:R-:W0:Y:S01]  /*2e070*/  LDC R26, c[0x0][0x3e8] ;  /* 0x0000fa00ff1a7b82 */ /* 0x001e220000000800 */
[----:B------:R-:W-:Y:S01]  /*2e080*/  MOV R22, 0x3dc6b27f ;  /* 0x3dc6b27f00167802 */ /* 0x000fe20000000f00 */
[----:B------:R-:W-:-:S04]  /*2e090*/  FADD R13, R13, -1 ;  /* 0xbf8000000d0d7421 */ /* 0x000fc80000000000 */
[----:B------:R-:W-:Y:S01]  /*2e0a0*/  FFMA.FTZ R3, R13, R22, -0.16845393180847167969 ;  /* 0xbe2c7f300d037423 */ /* 0x000fe20000010016 */
[----:B------:R-:W-:Y:S02]  /*2e0b0*/  F2FP.F16.F32.PACK_AB R11, R11, R2 ;  /* 0x000000020b0b723e */ /* 0x000fe400000000ff */
[----:B------:R-:W-:Y:S01]  /*2e0c0*/  F2FP.F16.F32.PACK_AB R10, R10, R29 ;  /* 0x0000001d0a0a723e */ /* 0x000fe200000000ff */
[----:B------:R-:W-:Y:S01]  /*2e0d0*/  FFMA.FTZ R3, R13, R3, 0.1716887056827545166 ;  /* 0x3e2fcf2a0d037423 */ /* 0x000fe20000010003 */
[----:B------:R-:W3:Y:S01]  /*2e0e0*/  LDL.LU R2, [R1+0x1708] ;  /* 0x0017080001027983 */ /* 0x000ee20000300800 */
[----:B------:R-:W-:-:S03]  /*2e0f0*/  F2FP.F16.F32.PACK_AB R6, R6, R28 ;  /* 0x0000001c0606723e */ /* 0x000fc600000000ff */
[----:B------:R-:W4:Y:S01]  /*2e100*/  LDL.LU R29, [R1+0x140] ;  /* 0x00014000011d7983 */ /* 0x000f220000300800 */
[----:B------:R-:W-:Y:S01]  /*2e110*/  FFMA.FTZ R14, R13, R3, -0.17900948226451873779 ;  /* 0xbe374e430d0e7423 */ /* 0x000fe20000010003 */
[----:B------:R-:W-:Y:S02]  /*2e120*/  F2FP.F16.F32.PACK_AB R7, R15, R7 ;  /* 0x000000070f07723e */ /* 0x000fe400000000ff */
[----:B------:R-:W4:Y:S04]  /*2e130*/  LDL.LU R28, [R1+0x118] ;  /* 0x00011800011c7983 */ /* 0x000f280000300800 */
[----:B------:R-:W3:Y:S01]  /*2e140*/  LDL.LU R25, [R1+0xac] ;  /* 0x0000ac0001197983 */ /* 0x000ee20000300800 */
[----:B0-----:R-:W-:-:S03]  /*2e150*/  LEA R3, R26, R12, 0x2 ;  /* 0x0000000c1a037211 */ /* 0x001fc600078e10ff */
[----:B------:R0:W-:Y:S04]  /*2e160*/  STL [R1+0x16c4], R12 ;  /* 0x0016c40c01007387 */ /* 0x0001e80000100800 */
[----:B------:R1:W-:Y:S04]  /*2e170*/  STS.128 [R0+UR6+0x280], R16 ;  /* 0x0002801000007988 */ /* 0x0003e80008000c06 */
[----:B0-----:R-:W3:Y:S04]  /*2e180*/  LDL.LU R12, [R1+0x2c] ;  /* 0x00002c00010c7983 */ /* 0x001ee80000300800 */
[----:B------:R0:W-:Y:S04]  /*2e190*/  STS.128 [R0+UR6+0x100], R4 ;  /* 0x0001000400007988 */ /* 0x0001e80008000c06 */
[----:B-1----:R-:W3:Y:S04]  /*2e1a0*/  LDL.LU R18, [R1+0x30] ;  /* 0x0000300001127983 */ /* 0x002ee80000300800 */
[----:B------:R-:W4:Y:S04]  /*2e1b0*/  LDL.LU R17, [R1+0x3c] ;  /* 0x00003c0001117983 */ /* 0x000f280000300800 */
[----:B------:R-:W4:Y:S04]  /*2e1c0*/  LDL.LU R16, [R1+0x50] ;  /* 0x0000500001107983 */ /* 0x000f280000300800 */
[----:B------:R-:W4:Y:S04]  /*2e1d0*/  LDL.LU R19, [R1+0xdc] ;  /* 0x0000dc0001137983 */ /* 0x000f280000300800 */
[----:B0-----:R-:W4:Y:S04]  /*2e1e0*/  LDL.LU R5, [R1+0x40] ;  /* 0x0000400001057983 */ /* 0x001f280000300800 */
[----:B------:R-:W4:Y:S01]  /*2e1f0*/  LDL.LU R6, [R1+0xcc] ;  /* 0x0000cc0001067983 */ /* 0x000f220000300800 */
[----:B------:R-:W-:Y:S01]  /*2e200*/  FFMA.FTZ R15, R13, R14, 0.20512372255325317383 ;  /* 0x3e520bf40d0f7423 */ /* 0x000fe2000001000e */
[----:B------:R-:W-:-:S02]  /*2e210*/  IMAD R14, R26, 0x4, R3 ;  /* 0x000000041a0e7824 */ /* 0x000fc400078e0203 */
[----:B------:R-:W4:Y:S04]  /*2e220*/  LDL.LU R7, [R1+0xe4] ;  /* 0x0000e40001077983 */ /* 0x000f280000300800 */
[----:B------:R0:W-:Y:S04]  /*2e230*/  STL [R1+0x16c8], R3 ;  /* 0x0016c80301007387 */ /* 0x0001e80000100800 */
[----:B------:R1:W-:Y:S04]  /*2e240*/  STS.128 [R0+UR6+0x300], R8 ;  /* 0x0003000800007988 */ /* 0x0003e80008000c06 */
[----:B0-----:R-:W4:Y:S04]  /*2e250*/  LDL.LU R3, [R1+0xe8] ;  /* 0x0000e80001037983 */ /* 0x001f280000300800 */
[----:B-1----:R-:W4:Y:S04]  /*2e260*/  LDL.LU R9, [R1+0x48] ;  /* 0x0000480001097983 */ /* 0x002f280000300800 */
[----:B------:R-:W4:Y:S04]  /*2e270*/  LDL.LU R10, [R1+0x44] ;  /* 0x00004400010a7983 */ /* 0x000f280000300800 */
[----:B------:R-:W4:Y:S01]  /*2e280*/  LDL.LU R11, [R1+0xf4] ;  /* 0x0000f400010b7983 */ /* 0x000f220000300800 */
[----:B------:R-:W-:Y:S01]  /*2e290*/  FFMA.FTZ R15, R13, R15, -0.24046532809734344482 ;  /* 0xbe763c8b0d0f7423 */ /* 0x000fe2000001000f */
[----:B--2---:R-:W-:-:S02]  /*2e2a0*/  F2FP.F16.F32.PACK_AB R8, R27, R23 ;  /* 0x000000171b08723e */ /* 0x004fc400000000ff */
[----:B------:R-:W-:Y:S01]  /*2e2b0*/  MOV R23, R20 ;  /* 0x0000001400177202 */ /* 0x000fe20000000f00 */
[----:B------:R-:W-:Y:S01]  /*2e2c0*/  FFMA.FTZ R20, R13, R15, 0.28857114911079406738 ;  /* 0x3e93bf990d147423 */ /* 0x000fe2000001000f */
[----:B---3--:R-:W-:Y:S02]  /*2e2d0*/  F2FP.F16.F32.PACK_AB R4, R18, R12 ;  /* 0x0000000c1204723e */ /* 0x008fe400000000ff */
[----:B------:R-:W-:Y:S01]  /*2e2e0*/  LEA R18, R26, R14, 0x2 ;  /* 0x0000000e1a127211 */ /* 0x000fe200078e10ff */
[----:B------:R-:W2:Y:S04]  /*2e2f0*/  LDL R12, [R1+0x21c] ;  /* 0x00021c00010c7983 */ /* 0x000ea80000100800 */
[----:B------:R-:W-:Y:S04]  /*2e300*/  STL [R1+0x16b0], R14 ;  /* 0x0016b00e01007387 */ /* 0x000fe80000100800 */
[----:B------:R-:W2:Y:S01]  /*2e310*/  LDL.LU R27, [R1+0x4] ;  /* 0x00000400011b7983 */ /* 0x000ea20000300800 */
[----:B----4-:R-:W-:-:S02]  /*2e320*/  F2FP.F16.F32.PACK_AB R5, R5, R17 ;  /* 0x000000110505723e */ /* 0x010fc400000000ff */
[----:B------:R-:W-:Y:S02]  /*2e330*/  LEA R17, R26, R18, 0x2 ;  /* 0x000000121a117211 */ /* 0x000fe400078e10ff */
[----:B------:R-:W-:Y:S02]  /*2e340*/  F2FP.F16.F32.PACK_AB R6, R6, R16 ;  /* 0x000000100606723e */ /* 0x000fe400000000ff */
[C---:B------:R-:W-:Y:S01]  /*2e350*/  LEA R16, R26.reuse, R17, 0x2 ;  /* 0x000000111a107211 */ /* 0x040fe200078e10ff */
[----:B------:R-:W-:Y:S04]  /*2e360*/  STL [R1+0x16cc], R18 ;  /* 0x0016cc1201007387 */ /* 0x000fe80000100800 */
[----:B------:R-:W-:Y:S01]  /*2e370*/  IMAD R15, R26, 0x4, R16 ;  /* 0x000000041a0f7824 */ /* 0x000fe200078e0210 */
[----:B------:R0:W-:Y:S04]  /*2e380*/  STL.64 [R1+0x16b8], R16 ;  /* 0x0016b81001007387 */ /* 0x0001e80000100a00 */
[----:B0-----:R-:W3:Y:S01]  /*2e390*/  LDL.LU R16, [R1+0x9c] ;  /* 0x00009c0001107983 */ /* 0x001ee20000300800 */
[----:B------:R-:W-:-:S04]  /*2e3a0*/  FFMA.FTZ R20, R13, R20, -0.36067417263984680176 ;  /* 0xbeb8aa490d147423 */ /* 0x000fc80000010014 */
[----:B------:R-:W-:-:S04]  /*2e3b0*/  FFMA.FTZ R20, R13, R20, 0.48089820146560668945 ;  /* 0x3ef6384a0d147423 */ /* 0x000fc80000010014 */
[----:B------:R-:W-:Y:S01]  /*2e3c0*/  FFMA.FTZ R20, R13, R20, -0.72134751081466674805 ;  /* 0xbf38aa3b0d147423 */ /* 0x000fe20000010014 */
[----:B------:R-:W-:Y:S02]  /*2e3d0*/  F2FP.F16.F32.PACK_AB R9, R9, R10 ;  /* 0x0000000a0909723e */ /* 0x000fe400000000ff */
[----:B------:R-:W-:Y:S02]  /*2e3e0*/  F2FP.F16.F32.PACK_AB R10, R3, R19 ;  /* 0x00000013030a723e */ /* 0x000fe400000000ff */
[----:B------:R-:W-:Y:S02]  /*2e3f0*/  F2FP.F16.F32.PACK_AB R7, R11, R7 ;  /* 0x000000070b07723e */ /* 0x000fe400000000ff */
[----:B------:R-:W-:-:S03]  /*2e400*/  LEA R19, R26, R15, 0x2 ;  /* 0x0000000f1a137211 */ /* 0x000fc600078e10ff */
[----:B------:R0:W-:Y:S04]  /*2e410*/  STS.128 [R0+UR6+0x180], R4 ;  /* 0x0001800400007988 */ /* 0x0001e80008000c06 */
[----:B------:R-:W-:Y:S04]  /*2e420*/  STL [R1+0x16d0], R15 ;  /* 0x0016d00f01007387 */ /* 0x000fe80000100800 */
[----:B------:R1:W-:Y:S01]  /*2e430*/  STL [R1+0x16d4], R19 ;  /* 0x0016d41301007387 */ /* 0x0003e20000100800 */
[----:B0-----:R-:W-:Y:S01]  /*2e440*/  FMUL R5, R13, R20 ;  /* 0x000000140d057220 */ /* 0x001fe20000400000 */
[----:B------:R-:W-:-:S05]  /*2e450*/  LEA R20, R26, R19, 0x2 ;  /* 0x000000131a147211 */ /* 0x000fca00078e10ff */
[----:B------:R-:W-:Y:S04]  /*2e460*/  STL [R1+0x16d8], R20 ;  /* 0x0016d81401007387 */ /* 0x000fe80000100800 */
[----:B-1----:R-:W4:Y:S04]  /*2e470*/  LDL.LU R19, [R1+0x160] ;  /* 0x0001600001137983 */ /* 0x002f280000300800 */
[----:B------:R-:W4:Y:S04]  /*2e480*/  LDL.LU R15, [R1+0x15c] ;  /* 0x00015c00010f7983 */ /* 0x000f280000300800 */
[----:B------:R-:W4:Y:S04]  /*2e490*/  LDL.LU R17, [R1+0x6c] ;  /* 0x00006c0001117983 */ /* 0x000f280000300800 */
[----:B------:R-:W4:Y:S01]  /*2e4a0*/  LDL.LU R18, [R1+0x70] ;  /* 0x0000700001127983 */ /* 0x000f220000300800 */
[----:B------:R-:W-:-:S05]  /*2e4b0*/  F2FP.F16.F32.PACK_AB R11, R29, R28 ;  /* 0x0000001c1d0b723e */ /* 0x000fca00000000ff */
[----:B------:R0:W-:Y:S01]  /*2e4c0*/  STS.128 [R0+UR6+0x380], R8 ;  /* 0x0003800800007988 */ /* 0x0001e20008000c06 */
[----:B------:R-:W-:Y:S02]  /*2e4d0*/  MOV R14, R23 ;  /* 0x00000017000e7202 */ /* 0x000fe40000000f00 */
[----:B------:R-:W-:Y:S02]  /*2e4e0*/  MOV R3, R21 ;  /* 0x0000001500037202 */ /* 0x000fe40000000f00 */
[----:B0-----:R-:W-:-:S05]  /*2e4f0*/  LEA R11, R26, R20, 0x2 ;  /* 0x000000141a0b7211 */ /* 0x001fca00078e10ff */
[----:B------:R-:W-:Y:S02]  /*2e500*/  IMAD R10, R26, 0x4, R11 ;  /* 0x000000041a0a7824 */ /* 0x000fe400078e020b */
[----:B------:R-:W-:-:S03]  /*2e510*/  FMUL R5, R13, R5 ;  /* 0x000000050d057220 */ /* 0x000fc60000400000 */
[----:B------:R-:W-:Y:S01]  /*2e520*/  LEA R9, R26, R10, 0x2 ;  /* 0x0000000a1a097211 */ /* 0x000fe200078e10ff */
[----:B------:R-:W-:-:S03]  /*2e530*/  FFMA.FTZ R13, R13, 1.4426950216293334961, R5 ;  /* 0x3fb8aa3b0d0d7823 */ /* 0x000fc60000010005 */
[----:B------:R-:W-:-:S04]  /*2e540*/  LEA R8, R26, R9, 0x2 ;  /* 0x000000091a087211 */ /* 0x000fc800078e10ff */
[----:B------:R-:W-:Y:S01]  /*2e550*/  LEA R5, R26, R8, 0x2 ;  /* 0x000000081a057211 */ /* 0x000fe200078e10ff */
[----:B------:R-:W-:Y:S04]  /*2e560*/  STL.64 [R1+0x16a0], R10 ;  /* 0x0016a00a01007387 */ /* 0x000fe80000100a00 */
[----:B------:R-:W-:Y:S01]  /*2e570*/  STL.64 [R1+0x1698], R8 ;  /* 0x0016980801007387 */ /* 0x000fe20000100a00 */
[----:B------:R-:W-:Y:S02]  /*2e580*/  ISETP.GE.U32.AND P1, PT, R24, 0x7f800000, PT ;  /* 0x7f8000001800780c */ /* 0x000fe40003f26070 */
[----:B--2---:R-:W-:-:S05]  /*2e590*/  IADD3 R6, PT, PT, R12, -R27, RZ ;  /* 0x8000001b0c067210 */ /* 0x004fca0007ffe0ff */
[----:B------:R-:W-:Y:S01]  /*2e5a0*/  FADD R6, R6, -1 ;  /* 0xbf80000006067421 */ /* 0x000fe20000000000 */
[----:B---3--:R-:W-:Y:S02]  /*2e5b0*/  IADD3 R4, PT, PT, R16, -R25, RZ ;  /* 0x8000001910047210 */ /* 0x008fe40007ffe0ff */
[----:B------:R-:W-:-:S04]  /*2e5c0*/  IADD3 R25, PT, PT, R2, -0x3f3504f3, RZ ;  /* 0xc0cafb0d02197810 */ /* 0x000fc80007ffe0ff */
[----:B------:R-:W-:Y:S01]  /*2e5d0*/  LOP3.LUT R25, R25, 0xff800000, RZ, 0xc0, !PT ;  /* 0xff80000019197812 */ /* 0x000fe200078ec0ff */
[----:B------:R-:W-:-:S04]  /*2e5e0*/  FADD R0, R4, -1 ;  /* 0xbf80000004007421 */ /* 0x000fc80000000000 */
[----:B------:R-:W-:-:S04]  /*2e5f0*/  IMAD.IADD R7, R2, 0x1, -R25 ;  /* 0x0000000102077824 */ /* 0x000fc800078e0a19 */
[----:B------:R-:W-:Y:S01]  /*2e600*/  FADD R7, R7, -1 ;  /* 0xbf80000007077421 */ /* 0x000fe20000000000 */
[----:B------:R-:W-:-:S03]  /*2e610*/  FFMA.FTZ R23, R0, R22, -0.16845393180847167969 ;  /* 0xbe2c7f3000177423 */ /* 0x000fc60000010016 */
[-C--:B------:R-:W-:Y:S01]  /*2e620*/  FFMA.FTZ R21, R7, R22.reuse, -0.16845393180847167969 ;  /* 0xbe2c7f3007157423 */ /* 0x080fe20000010016 */
[----:B------:R-:W-:Y:S01]  /*2e630*/  FFMA.FTZ R22, R6, R22, -0.16845393180847167969 ;  /* 0xbe2c7f3006167423 */ /* 0x000fe20000010016 */
[----:B------:R-:W-:-:S03]  /*2e640*/  FFMA.FTZ R23, R0, R23, 0.1716887056827545166 ;  /* 0x3e2fcf2a00177423 */ /* 0x000fc60000010017 */
[----:B------:R-:W-:Y:S01]  /*2e650*/  FFMA.FTZ R22, R6, R22, 0.1716887056827545166 ;  /* 0x3e2fcf2a06167423 */ /* 0x000fe20000010016 */
[----:B------:R-:W-:-:S03]  /*2e660*/  FFMA.FTZ R23, R0, R23, -0.17900948226451873779 ;  /* 0xbe374e4300177423 */ /* 0x000fc60000010017 */
[----:B------:R-:W-:Y:S01]  /*2e670*/  FFMA.FTZ R22, R6, R22, -0.17900948226451873779 ;  /* 0xbe374e4306167423 */ /* 0x000fe20000010016 */
[----:B------:R-:W-:-:S03]  /*2e680*/  LEA R4, R26, R5, 0x2 ;  /* 0x000000051a047211 */ /* 0x000fc600078e10ff */
[----:B------:R-:W-:Y:S01]  /*2e690*/  FFMA.FTZ R22, R6, R22, 0.20512372255325317383 ;  /* 0x3e520bf406167423 */ /* 0x000fe20000010016 */
[----:B------:R-:W-:Y:S01]  /*2e6a0*/  FFMA.FTZ R23, R0, R23, 0.20512372255325317383 ;  /* 0x3e520bf400177423 */ /* 0x000fe20000010017 */
[----:B------:R-:W-:Y:S02]  /*2e6b0*/  IMAD R25, R26, 0x4, R4 ;  /* 0x000000041a197824 */ /* 0x000fe400078e0204 */
[----:B------:R-:W-:Y:S01]  /*2e6c0*/  FFMA.FTZ R22, R6, R22, -0.24046532809734344482 ;  /* 0xbe763c8b06167423 */ /* 0x000fe20000010016 */
[----:B------:R-:W-:-:S03]  /*2e6d0*/  FFMA.FTZ R23, R0, R23, -0.24046532809734344482 ;  /* 0xbe763c8b00177423 */ /* 0x000fc60000010017 */
[----:B------:R-:W-:Y:S01]  /*2e6e0*/  FFMA.FTZ R22, R6, R22, 0.28857114911079406738 ;  /* 0x3e93bf9906167423 */ /* 0x000fe20000010016 */
[----:B------:R-:W-:Y:S01]  /*2e6f0*/  LEA R27, R26, R25, 0x2 ;  /* 0x000000191a1b7211 */ /* 0x000fe200078e10ff */
[----:B------:R-:W-:Y:S02]  /*2e700*/  FFMA.FTZ R23, R0, R23, 0.28857114911079406738 ;  /* 0x3e93bf9900177423 */ /* 0x000fe40000010017 */
[----:B------:R-:W-:Y:S01]  /*2e710*/  FFMA.FTZ R22, R6, R22, -0.36067417263984680176 ;  /* 0xbeb8aa4906167423 */ /* 0x000fe20000010016 */
[----:B------:R-:W-:Y:S01]  /*2e720*/  LEA R28, R26, R27, 0x2 ;  /* 0x0000001b1a1c7211 */ /* 0x000fe200078e10ff */
[----:B------:R-:W-:Y:S02]  /*2e730*/  FFMA.FTZ R23, R0, R23, -0.36067417263984680176 ;  /* 0xbeb8aa4900177423 */ /* 0x000fe40000010017 */
[----:B------:R-:W-:Y:S01]  /*2e740*/  FFMA.FTZ R22, R6, R22, 0.48089820146560668945 ;  /* 0x3ef6384a06167423 */ /* 0x000fe20000010016 */
[----:B------:R-:W-:Y:S01]  /*2e750*/  LEA R29, R26, R28, 0x2 ;  /* 0x0000001c1a1d7211 */ /* 0x000fe200078e10ff */
[----:B------:R-:W-:-:S02]  /*2e760*/  FFMA.FTZ R23, R0, R23, 0.48089820146560668945 ;  /* 0x3ef6384a00177423 */ /* 0x000fc40000010017 */
[----:B------:R-:W-:Y:S01]  /*2e770*/  FFMA.FTZ R22, R6, R22, -0.72134751081466674805 ;  /* 0xbf38aa3b06167423 */ /* 0x000fe20000010016 */
[----:B------:R-:W-:Y:S01]  /*2e780*/  LEA R20, R26, R29, 0x2 ;  /* 0x0000001d1a147211 */ /* 0x000fe200078e10ff */
[----:B------:R-:W-:Y:S02]  /*2e790*/  FFMA.FTZ R23, R0, R23, -0.72134751081466674805 ;  /* 0xbf38aa3b00177423 */ /* 0x000fe40000010017 */
[----:B------:R-:W-:Y:S01]  /*2e7a0*/  FMUL R22, R6, R22 ;  /* 0x0000001606167220 */ /* 0x000fe20000400000 */
[----:B------:R0:W-:Y:S01]  /*2e7b0*/  STL.64 [R1+0x16a8], R4 ;  /* 0x0016a80401007387 */ /* 0x0001e20000100a00 */
[----:B------:R-:W-:Y:S02]  /*2e7c0*/  FMUL R23, R0, R23 ;  /* 0x0000001700177220 */ /* 0x000fe40000400000 */
[----:B------:R-:W-:Y:S02]  /*2e7d0*/  FMUL R22, R6, R22 ;  /* 0x0000001606167220 */ /* 0x000fe40000400000 */
[----:B------:R-:W-:-:S02]  /*2e7e0*/  FMUL R23, R0, R23 ;  /* 0x0000001700177220 */ /* 0x000fc40000400000 */
[----:B------:R-:W-:Y:S01]  /*2e7f0*/  FFMA.FTZ R22, R6, 1.4426950216293334961, R22 ;  /* 0x3fb8aa3b06167823 */ /* 0x000fe20000010016 */
[----:B0-----:R-:W-:Y:S02]  /*2e800*/  IMAD R4, R26, 0x4, R20 ;  /* 0x000000041a047824 */ /* 0x001fe400078e0214 */
[----:B------:R-:W-:-:S03]  /*2e810*/  FFMA.FTZ R23, R0, 1.4426950216293334961, R23 ;  /* 0x3fb8aa3b00177823 */ /* 0x000fc60000010017 */
[----:B------:R-:W-:-:S04]  /*2e820*/  LEA R4, R26, R4, 0x2 ;  /* 0x000000041a047211 */ /* 0x000fc800078e10ff */
[----:B------:R-:W-:Y:S01]  /*2e830*/  LEA R0, R26, R4, 0x2 ;  /* 0x000000041a007211 */ /* 0x000fe200078e10ff */
[----:B----4-:R-:W-:Y:S02]  /*2e840*/  FADD R4, R18, R22 ;  /* 0x0000001612047221 */ /* 0x010fe40000000000 */
[----:B------:R-:W0:Y:S01]  /*2e850*/  LDC R22, c[0x0][0x3e8] ;  /* 0x0000fa00ff167b82 */ /* 0x000e220000000800 */
[----:B------:R-:W-:Y:S02]  /*2e860*/  ISETP.GE.U32.AND P6, PT, R16, 0x7f800000, PT ;  /* 0x7f8000001000780c */ /* 0x000fe40003fc6070 */
[C---:B------:R-:W-:Y:S01]  /*2e870*/  LEA R8, R26.reuse, R0, 0x2 ;  /* 0x000000001a087211 */ /* 0x040fe200078e10ff */
[----:B------:R-:W-:Y:S03]  /*2e880*/  STL [R1+0x16dc], R25 ;  /* 0x0016dc1901007387 */ /* 0x000fe60000100800 */
[----:B------:R-:W-:Y:S01]  /*2e890*/  LEA R5, R26, R8, 0x2 ;  /* 0x000000081a057211 */ /* 0x000fe200078e10ff */
[----:B------:R-:W-:Y:S01]  /*2e8a0*/  STL [R1+0x16e0], R27 ;  /* 0x0016e01b01007387 */ /* 0x000fe20000100800 */
[----:B------:R-:W-:-:S03]  /*2e8b0*/  FADD R10, R15, R23 ;  /* 0x000000170f0a7221 */ /* 0x000fc60000000000 */
[----:B------:R-:W-:Y:S01]  /*2e8c0*/  STL [R1+0x16e4], R28 ;  /* 0x0016e41c01007387 */ /* 0x000fe20000100800 */
[----:B------:R-:W-:-:S03]  /*2e8d0*/  FADD R11, R19, R13 ;  /* 0x0000000d130b7221 */ /* 0x000fc60000000000 */
[----:B------:R-:W-:Y:S01]  /*2e8e0*/  STL [R1+0x16e8], R29 ;  /* 0x0016e81d01007387 */ /* 0x000fe20000100800 */
[----:B------:R-:W-:-:S03]  /*2e8f0*/  @P6 MOV R13, 0x7f800000 ;  /* 0x7f800000000d6802 */ /* 0x000fc60000000f00 */
[----:B------:R1:W-:Y:S04]  /*2e900*/  STL [R1+0x38], R0 ;  /* 0x0000380001007387 */ /* 0x0003e80000100800 */
[----:B------:R-:W2:Y:S04]  /*2e910*/  LDL.LU R23, [R1+0x220] ;  /* 0x0002200001177983 */ /* 0x000ea80000300800 */
[----:B------:R0:W-:Y:S01]  /*2e920*/  STL [R1+0x2c], R5 ;  /* 0x00002c0501007387 */ /* 0x0001e20000100800 */
[----:B-1----:R-:W-:Y:S02]  /*2e930*/  @P1 IMAD.MOV.U32 R0, RZ, RZ, 0x7f800000 ;  /* 0x7f800000ff001424 */ /* 0x002fe400078e00ff */
[----:B------:R-:W-:-:S02]  /*2e940*/  @P6 FFMA.FTZ R10, R16, R13, +INF ;  /* 0x7f800000100a6423 */ /* 0x000fc4000001000d */
[----:B------:R-:W-:Y:S01]  /*2e950*/  @P1 FFMA.FTZ R11, R24, R0, +INF ;  /* 0x7f800000180b1423 */ /* 0x000fe20000010000 */
[----:B0-----:R-:W-:-:S05]  /*2e960*/  LEA R5, R22, R5, 0x2 ;  /* 0x0000000516057211 */ /* 0x001fca00078e10ff */
[----:B------:R0:W-:Y:S04]  /*2e970*/  STL [R1+0x44], R5 ;  /* 0x0000440501007387 */ /* 0x0001e80000100800 */
[----:B------:R-:W-:Y:S01]  /*2e980*/  STL [R1+0x234], R11 ;  /* 0x0002340b01007387 */ /* 0x000fe20000100800 */
[----:B0-----:R-:W-:-:S03]  /*2e990*/  LEA R5, R22, R5, 0x2 ;  /* 0x0000000516057211 */ /* 0x001fc600078e10ff */
[----:B------:R-:W-:Y:S04]  /*2e9a0*/  STL [R1+0x230], R10 ;  /* 0x0002300a01007387 */ /* 0x000fe80000100800 */
[----:B------:R0:W-:Y:S02]  /*2e9b0*/  STL [R1+0x3c], R5 ;  /* 0x00003c0501007387 */ /* 0x0001e40000100800 */
[----:B0-----:R-:W-:-:S05]  /*2e9c0*/  LEA R5, R22, R5, 0x2 ;  /* 0x0000000516057211 */ /* 0x001fca00078e10ff */
[----:B------:R-:W-:Y:S04]  /*2e9d0*/  STL [R1+0x34], R5 ;  /* 0x0000340501007387 */ /* 0x000fe80000100800 */
[----:B------:R-:W3:Y:S01]  /*2e9e0*/  LDL.LU R11, [R1+0x164] ;  /* 0x00016400010b7983 */ /* 0x000ee20000300800 */
[----:B------:R-:W-:-:S03]  /*2e9f0*/  FSETP.NEU.AND P2, PT, R16, RZ, PT ;  /* 0x000000ff1000720b */ /* 0x000fc60003f4d000 */
[----:B------:R-:W4:Y:S01]  /*2ea00*/  LDL.LU R16, [R1+0x158] ;  /* 0x0001580001107983 */ /* 0x000f220000300800 */
[----:B------:R-:W-:-:S04]  /*2ea10*/  FFMA.FTZ R21, R7, R21, 0.1716887056827545166 ;  /* 0x3e2fcf2a07157423 */ /* 0x000fc80000010015 */
[----:B------:R-:W-:-:S04]  /*2ea20*/  FFMA.FTZ R21, R7, R21, -0.17900948226451873779 ;  /* 0xbe374e4307157423 */ /* 0x000fc80000010015 */
[----:B------:R-:W-:-:S04]  /*2ea30*/  FFMA.FTZ R21, R7, R21, 0.20512372255325317383 ;  /* 0x3e520bf407157423 */ /* 0x000fc80000010015 */
[----:B------:R-:W-:-:S04]  /*2ea40*/  FFMA.FTZ R21, R7, R21, -0.24046532809734344482 ;  /* 0xbe763c8b07157423 */ /* 0x000fc80000010015 */
[----:B------:R-:W-:-:S04]  /*2ea50*/  FFMA.FTZ R21, R7, R21, 0.28857114911079406738 ;  /* 0x3e93bf9907157423 */ /* 0x000fc80000010015 */
[----:B------:R-:W-:-:S04]  /*2ea60*/  FFMA.FTZ R21, R7, R21, -0.36067417263984680176 ;  /* 0xbeb8aa4907157423 */ /* 0x000fc80000010015 */
[----:B------:R-:W-:-:S04]  /*2ea70*/  FFMA.FTZ R21, R7, R21, 0.48089820146560668945 ;  /* 0x3ef6384a07157423 */ /* 0x000fc80000010015 */
[----:B------:R-:W-:-:S04]  /*2ea80*/  FFMA.FTZ R21, R7, R21, -0.72134751081466674805 ;  /* 0xbf38aa3b07157423 */ /* 0x000fc80000010015 */
[----:B------:R-:W-:-:S04]  /*2ea90*/  FMUL R21, R7, R21 ;  /* 0x0000001507157220 */ /* 0x000fc80000400000 */
[C---:B------:R-:W-:Y:S01]  /*2eaa0*/  FMUL R21, R7.reuse, R21 ;  /* 0x0000001507157220 */ /* 0x040fe20000400000 */
[----:B------:R-:W0:Y:S03]  /*2eab0*/  S2R R18, SR_CTAID.X ;  /* 0x0000000000127919 */ /* 0x000e260000002500 */
[----:B------:R-:W-:Y:S01]  /*2eac0*/  FFMA.FTZ R21, R7, 1.4426950216293334961, R21 ;  /* 0x3fb8aa3b07157823 */ /* 0x000fe20000010015 */
[----:B------:R-:W-:Y:S01]  /*2ead0*/  ISETP.GE.U32.AND P4, PT, R2, 0x7f800000, PT ;  /* 0x7f8000000200780c */ /* 0x000fe20003f86070 */
[----:B------:R-:W1:Y:S02]  /*2eae0*/  LDC.64 R6, c[0x0][0x398] ;  /* 0x0000e600ff067b82 */ /* 0x000e640000000a00 */
[----:B------:R-:W-:Y:S02]  /*2eaf0*/  FADD R9, R17, R21 ;  /* 0x0000001511097221 */ /* 0x000fe40000000000 */
[----:B------:R-:W0:Y:S08]  /*2eb00*/  S2R R17, SR_TID.X ;  /* 0x0000000000117919 */ /* 0x000e300000002100 */
[----:B------:R-:W-:Y:S01]  /*2eb10*/  @P4 IMAD.MOV.U32 R0, RZ, RZ, 0x7f800000 ;  /* 0x7f800000ff004424 */ /* 0x000fe200078e00ff */
[----:B0-----:R-:W-:-:S04]  /*2eb20*/  SHF.L.U32 R18, R18, 0x5, RZ ;  /* 0x0000000512127819 */ /* 0x001fc800000006ff */
[----:B------:R-:W-:Y:S02]  /*2eb30*/  LOP3.LUT R10, R18, 0x1f, R17, 0xf8, !PT ;  /* 0x0000001f120a7812 */ /* 0x000fe400078ef811 */
[----:B------:R-:W-:Y:S02]  /*2eb40*/  MOV R17, R14 ;  /* 0x0000000e00117202 */ /* 0x000fe40000000f00 */
[----:B------:R-:W0:Y:S01]  /*2eb50*/  S2R R14, SR_TID.X ;  /* 0x00000000000e7919 */ /* 0x000e220000002100 */
[----:B------:R-:W-:Y:S01]  /*2eb60*/  @P4 FFMA.FTZ R9, R2, R0, +INF ;  /* 0x7f80000002094423 */ /* 0x000fe20000010000 */
[----:B------:R-:W-:-:S04]  /*2eb70*/  ISETP.GE.U32.AND P5, PT, R12, 0x7f800000, PT ;  /* 0x7f8000000c00780c */ /* 0x000fc80003fa6070 */
[----:B------:R-:W-:Y:S04]  /*2eb80*/  STL [R1+0x22c], R9 ;  /* 0x00022c0901007387 */ /* 0x000fe80000100800 */
[----:B------:R-:W4:Y:S01]  /*2eb90*/  LDL.LU R19, [R1+0x16c] ;  /* 0x00016c0001137983 */ /* 0x000f220000300800 */
[----:B------:R-:W-:-:S03]  /*2eba0*/  LEA R21, R22, R5, 0x2 ;  /* 0x0000000516157211 */ /* 0x000fc600078e10ff */
[----:B------:R-:W4:Y:S01]  /*2ebb0*/  LDL.LU R15, [R1+0x13c] ;  /* 0x00013c00010f7983 */ /* 0x000f220000300800 */
[----:B------:R-:W-:Y:S02]  /*2ebc0*/  @P5 MOV R0, 0x7f800000 ;  /* 0x7f80000000005802 */ /* 0x000fe40000000f00 */
[----:B------:R-:W-:Y:S01]  /*2ebd0*/  MOV R20, R3 ;  /* 0x0000000300147202 */ /* 0x000fe20000000f00 */
[----:B------:R-:W4:Y:S01]  /*2ebe0*/  LDL.LU R18, [R1+0x134] ;  /* 0x0001340001127983 */ /* 0x000f220000300800 */
[----:B------:R-:W-:Y:S01]  /*2ebf0*/  LEA R3, R22, R21, 0x2 ;  /* 0x0000001516037211 */ /* 0x000fe200078e10ff */
[----:B------:R-:W-:Y:S01]  /*2ec00*/  @P5 FFMA.FTZ R4, R12, R0, +INF ;  /* 0x7f8000000c045423 */ /* 0x000fe20000010000 */
[----:B------:R-:W-:Y:S01]  /*2ec10*/  UIMAD UR4, UR7, UR4, URZ ;  /* 0x00000004070472a4 */ /* 0x000fe2000f8e02ff */
[----:B------:R-:W-:Y:S01]  /*2ec20*/  STL [R1+0x16ec], R8 ;  /* 0x0016ec0801007387 */ /* 0x000fe20000100800 */
[----:B------:R-:W-:-:S03]  /*2ec30*/  IMAD R13, R10, UR5, RZ ;  /* 0x000000050a0d7c24 */ /* 0x000fc6000f8e02ff */
[----:B------:R-:W-:Y:S01]  /*2ec40*/  STL [R1+0x218], R3 ;  /* 0x0002180301007387 */ /* 0x000fe20000100800 */
[----:B------:R-:W-:Y:S01]  /*2ec50*/  BAR.SYNC.DEFER_BLOCKING 0x0 ;  /* 0x0000000000007b1d */ /* 0x000fe20000010000 */
[--C-:B0-----:R-:W-:Y:S02]  /*2ec60*/  SHF.R.U32.HI R25, RZ, 0x5, R14.reuse ;  /* 0x00000005ff197819 */ /* 0x101fe4000001160e */
[----:B------:R-:W-:Y:S01]  /*2ec70*/  SHF.R.U32.HI R10, RZ, 0x5, R14 ;  /* 0x00000005ff0a7819 */ /* 0x000fe2000001160e */
[----:B------:R-:W-:Y:S01]  /*2ec80*/  USHF.L.U32 UR8, UR4, 0x1, URZ ;  /* 0x0000000104087899 */ /* 0x000fe200080006ff */
[----:B------:R-:W-:Y:S01]  /*2ec90*/  SGXT.U32 R25, R25, 0x2 ;  /* 0x000000021919781a */ /* 0x000fe20000000000 */
[----:B------:R0:W-:Y:S01]  /*2eca0*/  STL [R1+0x228], R4 ;  /* 0x0002280401007387 */ /* 0x0001e20000100800 */
[----:B------:R-:W-:Y:S01]  /*2ecb0*/  FSETP.NEU.AND P1, PT, R2, RZ, PT ;  /* 0x000000ff0200720b */ /* 0x000fe20003f2d000 */
[----:B------:R-:W-:Y:S01]  /*2ecc0*/  IMAD.SHL.U32 R2, R13, 0x2, RZ ;  /* 0x000000020d027824 */ /* 0x000fe200078e00ff */
[----:B------:R-:W-:-:S02]  /*2ecd0*/  FSETP.NEU.AND P3, PT, R24, RZ, PT ;  /* 0x000000ff1800720b */ /* 0x000fc40003f6d000 */
[----:B------:R-:W-:Y:S02]  /*2ece0*/  SGXT.U32 R10, R10, 0x2 ;  /* 0x000000020a0a781a */ /* 0x000fe40000000000 */
[----:B0-----:R-:W-:Y:S02]  /*2ecf0*/  LEA R4, R22, R3, 0x2 ;  /* 0x0000000316047211 */ /* 0x001fe400078e10ff */
[----:B------:R-:W4:Y:S01]  /*2ed00*/  LDL.LU R3, [R1+0x12c] ;  /* 0x00012c0001037983 */ /* 0x000f220000300800 */
[----:B------:R-:W-:Y:S01]  /*2ed10*/  UIMAD.WIDE UR4, UR4, 0x2, URZ ;  /* 0x00000002040478a5 */ /* 0x000fe2000f8e02ff */
[----:B------:R-:W-:Y:S02]  /*2ed20*/  IMAD R25, R25, R26, RZ ;  /* 0x0000001a19197224 */ /* 0x000fe400078e02ff */
[----:B------:R-:W4:Y:S01]  /*2ed30*/  LDL.LU R12, [R1+0x128] ;  /* 0x00012800010c7983 */ /* 0x000f220000300800 */
[----:B------:R-:W-:-:S03]  /*2ed40*/  IMAD.HI R13, R13, 0x2, RZ ;  /* 0x000000020d0d7827 */ /* 0x000fc600078e02ff */
[----:B------:R0:W-:Y:S01]  /*2ed50*/  STL [R1+0x210], R4 ;  /* 0x0002100401007387 */ /* 0x0001e20000100800 */
[----:B-1----:R-:W-:Y:S01]  /*2ed60*/  IADD3 R2, P4, P6, R2, UR8, R6 ;  /* 0x0000000802027c10 */ /* 0x002fe2000fe9e006 */
[----:B------:R-:W-:Y:S02]  /*2ed70*/  IMAD R10, R10, R26, RZ ;  /* 0x0000001a0a0a7224 */ /* 0x000fe400078e02ff */
[----:B------:R-:W-:Y:S01]  /*2ed80*/  IMAD R25, R26, 0x4, R25 ;  /* 0x000000041a197824 */ /* 0x000fe200078e0219 */
[----:B------:R-:W1:Y:S01]  /*2ed90*/  LDCU UR4, c[0x0][0x3ec] ;  /* 0x00007d80ff0477ac */ /* 0x000e620008000800 */
[----:B0-----:R-:W-:Y:S02]  /*2eda0*/  LEA R4, R22, R4, 0x2 ;  /* 0x0000000416047211 */ /* 0x001fe400078e10ff */
[----:B------:R-:W-:Y:S02]  /*2edb0*/  IADD3.X R0, PT, PT, R13, UR5, R7, P4, P6 ;  /* 0x000000050d007c10 */ /* 0x000fe4000a7ec407 */
[----:B------:R-:W-:-:S04]  /*2edc0*/  LEA R8, P4, R10, R2, 0x1 ;  /* 0x000000020a087211 */ /* 0x000fc800078808ff */
[----:B------:R-:W-:Y:S02]  /*2edd0*/  LEA.HI.X.SX32 R9, R10, R0, 0x1, P4 ;  /* 0x000000000a097211 */ /* 0x000fe400020f0eff */
[----:B--2---:R-:W-:-:S05]  /*2ede0*/  LOP3.LUT R24, R23, 0x40, RZ, 0x3c, !PT ;  /* 0x0000004017187812 */ /* 0x004fca00078e3cff */
[----:B------:R-:W-:Y:S04]  /*2edf0*/  STL [R1+0x16f4], R24 ;  /* 0x0016f41801007387 */ /* 0x000fe80000100800 */
[----:B------:R-:W-:Y:S04]  /*2ee00*/  STL [R1+0x16f0], R23 ;  /* 0x0016f01701007387 */ /* 0x000fe80000100800 */
[----:B------:R0:W-:Y:S04]  /*2ee10*/  STL [R1+0x224], R4 ;  /* 0x0002240401007387 */ /* 0x0001e80000100800 */
[----:B------:R-:W2:Y:S04]  /*2ee20*/  LDL.LU R26, [R1+0x124] ;  /* 0x00012400011a7983 */ /* 0x000ea80000300800 */
[----:B------:R-:W2:Y:S01]  /*2ee30*/  LDL.LU R14, [R1+0x120] ;  /* 0x00012000010e7983 */ /* 0x000ea20000300800 */
[----:B0-----:R-:W-:-:S03]  /*2ee40*/  LEA R4, P6, R25, R2, 0x1 ;  /* 0x0000000219047211 */ /* 0x001fc600078c08ff */
[----:B------:R0:W-:Y:S01]  /*2ee50*/  STL [R1+0x16f8], R21 ;  /* 0x0016f81501007387 */ /* 0x0001e20000100800 */
[----:B------:R-:W-:-:S03]  /*2ee60*/  LEA.HI.X.SX32 R5, R25, R0, 0x1, P6 ;  /* 0x0000000019057211 */ /* 0x000fc600030f0eff */
[----:B------:R-:W2:Y:S04]  /*2ee70*/  LDL.LU R10, [R1+0x11c] ;  /* 0x00011c00010a7983 */ /* 0x000ea80000300800 */
[----:B------:R4:W-:Y:S04]  /*2ee80*/  STL.64 [R1+0x208], R8 ;  /* 0x0002080801007387 */ /* 0x0009e80000100a00 */
[----:B0-----:R-:W2:Y:S04]  /*2ee90*/  LDL.LU R21, [R1+0x114] ;  /* 0x0001140001157983 */ /* 0x001ea80000300800 */
[----:B------:R-:W-:Y:S01]  /*2eea0*/  STL.64 [R1+0x200], R4 ;  /* 0x0002000401007387 */ /* 0x000fe20000100a00 */
[----:B---3--:R-:W-:-:S04]  /*2eeb0*/  LEA R6, P5, R11, R2, 0x1 ;  /* 0x000000020b067211 */ /* 0x008fc800078a08ff */
[----:B------:R-:W-:Y:S02]  /*2eec0*/  LEA.HI.X.SX32 R7, R11, R0, 0x1, P5 ;  /* 0x000000000b077211 */ /* 0x000fe400028f0eff */
[----:B----4-:R-:W-:-:S03]  /*2eed0*/  LEA R8, P4, R16, R2, 0x1 ;  /* 0x0000000210087211 */ /* 0x010fc600078808ff */
[----:B------:R-:W-:Y:S04]  /*2eee0*/  STL.64 [R1+0x1700], R6 ;  /* 0x0017000601007387 */ /* 0x000fe80000100a00 */
[----:B------:R-:W3:Y:S01]  /*2eef0*/  LDL.LU R24, [R1+0x10c] ;  /* 0x00010c0001187983 */ /* 0x000ee20000300800 */
[----:B------:R-:W-:-:S03]  /*2ef00*/  LEA.HI.X.SX32 R9, R16, R0, 0x1, P4 ;  /* 0x0000000010097211 */ /* 0x000fc600020f0eff */
[----:B------:R-:W4:Y:S04]  /*2ef10*/  LDL.LU R23, [R1+0x100] ;  /* 0x0001000001177983 */ /* 0x000f280000300800 */
[----:B------:R0:W-:Y:S04]  /*2ef20*/  STL.64 [R1+0x1f0], R8 ;  /* 0x0001f00801007387 */ /* 0x0001e80000100a00 */
[----:B0-----:R-:W4:Y:S04]  /*2ef30*/  LDL.LU R8, [R1+0x108] ;  /* 0x0001080001087983 */ /* 0x001f280000300800 */
[----:B------:R-:W4:Y:S01]  /*2ef40*/  LDL.LU R29, [R1+0xfc] ;  /* 0x0000fc00011d7983 */ /* 0x000f220000300800 */
[----:B------:R-:W-:-:S02]  /*2ef50*/  MOV R11, R17 ;  /* 0x00000011000b7202 */ /* 0x000fc40000000f00 */
[----:B------:R-:W-:Y:S02]  /*2ef60*/  MOV R13, R20 ;  /* 0x00000014000d7202 */ /* 0x000fe40000000f00 */
[----:B------:R-:W-:-:S04]  /*2ef70*/  LEA R4, P6, R19, R2, 0x1 ;  /* 0x0000000213047211 */ /* 0x000fc800078c08ff */
[----:B------:R-:W-:Y:S02]  /*2ef80*/  LEA.HI.X.SX32 R5, R19, R0, 0x1, P6 ;  /* 0x0000000013057211 */ /* 0x000fe400030f0eff */
[----:B------:R-:W-:-:S03]  /*2ef90*/  LEA R6, P5, R15, R2, 0x1 ;  /* 0x000000020f067211 */ /* 0x000fc600078a08ff */
[----:B------:R0:W-:Y:S01]  /*2efa0*/  STL.64 [R1+0x1e8], R4 ;  /* 0x0001e80401007387 */ /* 0x0001e20000100a00 */
[----:B------:R-:W-:-:S03]  /*2efb0*/  LEA.HI.X.SX32 R7, R15, R0, 0x1, P5 ;  /* 0x000000000f077211 */ /* 0x000fc600028f0eff */
[----:B------:R-:W4:Y:S01]  /*2efc0*/  LDL.LU R28, [R1+0x104] ;  /* 0x00010400011c7983 */ /* 0x000f220000300800 */
[----:B------:R-:W-:-:S03]  /*2efd0*/  LEA R16, P4, R18, R2, 0x1 ;  /* 0x0000000212107211 */ /* 0x000fc600078808ff */
[----:B------:R-:W4:Y:S04]  /*2efe0*/  LDL.LU R27, [R1+0xe0] ;  /* 0x0000e000011b7983 */ /* 0x000f280000300800 */
[----:B------:R0:W-:Y:S01]  /*2eff0*/  STL.64 [R1+0x1e0], R6 ;  /* 0x0001e00601007387 */ /* 0x0001e20000100a00 */
[----:B------:R-:W-:-:S03]  /*2f000*/  LEA.HI.X.SX32 R17, R18, R0, 0x1, P4 ;  /* 0x0000000012117211 */ /* 0x000fc600020f0eff */
[----:B------:R-:W4:Y:S04]  /*2f010*/  LDL.LU R25, [R1+0x98] ;  /* 0x0000980001197983 */ /* 0x000f280000300800 */
[----:B------:R-:W4:Y:S04]  /*2f020*/  LDL.LU R20, [R1+0x94] ;  /* 0x0000940001147983 */ /* 0x000f280000300800 */
[----:B------:R2:W-:Y:S04]  /*2f030*/  STL.64 [R1+0x1d8], R16 ;  /* 0x0001d81001007387 */ /* 0x0005e80000100a00 */
[----:B------:R-:W4:Y:S01]  /*2f040*/  LDL.LU R19, [R1+0x68] ;  /* 0x0000680001137983 */ /* 0x000f220000300800 */
[----:B0-----:R-:W-:-:S03]  /*2f050*/  LEA R4, P6, R3, R2, 0x1 ;  /* 0x0000000203047211 */ /* 0x001fc600078c08ff */
[----:B------:R-:W4:Y:S01]  /*2f060*/  LDL.LU R15, [R1+0x64] ;  /* 0x00006400010f7983 */ /* 0x000f220000300800 */
[C---:B------:R-:W-:Y:S02]  /*2f070*/  LEA R6, P5, R12.reuse, R2, 0x1 ;  /* 0x000000020c067211 */ /* 0x040fe400078a08ff */
[-C--:B------:R-:W-:Y:S02]  /*2f080*/  LEA.HI.X.SX32 R5, R3, R0.reuse, 0x1, P6 ;  /* 0x0000000003057211 */ /* 0x080fe400030f0eff */
[----:B------:R-:W-:-:S03]  /*2f090*/  LEA.HI.X.SX32 R7, R12, R0, 0x1, P5 ;  /* 0x000000000c077211 */ /* 0x000fc600028f0eff */
[----:B------:R0:W-:Y:S04]  /*2f0a0*/  STL.64 [R1+0x1d0], R4 ;  /* 0x0001d00401007387 */ /* 0x0001e80000100a00 */
[----:B------:R-:W4:Y:S04]  /*2f0b0*/  LDL.LU R18, [R1+0x5c] ;  /* 0x00005c0001127983 */ /* 0x000f280000300800 */
[----:B------:R-:W4:Y:S04]  /*2f0c0*/  LDL.LU R3, [R1+0x54] ;  /* 0x0000540001037983 */ /* 0x000f280000300800 */
[----:B------:R0:W-:Y:S04]  /*2f0d0*/  STL.64 [R1+0x1c8], R6 ;  /* 0x0001c80601007387 */ /* 0x0001e80000100a00 */
[----:B------:R-:W4:Y:S01]  /*2f0e0*/  LDL.LU R12, [R1+0x58] ;  /* 0x00005800010c7983 */ /* 0x000f220000300800 */
[----:B--2---:R-:W-:-:S02]  /*2f0f0*/  LEA R16, P4, R26, R2, 0x1 ;  /* 0x000000021a107211 */ /* 0x004fc400078808ff */
[----:B0-----:R-:W-:Y:S02]  /*2f100*/  LEA R4, P6, R14, R2, 0x1 ;  /* 0x000000020e047211 */ /* 0x001fe400078c08ff */
[-C--:B------:R-:W-:Y:S02]  /*2f110*/  LEA.HI.X.SX32 R17, R26, R0.reuse, 0x1, P4 ;  /* 0x000000001a117211 */ /* 0x080fe400020f0eff */
[----:B------:R-:W2:Y:S01]  /*2f120*/  LDL.LU R26, [R1+0x60] ;  /* 0x00006000011a7983 */ /* 0x000ea20000300800 */
[----:B------:R-:W-:-:S03]  /*2f130*/  LEA.HI.X.SX32 R5, R14, R0, 0x1, P6 ;  /* 0x000000000e057211 */ /* 0x000fc600030f0eff */
[----:B------:R-:W2:Y:S01]  /*2f140*/  LDL.LU R9, [R1+0x24] ;  /* 0x0000240001097983 */ /* 0x000ea20000300800 */
[----:B------:R-:W-:-:S03]  /*2f150*/  LEA R6, P5, R10, R2, 0x1 ;  /* 0x000000020a067211 */ /* 0x000fc600078a08ff */
[----:B------:R0:W-:Y:S01]  /*2f160*/  STL.64 [R1+0x1c0], R16 ;  /* 0x0001c01001007387 */ /* 0x0001e20000100a00 */
[----:B------:R-:W-:-:S03]  /*2f170*/  LEA.HI.X.SX32 R7, R10, R0, 0x1, P5 ;  /* 0x000000000a077211 */ /* 0x000fc600028f0eff */
[----:B------:R-:W2:Y:S04]  /*2f180*/  LDL.LU R14, [R1+0x4c] ;  /* 0x00004c00010e7983 */ /* 0x000ea80000300800 */
[----:B------:R-:W-:Y:S01]  /*2f190*/  STL.64 [R1+0x1b8], R4 ;  /* 0x0001b80401007387 */ /* 0x000fe20000100a00 */
[----:B0-----:R-:W-:Y:S02]  /*2f1a0*/  MOV R17, R13 ;  /* 0x0000000d00117202 */ /* 0x001fe40000000f00 */
[C---:B------:R-:W-:Y:S02]  /*2f1b0*/  LEA R16, P4, R21.reuse, R2, 0x1 ;  /* 0x0000000215107211 */ /* 0x040fe400078808ff */
[----:B------:R-:W-:Y:S01]  /*2f1c0*/  MOV R13, R11 ;  /* 0x0000000b000d7202 */ /* 0x000fe20000000f00 */
[----:B------:R-:W-:Y:S01]  /*2f1d0*/  IMAD.MOV.U32 R11, RZ, RZ, R17 ;  /* 0x000000ffff0b7224 */ /* 0x000fe200078e0011 */
[----:B------:R-:W-:Y:S01]  /*2f1e0*/  LEA.HI.X.SX32 R17, R21, R0, 0x1, P4 ;  /* 0x0000000015117211 */ /* 0x000fe200020f0eff */
[----:B------:R0:W-:Y:S04]  /*2f1f0*/  STL.64 [R1+0x1b0], R6 ;  /* 0x0001b00601007387 */ /* 0x0001e80000100a00 */
[----:B0-----:R-:W2:Y:S01]  /*2f200*/  LDL.LU.64 R6, [R1+0x1700] ;  /* 0x0017000001067983 */ /* 0x001ea20000300a00 */
[----:B---3--:R-:W-:-:S03]  /*2f210*/  LEA R4, P6, R24, R2, 0x1 ;  /* 0x0000000218047211 */ /* 0x008fc600078c08ff */
[----:B------:R-:W3:Y:S01]  /*2f220*/  LDL.LU R21, [R1+0x16f8] ;  /* 0x0016f80001157983 */ /* 0x000ee20000300800 */
[----:B------:R-:W-:Y:S02]  /*2f230*/  LEA.HI.X.SX32 R5, R24, R0, 0x1, P6 ;  /* 0x0000000018057211 */ /* 0x000fe400030f0eff */
[-C--:B----4-:R-:W-:Y:S01]  /*2f240*/  LEA R10, P5, R23, R2.reuse, 0x1 ;  /* 0x00000002170a7211 */ /* 0x090fe200078a08ff */
[----:B------:R0:W-:Y:S04]  /*2f250*/  STL.64 [R1+0x1a8], R16 ;  /* 0x0001a81001007387 */ /* 0x0001e80000100a00 */
[----:B------:R-:W4:Y:S04]  /*2f260*/  LDL.LU R24, [R1+0x16f4] ;  /* 0x0016f40001187983 */ /* 0x000f280000300800 */
[----:B------:R1:W-:Y:S01]  /*2f270*/  STL.64 [R1+0x1a0], R4 ;  /* 0x0001a00401007387 */ /* 0x0003e20000100a00 */
[----:B0-----:R-:W-:-:S02]  /*2f280*/  LEA R16, P4, R8, R2, 0x1 ;  /* 0x0000000208107211 */ /* 0x001fc400078808ff */
[----:B-1----:R-:W-:Y:S02]  /*2f290*/  MOV R5, R11 ;  /* 0x0000000b00057202 */ /* 0x002fe40000000f00 */
[-C--:B------:R-:W-:Y:S02]  /*2f2a0*/  LEA.HI.X.SX32 R11, R23, R0.reuse, 0x1, P5 ;  /* 0x00000000170b7211 */ /* 0x080fe400028f0eff */
[----:B------:R-:W3:Y:S01]  /*2f2b0*/  LDL.LU R23, [R1+0x16f0] ;  /* 0x0016f00001177983 */ /* 0x000ee20000300800 */
[----:B------:R-:W-:-:S03]  /*2f2c0*/  LEA.HI.X.SX32 R17, R8, R0, 0x1, P4 ;  /* 0x0000000008117211 */ /* 0x000fc600020f0eff */
[----:B------:R-:W-:Y:S04]  /*2f2d0*/  STL.64 [R1+0x198], R10 ;  /* 0x0001980a01007387 */ /* 0x000fe80000100a00 */
[----:B------:R-:W3:Y:S01]  /*2f2e0*/  LDL.LU R8, [R1+0x16ec] ;  /* 0x0016ec0001087983 */ /* 0x000ee20000300800 */
[----:B------:R-:W-:-:S03]  /*2f2f0*/  LEA R4, P6, R29, R2, 0x1 ;  /* 0x000000021d047211 */ /* 0x000fc600078c08ff */
[----:B------:R0:W-:Y:S02]  /*2f300*/  STL.64 [R1+0x190], R16 ;  /* 0x0001901001007387 */ /* 0x0001e40000100a00 */
[----:B0-----:R-:W-:Y:S02]  /*2f310*/  MOV R17, R5 ;  /* 0x0000000500117202 */ /* 0x001fe40000000f00 */
[----:B------:R-:W-:Y:S02]  /*2f320*/  LEA.HI.X.SX32 R5, R29, R0, 0x1, P6 ;  /* 0x000000001d057211 */ /* 0x000fe400030f0eff */
[----:B------:R-:W4:Y:S04]  /*2f330*/  LDL.LU R29, [R1+0x16e8] ;  /* 0x0016e800011d7983 */ /* 0x000f280000300800 */
[----:B------:R0:W-:Y:S01]  /*2f340*/  STL.64 [R1+0x188], R4 ;  /* 0x0001880401007387 */ /* 0x0001e20000100a00 */
[----:B------:R-:W-:-:S04]  /*2f350*/  LEA R10, P5, R28, R2, 0x1 ;  /* 0x000000021c0a7211 */ /* 0x000fc800078a08ff */
[----:B------:R-:W-:Y:S02]  /*2f360*/  LEA.HI.X.SX32 R11, R28, R0, 0x1, P5 ;  /* 0x000000001c0b7211 */ /* 0x000fe400028f0eff */
[-C--:B------:R-:W-:Y:S01]  /*2f370*/  LEA R16, P4, R27, R2.reuse, 0x1 ;  /* 0x000000021b107211 */ /* 0x080fe200078808ff */
[----:B------:R-:W4:Y:S04]  /*2f380*/  LDL.LU R28, [R1+0x16e4] ;  /* 0x0016e400011c7983 */ /* 0x000f280000300800 */
[----:B------:R1:W-:Y:S01]  /*2f390*/  STL.64 [R1+0x180], R10 ;  /* 0x0001800a01007387 */ /* 0x0003e20000100a00 */
[----:B0-----:R-:W-:-:S04]  /*2f3a0*/  LEA R4, P6, R25, R2, 0x1 ;  /* 0x0000000219047211 */ /* 0x001fc800078c08ff */
[-C--:B------:R-:W-:Y:S02]  /*2f3b0*/  LEA.HI.X.SX32 R5, R25, R0.reuse, 0x1, P6 ;  /* 0x0000000019057211 */ /* 0x080fe400030f0eff */
[----:B-1----:R-:W-:Y:S02]  /*2f3c0*/  MOV R11, R17 ;  /* 0x00000011000b7202 */ /* 0x002fe40000000f00 */
[----:B------:R-:W-:Y:S02]  /*2f3d0*/  LEA.HI.X.SX32 R17, R27, R0, 0x1, P4 ;  /* 0x000000001b117211 */ /* 0x000fe400020f0eff */
[----:B------:R-:W4:Y:S01]  /*2f3e0*/  LDL.LU R27, [R1+0x16e0] ;  /* 0x0016e000011b7983 */ /* 0x000f220000300800 */
[----:B------:R-:W-:-:S03]  /*2f3f0*/  LEA R10, P5, R20, R2, 0x1 ;  /* 0x00000002140a7211 */ /* 0x000fc600078a08ff */
[----:B------:R0:W-:Y:S04]  /*2f400*/  STL.64 [R1+0x178], R16 ;  /* 0x0001781001007387 */ /* 0x0001e80000100a00 */
        /* <DEDUP_REMOVED lines=12> */
[-C--:B------:R-:W-:Y:S01]  /*2f4d0*/  LEA.HI.X.SX32 R11, R18, R0.reuse, 0x1, P5 ;  /* 0x00000000120b7211 */ /* 0x080fe200028f0eff */
[----:B-1----:R-:W-:Y:S01]  /*2f4e0*/  IMAD.MOV.U32 R17, RZ, RZ, R5 ;  /* 0x000000ffff117224 */ /* 0x002fe200078e0005 */
        /* <DEDUP_REMOVED lines=10> */
[----:B------:R-:W4:Y:S04]  /*2f590*/  LDL.LU R3, [R1+0x16c8] ;  /* 0x0016c80001037983 */ /* 0x000f280000300800 */
[----:B------:R-:W-:Y:S04]  /*2f5a0*/  STL.64 [R1+0x148], R16 ;  /* 0x0001481001007387 */ /* 0x000fe80000100a00 */
[----:B------:R-:W4:Y:S04]  /*2f5b0*/  LDL.LU R12, [R1+0x16c4] ;  /* 0x0016c400010c7983 */ /* 0x000f280000300800 */
[----:B------:R0:W-:Y:S02]  /*2f5c0*/  STL.64 [R1+0x140], R4 ;  /* 0x0001400401007387 */ /* 0x0001e40000100a00 */
[----:B0-----:R-:W-:-:S02]  /*2f5d0*/  MOV R5, R11 ;  /* 0x0000000b00057202 */ /* 0x001fc40000000f00 */
[CC--:B--2---:R-:W-:Y:S02]  /*2f5e0*/  LEA R10, P5, R26.reuse, R2.reuse, 0x1 ;  /* 0x000000021a0a7211 */ /* 0x0c4fe400078a08ff */
[C---:B------:R-:W-:Y:S02]  /*2f5f0*/  LEA R16, P4, R9.reuse, R2, 0x1 ;  /* 0x0000000209107211 */ /* 0x040fe400078808ff */
[-C--:B------:R-:W-:Y:S02]  /*2f600*/  LEA.HI.X.SX32 R11, R26, R0.reuse, 0x1, P5 ;  /* 0x000000001a0b7211 */ /* 0x080fe400028f0eff */
[----:B------:R-:W2:Y:S01]  /*2f610*/  LDL.LU R26, [R1+0x16c0] ;  /* 0x0016c000011a7983 */ /* 0x000ea20000300800 */
[----:B------:R-:W-:Y:S02]  /*2f620*/  LEA.HI.X.SX32 R17, R9, R0, 0x1, P4 ;  /* 0x0000000009117211 */ /* 0x000fe400020f0eff */
[----:B------:R-:W-:Y:S01]  /*2f630*/  LEA R4, P6, R14, R2, 0x1 ;  /* 0x000000020e047211 */ /* 0x000fe200078c08ff */
[----:B------:R0:W-:Y:S01]  /*2f640*/  STL.64 [R1+0x138], R10 ;  /* 0x0001380a01007387 */ /* 0x0001e20000100a00 */
[----:B------:R-:W-:-:S03]  /*2f650*/  IMAD.MOV.U32 R9, RZ, RZ, R5 ;  /* 0x000000ffff097224 */ /* 0x000fc600078e0005 */
[----:B------:R1:W-:Y:S01]  /*2f660*/  STL.64 [R1+0x130], R16 ;  /* 0x0001301001007387 */ /* 0x0003e20000100a00 */
[----:B0-----:R-:W-:Y:S02]  /*2f670*/  LEA R10, P5, R13, R2, 0x1 ;  /* 0x000000020d0a7211 */ /* 0x001fe400078a08ff */
[----:B------:R-:W-:Y:S01]  /*2f680*/  MOV R11, R13 ;  /* 0x0000000d000b7202 */ /* 0x000fe20000000f00 */
[----:B-1----:R-:W2:Y:S01]  /*2f690*/  LDL.LU.64 R16, [R1+0x16b8] ;  /* 0x0016b80001107983 */ /* 0x002ea20000300a00 */
[----:B---3--:R-:W-:Y:S02]  /*2f6a0*/  MOV R13, R8 ;  /* 0x00000008000d7202 */ /* 0x008fe40000000f00 */
[----:B------:R-:W-:Y:S02]  /*2f6b0*/  LEA R8, P4, R5, R2, 0x1 ;  /* 0x0000000205087211 */ /* 0x000fe400078808ff */
[-C--:B------:R-:W-:Y:S02]  /*2f6c0*/  LEA.HI.X.SX32 R5, R14, R0.reuse, 0x1, P6 ;  /* 0x000000000e057211 */ /* 0x080fe400030f0eff */
[----:B------:R-:W3:Y:S01]  /*2f6d0*/  LDL.LU R14, [R1+0x16b0] ;  /* 0x0016b000010e7983 */ /* 0x000ee20000300800 */
[----:B------:R-:W-:-:S03]  /*2f6e0*/  LEA.HI.X.SX32 R11, R11, R0, 0x1, P5 ;  /* 0x000000000b0b7211 */ /* 0x000fc600028f0eff */
[----:B------:R-:W-:Y:S01]  /*2f6f0*/  STL.64 [R1+0x128], R4 ;  /* 0x0001280401007387 */ /* 0x000fe20000100a00 */
[----:B------:R-:W-:-:S03]  /*2f700*/  LEA.HI.X.SX32 R9, R9, R0, 0x1, P4 ;  /* 0x0000000009097211 */ /* 0x000fc600020f0eff */
[----:B------:R-:W-:Y:S04]  /*2f710*/  STL.64 [R1+0x120], R10 ;  /* 0x0001200a01007387 */ /* 0x000fe80000100a00 */
[----:B------:R4:W-:Y:S02]  /*2f720*/  STL.64 [R1+0x118], R8 ;  /* 0x0001180801007387 */ /* 0x0009e40000100a00 */
[-C--:B----4-:R-:W-:Y:S02]  /*2f730*/  LEA R8, P4, R3, R2.reuse, 0x1 ;  /* 0x0000000203087211 */ /* 0x090fe400078808ff */
[----:B------:R-:W-:-:S04]  /*2f740*/  LEA R10, P5, R12, R2, 0x1 ;  /* 0x000000020c0a7211 */ /* 0x000fc800078a08ff */
[-C--:B------:R-:W-:Y:S02]  /*2f750*/  LEA.HI.X.SX32 R11, R12, R0.reuse, 0x1, P5 ;  /* 0x000000000c0b7211 */ /* 0x080fe400028f0eff */
[----:B------:R-:W-:Y:S02]  /*2f760*/  LEA.HI.X.SX32 R9, R3, R0, 0x1, P4 ;  /* 0x0000000003097211 */ /* 0x000fe400020f0eff */
[----:B--2---:R-:W-:-:S04]  /*2f770*/  LEA R4, P6, R26, R2, 0x1 ;  /* 0x000000021a047211 */ /* 0x004fc800078c08ff */
[----:B------:R-:W-:Y:S02]  /*2f780*/  LEA.HI.X.SX32 R5, R26, R0, 0x1, P6 ;  /* 0x000000001a057211 */ /* 0x000fe400030f0eff */
[----:B------:R-:W0:Y:S03]  /*2f790*/  LDC R26, c[0x0][0x3e8] ;  /* 0x0000fa00ff1a7b82 */ /* 0x000e260000000800 */
[----:B------:R-:W-:Y:S04]  /*2f7a0*/  STL.64 [R1+0x110], R4 ;  /* 0x0001100401007387 */ /* 0x000fe80000100a00 */
[----:B------:R1:W-:Y:S04]  /*2f7b0*/  STL.64 [R1+0x108], R10 ;  /* 0x0001080a01007387 */ /* 0x0003e80000100a00 */
[----:B------:R2:W-:Y:S01]  /*2f7c0*/  STL.64 [R1+0x100], R8 ;  /* 0x0001000801007387 */ /* 0x0005e20000100a00 */
[----:B-1----:R-:W-:-:S04]  /*2f7d0*/  LEA R10, P5, R18, R2, 0x1 ;  /* 0x00000002120a7211 */ /* 0x002fc800078a08ff */
[----:B------:R-:W-:Y:S02]  /*2f7e0*/  LEA.HI.X.SX32 R11, R18, R0, 0x1, P5 ;  /* 0x00000000120b7211 */ /* 0x000fe400028f0eff */
[----:B--2---:R-:W-:-:S04]  /*2f7f0*/  LEA R8, P4, R17, R2, 0x1 ;  /* 0x0000000211087211 */ /* 0x004fc800078808ff */
[----:B------:R-:W-:Y:S02]  /*2f800*/  LEA.HI.X.SX32 R9, R17, R0, 0x1, P4 ;  /* 0x0000000011097211 */ /* 0x000fe400020f0eff */
[----:B---3--:R-:W-:-:S04]  /*2f810*/  LEA R4, P6, R14, R2, 0x1 ;  /* 0x000000020e047211 */ /* 0x008fc800078c08ff */
[----:B------:R-:W-:-:S05]  /*2f820*/  LEA.HI.X.SX32 R5, R14, R0, 0x1, P6 ;  /* 0x000000000e057211 */ /* 0x000fca00030f0eff */
[----:B------:R1:W-:Y:S04]  /*2f830*/  STL.64 [R1+0xf8], R4 ;  /* 0x0000f80401007387 */ /* 0x0003e80000100a00 */
[----:B------:R2:W-:Y:S01]  /*2f840*/  STL.64 [R1+0xf0], R10 ;  /* 0x0000f00a01007387 */ /* 0x0005e20000100a00 */
[CC--:B-1----:R-:W-:Y:S02]  /*2f850*/  LEA R4, P6, R16.reuse, R2.reuse, 0x1 ;  /* 0x0000000210047211 */ /* 0x0c2fe400078c08ff */
[C---:B--2---:R-:W-:Y:S02]  /*2f860*/  LEA R10, P5, R15.reuse, R2, 0x1 ;  /* 0x000000020f0a7211 */ /* 0x044fe400078a08ff */
[-C--:B------:R-:W-:Y:S02]  /*2f870*/  LEA.HI.X.SX32 R5, R16, R0.reuse, 0x1, P6 ;  /* 0x0000000010057211 */ /* 0x080fe400030f0eff */
[----:B------:R-:W-:Y:S01]  /*2f880*/  LEA.HI.X.SX32 R11, R15, R0, 0x1, P5 ;  /* 0x000000000f0b7211 */ /* 0x000fe200028f0eff */
[----:B------:R1:W-:Y:S04]  /*2f890*/  STL.64 [R1+0xe8], R8 ;  /* 0x0000e80801007387 */ /* 0x0003e80000100a00 */
[----:B------:R2:W-:Y:S01]  /*2f8a0*/  STL.64 [R1+0xe0], R4 ;  /* 0x0000e00401007387 */ /* 0x0005e20000100a00 */
[----:B------:R-:W-:-:S02]  /*2f8b0*/  LEA R16, P6, R20, R2, 0x1 ;  /* 0x0000000214107211 */ /* 0x000fc400078c08ff */
[C---:B-1----:R-:W-:Y:S01]  /*2f8c0*/  LEA R8, P4, R19.reuse, R2, 0x1 ;  /* 0x0000000213087211 */ /* 0x042fe200078808ff */
[----:B--2---:R-:W2:Y:S04]  /*2f8d0*/  LDL.LU.64 R4, [R1+0x16a8] ;  /* 0x0016a80001047983 */ /* 0x004ea80000300a00 */
[----:B------:R1:W-:Y:S01]  /*2f8e0*/  STL.64 [R1+0xd8], R10 ;  /* 0x0000d80a01007387 */ /* 0x0003e20000100a00 */
[----:B------:R-:W-:-:S03]  /*2f8f0*/  LEA.HI.X.SX32 R9, R19, R0, 0x1, P4 ;  /* 0x0000000013097211 */ /* 0x000fc600020f0eff */
[----:B-1----:R-:W3:Y:S04]  /*2f900*/  LDL.LU.64 R10, [R1+0x16a0] ;  /* 0x0016a000010a7983 */ /* 0x002ee80000300a00 */
[----:B------:R-:W-:Y:S04]  /*2f910*/  STL [R1+0xc8], R16 ;  /* 0x0000c81001007387 */ /* 0x000fe80000100800 */
[----:B------:R1:W-:Y:S04]  /*2f920*/  STL.64 [R1+0xd0], R8 ;  /* 0x0000d00801007387 */ /* 0x0003e80000100a00 */
[----:B-1----:R-:W4:Y:S01]  /*2f930*/  LDL.LU.64 R8, [R1+0x1698] ;  /* 0x0016980001087983 */ /* 0x002f220000300a00 */
[----:B------:R-:W-:-:S02]  /*2f940*/  MOV R15, R17 ;  /* 0x00000011000f7202 */ /* 0x000fc40000000f00 */
[----:B------:R-:W-:Y:S02]  /*2f950*/  MOV R14, R16 ;  /* 0x00000010000e7202 */ /* 0x000fe40000000f00 */
[----:B------:R-:W-:Y:S02]  /*2f960*/  MOV R19, R15 ;  /* 0x0000000f00137202 */ /* 0x000fe40000000f00 */
[----:B------:R-:W-:Y:S02]  /*2f970*/  LEA.HI.X.SX32 R19, R20, R0, 0x1, P6 ;  /* 0x0000000014137211 */ /* 0x000fe400030f0eff */
[----:B------:R-:W-:-:S03]  /*2f980*/  MOV R18, R14 ;  /* 0x0000000e00127202 */ /* 0x000fc60000000f00 */
[----:B------:R-:W-:Y:S01]  /*2f990*/  STL [R1+0xcc], R19 ;  /* 0x0000cc1301007387 */ /* 0x000fe20000100800 */
[----:B0-----:R-:W-:-:S04]  /*2f9a0*/  LEA R3, R26, R29, 0x2 ;  /* 0x0000001d1a037211 */ /* 0x001fc800078e10ff */
[C---:B------:R-:W-:Y:S02]  /*2f9b0*/  LEA R3, R26.reuse, R3, 0x2 ;  /* 0x000000031a037211 */ /* 0x040fe400078e10ff */
[----:B------:R-:W-:Y:S02]  /*2f9c0*/  MOV R12, R13 ;  /* 0x0000000d000c7202 */ /* 0x000fe40000000f00 */
[----:B------:R-:W-:Y:S02]  /*2f9d0*/  MOV R13, R21 ;  /* 0x00000015000d7202 */ /* 0x000fe40000000f00 */
[----:B------:R-:W-:Y:S02]  /*2f9e0*/  LEA R3, R26, R3, 0x2 ;  /* 0x000000031a037211 */ /* 0x000fe400078e10ff */
[----:B---3--:R-:W-:-:S04]  /*2f9f0*/  LEA R16, P5, R11, R2, 0x1 ;  /* 0x000000020b107211 */ /* 0x008fc800078a08ff */
[----:B------:R-:W-:Y:S02]  /*2fa00*/  LEA.HI.X.SX32 R17, R11, R0, 0x1, P5 ;  /* 0x000000000b117211 */ /* 0x000fe400028f0eff */
[----:B------:R-:W-:-:S03]  /*2fa10*/  LEA R14, P4, R10, R2, 0x1 ;  /* 0x000000020a0e7211 */ /* 0x000fc600078808ff */
[----:B------:R0:W-:Y:S01]  /*2fa20*/  STL.64 [R1+0xc0], R16 ;  /* 0x0000c01001007387 */ /* 0x0001e20000100a00 */
[----:B------:R-:W-:Y:S02]  /*2fa30*/  LEA.HI.X.SX32 R15, R10, R0, 0x1, P4 ;  /* 0x000000000a0f7211 */ /* 0x000fe400020f0eff */
[CC--:B----4-:R-:W-:Y:S01]  /*2fa40*/  LEA R18, P6, R9.reuse, R2.reuse, 0x1 ;  /* 0x0000000209127211 */ /* 0x0d0fe200078c08ff */
[----:B0-----:R-:W-:Y:S01]  /*2fa50*/  IMAD.MOV.U32 R16, RZ, RZ, R6 ;  /* 0x000000ffff107224 */ /* 0x001fe200078e0006 */
[C---:B------:R-:W-:Y:S02]  /*2fa60*/  LEA R6, P5, R8.reuse, R2, 0x1 ;  /* 0x0000000208067211 */ /* 0x040fe400078a08ff */
[----:B------:R-:W-:Y:S02]  /*2fa70*/  MOV R17, R7 ;  /* 0x0000000700117202 */ /* 0x000fe40000000f00 */
[-C--:B------:R-:W-:Y:S02]  /*2fa80*/  LEA.HI.X.SX32 R19, R9, R0.reuse, 0x1, P6 ;  /* 0x0000000009137211 */ /* 0x080fe400030f0eff */
[----:B------:R-:W-:Y:S01]  /*2fa90*/  LEA.HI.X.SX32 R7, R8, R0, 0x1, P5 ;  /* 0x0000000008077211 */ /* 0x000fe200028f0eff */
[----:B------:R0:W-:Y:S01]  /*2faa0*/  STL.64 [R1+0xb8], R14 ;  /* 0x0000b80e01007387 */ /* 0x0001e20000100a00 */
[----:B--2---:R-:W-:-:S03]  /*2fab0*/  LEA R10, P6, R4, R2, 0x1 ;  /* 0x00000002040a7211 */ /* 0x004fc600078c08ff */
[----:B------:R-:W-:Y:S04]  /*2fac0*/  STL.64 [R1+0xb0], R18 ;  /* 0x0000b01201007387 */ /* 0x000fe80000100a00 */
[----:B------:R1:W-:Y:S01]  /*2fad0*/  STL.64 [R1+0xa8], R6 ;  /* 0x0000a80601007387 */ /* 0x0003e20000100a00 */
[C---:B0-----:R-:W-:Y:S02]  /*2fae0*/  LEA R14, P4, R5.reuse, R2, 0x1 ;  /* 0x00000002050e7211 */ /* 0x041fe400078808ff */
[-C--:B------:R-:W-:Y:S02]  /*2faf0*/  LEA.HI.X.SX32 R11, R4, R0.reuse, 0x1, P6 ;  /* 0x00000000040b7211 */ /* 0x080fe400030f0eff */
[----:B------:R-:W-:Y:S02]  /*2fb00*/  LEA.HI.X.SX32 R15, R5, R0, 0x1, P4 ;  /* 0x00000000050f7211 */ /* 0x000fe400020f0eff */
[----:B-1----:R-:W-:-:S03]  /*2fb10*/  LEA R6, P5, R25, R2, 0x1 ;  /* 0x0000000219067211 */ /* 0x002fc600078a08ff */
[----:B------:R-:W-:Y:S01]  /*2fb20*/  STL.64 [R1+0xa0], R14 ;  /* 0x0000a00e01007387 */ /* 0x000fe20000100a00 */
[----:B------:R-:W-:-:S03]  /*2fb30*/  LEA.HI.X.SX32 R7, R25, R0, 0x1, P5 ;  /* 0x0000000019077211 */ /* 0x000fc600028f0eff */
[----:B------:R-:W-:Y:S04]  /*2fb40*/  STL.64 [R1+0x98], R10 ;  /* 0x0000980a01007387 */ /* 0x000fe80000100a00 */
[----:B------:R-:W-:Y:S04]  /*2fb50*/  STL.64 [R1+0x90], R6 ;  /* 0x0000900601007387 */ /* 0x000fe80000100a00 */
[----:B------:R-:W0:Y:S01]  /*2fb60*/  LDS.128 R4, [R23+UR6] ;  /* 0x0000000617047984 */ /* 0x000e220008000c00 */
[----:B------:R-:W-:-:S03]  /*2fb70*/  LEA R8, P4, R27, R2, 0x1 ;  /* 0x000000021b087211 */ /* 0x000fc600078808ff */
[----:B0-----:R-:W-:Y:S04]  /*2fb80*/  STL.64 [R1+0x10], R4 ;  /* 0x0000100401007387 */ /* 0x001fe80000100a00 */
[----:B------:R-:W-:Y:S04]  /*2fb90*/  STL.64 [R1+0x18], R6 ;  /* 0x0000180601007387 */ /* 0x000fe80000100a00 */
[----:B------:R-:W0:Y:S01]  /*2fba0*/  LDS.128 R4, [R24+UR6] ;  /* 0x0000000618047984 */ /* 0x000e220008000c00 */
[----:B------:R-:W-:-:S03]  /*2fbb0*/  LEA.HI.X.SX32 R9, R27, R0, 0x1, P4 ;  /* 0x000000001b097211 */ /* 0x000fc600020f0eff */
[----:B0-----:R-:W-:Y:S04]  /*2fbc0*/  STL [R1+0x1668], R5 ;  /* 0x0016680501007387 */ /* 0x001fe80000100800 */
[----:B------:R-:W-:Y:S04]  /*2fbd0*/  STL [R1+0x15d0], R7 ;  /* 0x0015d00701007387 */ /* 0x000fe80000100800 */
[----:B------:R-:W-:Y:S04]  /*2fbe0*/  STL.64 [R1+0x88], R8 ;  /* 0x0000880801007387 */ /* 0x000fe80000100a00 */
[----:B------:R-:W0:Y:S01]  /*2fbf0*/  LDS.128 R8, [R23+UR6+0x400] ;  /* 0x0004000617087984 */ /* 0x000e220008000c00 */
[----:B------:R-:W-:-:S03]  /*2fc00*/  LEA R14, P6, R28, R2, 0x1 ;  /* 0x000000021c0e7211 */ /* 0x000fc600078c08ff */
[----:B0-----:R-:W-:Y:S01]  /*2fc10*/  STL [R1+0x4], R9 ;  /* 0x0000040901007387 */ /* 0x001fe20000100800 */
[----:B------:R-:W-:Y:S01]  /*2fc20*/  IMAD.MOV.U32 R5, RZ, RZ, R8 ;  /* 0x000000ffff057224 */ /* 0x000fe200078e0008 */
[----:B------:R-:W-:Y:S02]  /*2fc30*/  MOV R7, R10 ;  /* 0x0000000a00077202 */ /* 0x000fe40000000f00 */
[----:B------:R-:W-:Y:S04]  /*2fc40*/  STL [R1+0xc], R11 ;  /* 0x00000c0b01007387 */ /* 0x000fe80000100800 */
[----:B------:R-:W0:Y:S01]  /*2fc50*/  LDS.128 R8, [R24+UR6+0x400] ;  /* 0x0004000618087984 */ /* 0x000e220008000c00 */
[----:B------:R-:W-:-:S03]  /*2fc60*/  LEA.HI.X.SX32 R15, R28, R0, 0x1, P6 ;  /* 0x000000001c0f7211 */ /* 0x000fc600030f0eff */
[----:B------:R-:W-:Y:S04]  /*2fc70*/  STL.64 [R1+0x1688], R4 ;  /* 0x0016880401007387 */ /* 0x000fe80000100a00 */
[----:B------:R1:W-:Y:S01]  /*2fc80*/  STL.64 [R1+0x1600], R6 ;  /* 0x0016000601007387 */ /* 0x0003e20000100a00 */
[----:B------:R-:W-:Y:S02]  /*2fc90*/  MOV R27, R3 ;  /* 0x00000003001b7202 */ /* 0x000fe40000000f00 */
[----:B------:R-:W-:Y:S01]  /*2fca0*/  MOV R3, R13 ;  /* 0x0000000d00037202 */ /* 0x000fe20000000f00 */
[----:B-1----:R-:W-:Y:S01]  /*2fcb0*/  IMAD.MOV.U32 R6, RZ, RZ, R16 ;  /* 0x000000ffff067224 */ /* 0x002fe200078e0010 */
[----:B------:R-:W-:Y:S02]  /*2fcc0*/  MOV R7, R17 ;  /* 0x0000001100077202 */ /* 0x000fe40000000f00 */
[----:B------:R-:W-:Y:S04]  /*2fcd0*/  LDS.128 R16, [R24+UR6+0x800] ;  /* 0x0008000618107984 */ /* 0x000fe80008000c00 */
[----:B0-----:R-:W-:Y:S04]  /*2fce0*/  STL [R1+0x1690], R8 ;  /* 0x0016900801007387 */ /* 0x001fe80000100800 */
[----:B------:R-:W-:Y:S04]  /*2fcf0*/  STL [R1+0x166c], R9 ;  /* 0x00166c0901007387 */ /* 0x000fe80000100800 */
[----:B------:R0:W-:Y:S04]  /*2fd00*/  STL.64 [R1+0x15f0], R10 ;  /* 0x0015f00a01007387 */ /* 0x0001e80000100a00 */
[----:B------:R-:W2:Y:S04]  /*2fd10*/  LDL.LU R28, [R1+0x34] ;  /* 0x00003400011c7983 */ /* 0x000ea80000300800 */
[----:B------:R-:W-:Y:S01]  /*2fd20*/  STL.64 [R1+0x80], R14 ;  /* 0x0000800e01007387 */ /* 0x000fe20000100a00 */
[----:B0-----:R-:W-:-:S03]  /*2fd30*/  MOV R11, R12 ;  /* 0x0000000c000b7202 */ /* 0x001fc60000000f00 */
[----:B------:R-:W0:Y:S01]  /*2fd40*/  LDS.128 R12, [R23+UR6+0x800] ;  /* 0x00080006170c7984 */ /* 0x000e220008000c00 */
[----:B------:R-:W-:Y:S01]  /*2fd50*/  LEA R20, P5, R29, R2, 0x1 ;  /* 0x000000021d147211 */ /* 0x000fe200078a08ff */
[----:B------:R-:W-:-:S03]  /*2fd60*/  IMAD R8, R22, 0x4, R29 ;  /* 0x0000000416087824 */ /* 0x000fc600078e021d */
[----:B------:R-:W-:Y:S02]  /*2fd70*/  LEA.HI.X.SX32 R21, R29, R0, 0x1, P5 ;  /* 0x000000001d157211 */ /* 0x000fe400028f0eff */
[C---:B------:R-:W-:Y:S02]  /*2fd80*/  LEA R25, R22.reuse, R29, 0x2 ;  /* 0x0000001d16197211 */ /* 0x040fe400078e10ff */
[----:B------:R-:W-:Y:S01]  /*2fd90*/  LEA R8, R22, R8, 0x2 ;  /* 0x0000000816087211 */ /* 0x000fe200078e10ff */
[----:B0-----:R0:W-:Y:S04]  /*2fda0*/  STL.64 [R1+0x1680], R12 ;  /* 0x0016800c01007387 */ /* 0x0011e80000100a00 */
[----:B0-----:R-:W3:Y:S04]  /*2fdb0*/  LDL.LU R12, [R1+0x218] ;  /* 0x00021800010c7983 */ /* 0x001ee80000300800 */
[----:B------:R-:W-:Y:S04]  /*2fdc0*/  STL.64 [R1+0x15e8], R14 ;  /* 0x0015e80e01007387 */ /* 0x000fe80000100a00 */
[----:B------:R0:W-:Y:S04]  /*2fdd0*/  STL.64 [R1+0x1678], R16 ;  /* 0x0016781001007387 */ /* 0x0001e80000100a00 */
[----:B0-----:R-:W4:Y:S04]  /*2fde0*/  LDL.LU R16, [R1+0x3c] ;  /* 0x00003c0001107983 */ /* 0x001f280000300800 */
[----:B------:R-:W2:Y:S04]  /*2fdf0*/  LDL.LU R17, [R1+0x210] ;  /* 0x0002100001117983 */ /* 0x000ea80000300800 */
[----:B------:R0:W-:Y:S04]  /*2fe00*/  STL.64 [R1+0x15e0], R18 ;  /* 0x0015e01201007387 */ /* 0x0001e80000100a00 */
[----:B0-----:R-:W2:Y:S04]  /*2fe10*/  LDL.LU R18, [R1+0x44] ;  /* 0x0000440001127983 */ /* 0x001ea80000300800 */
[----:B------:R-:W2:Y:S04]  /*2fe20*/  LDL.LU R19, [R1+0x224] ;  /* 0x0002240001137983 */ /* 0x000ea80000300800 */
[----:B------:R-:W2:Y:S04]  /*2fe30*/  LDL.LU R29, [R1+0x2c] ;  /* 0x00002c00011d7983 */ /* 0x000ea80000300800 */
[----:B------:R-:W-:Y:S04]  /*2fe40*/  STL.64 [R1+0x78], R20 ;  /* 0x0000781401007387 */ /* 0x000fe80000100a00 */
[----:B------:R-:W0:Y:S01]  /*2fe50*/  LDS.128 R20, [R23+UR6+0xc00] ;  /* 0x000c000617147984 */ /* 0x000e220008000c00 */
[----:B------:R-:W-:-:S02]  /*2fe60*/  LEA R26, P4, R25, R2, 0x1 ;  /* 0x00000002191a7211 */ /* 0x000fc400078808ff */
[----:B------:R-:W-:Y:S01]  /*2fe70*/  LEA R14, P5, R27, R2, 0x1 ;  /* 0x000000021b0e7211 */ /* 0x000fe200078a08ff */
[----:B------:R-:W3:Y:S01]  /*2fe80*/  LDL.LU R13, [R1+0x21c] ;  /* 0x00021c00010d7983 */ /* 0x000ee20000300800 */
[----:B------:R-:W-:Y:S02]  /*2fe90*/  MOV R15, R27 ;  /* 0x0000001b000f7202 */ /* 0x000fe40000000f00 */
[----:B------:R-:W-:Y:S01]  /*2fea0*/  LEA.HI.X.SX32 R27, R25, R0, 0x1, P4 ;  /* 0x00000000191b7211 */ /* 0x000fe200020f0eff */
[----:B0-----:R-:W-:Y:S04]  /*2feb0*/  STL.64 [R1+0x15f8], R22 ;  /* 0x0015f81601007387 */ /* 0x001fe80000100a00 */
[----:B------:R-:W3:Y:S04]  /*2fec0*/  LDL.LU R9, [R1+0x10] ;  /* 0x0000100001097983 */ /* 0x000ee80000300800 */
[----:B------:R-:W-:Y:S04]  /*2fed0*/  STL.64 [R1+0x70], R26 ;  /* 0x0000701a01007387 */ /* 0x000fe80000100a00 */
[----:B------:R-:W0:Y:S04]  /*2fee0*/  LDS.128 R24, [R24+UR6+0xc00] ;  /* 0x000c000618187984 */ /* 0x000e280008000c00 */
[----:B0-----:R0:W-:Y:S04]  /*2fef0*/  STL.64 [R1+0x1670], R24 ;  /* 0x0016701801007387 */ /* 0x0011e80000100a00 */
[----:B0-----:R-:W3:Y:S01]  /*2ff00*/  LDL.LU R25, [R1+0x38] ;  /* 0x0000380001197983 */ /* 0x001ee20000300800 */
[----:B------:R-:W-:-:S02]  /*2ff10*/  LEA R4, P6, R8, R2, 0x1 ;  /* 0x0000000208047211 */ /* 0x000fc400078c08ff */
[----:B------:R-:W-:Y:S02]  /*2ff20*/  MOV R24, R11 ;  /* 0x0000000b00187202 */ /* 0x000fe40000000f00 */
[----:B------:R-:W-:Y:S01]  /*2ff30*/  LEA.HI.X.SX32 R5, R8, R0, 0x1, P6 ;  /* 0x0000000008057211 */ /* 0x000fe200030f0eff */
[----:B------:R-:W-:Y:S01]  /*2ff40*/  STL.64 [R1+0x1608], R26 ;  /* 0x0016081a01007387 */ /* 0x000fe20000100a00 */
[----:B------:R-:W-:Y:S02]  /*2ff50*/  LEA R22, P6, R24, R2, 0x1 ;  /* 0x0000000218167211 */ /* 0x000fe400078c08ff */
[----:B------:R-:W-:Y:S01]  /*2ff60*/  MOV R23, R24 ;  /* 0x0000001800177202 */ /* 0x000fe20000000f00 */
[----:B------:R-:W4:Y:S01]  /*2ff70*/  LDL.LU R8, [R1+0x1690] ;  /* 0x0016900001087983 */ /* 0x000f220000300800 */
[-C--:B------:R-:W-:Y:S02]  /*2ff80*/  LEA.HI.X.SX32 R15, R15, R0.reuse, 0x1, P5 ;  /* 0x000000000f0f7211 */ /* 0x080fe400028f0eff */
[----:B------:R-:W-:Y:S01]  /*2ff90*/  LEA.HI.X.SX32 R23, R23, R0, 0x1, P6 ;  /* 0x0000000017177211 */ /* 0x000fe200030f0eff */
[----:B------:R0:W-:Y:S04]  /*2ffa0*/  STL.64 [R1+0x68], R4 ;  /* 0x0000680401007387 */ /* 0x0001e80000100a00 */
[----:B0-----:R-:W4:Y:S04]  /*2ffb0*/  LDL.LU.64 R4, [R1+0x1688] ;  /* 0x0016880001047983 */ /* 0x001f280000300a00 */
[----:B------:R0:W-:Y:S04]  /*2ffc0*/  STL.64 [R1+0x60], R14 ;  /* 0x0000600e01007387 */ /* 0x0001e80000100a00 */
[----:B0-----:R-:W4:Y:S01]  /*2ffd0*/  LDL.LU.64 R14, [R1+0x208] ;  /* 0x00020800010e7983 */ /* 0x001f220000300a00 */
[----:B--2---:R-:W-:-:S04]  /*2ffe0*/  LEA R26, P5, R29, R2, 0x1 ;  /* 0x000000021d1a7211 */ /* 0x004fc800078a08ff */
[----:B------:R-:W-:Y:S02]  /*2fff0*/  LEA.HI.X.SX32 R27, R29, R0, 0x1, P5 ;  /* 0x000000001d1b7211 */ /* 0x000fe400028f0eff */
[----:B---3--:R-:W-:-:S04]  /*30000*/  LEA R10, P4, R25, R2, 0x1 ;  /* 0x00000002190a7211 */ /* 0x008fc800078808ff */
[----:B------:R-:W-:Y:S02]  /*30010*/  LEA.HI.X.SX32 R11, R25, R0, 0x1, P4 ;  /* 0x00000000190b7211 */ /* 0x000fe400020f0eff */
[----:B------:R-:W-:-:S03]  /*30020*/  LEA R24, P4, R18, R2, 0x1 ;  /* 0x0000000212187211 */ /* 0x000fc600078808ff */
[----:B------:R0:W-:Y:S01]  /*30030*/  STL.64 [R1+0x58], R10 ;  /* 0x0000580a01007387 */ /* 0x0001e20000100a00 */
[----:B------:R-:W-:-:S03]  /*30040*/  LEA.HI.X.SX32 R25, R18, R0, 0x1, P4 ;  /* 0x0000000012197211 */ /* 0x000fc600020f0eff */
[----:B0-----:R-:W2:Y:S04]  /*30050*/  LDL.LU.64 R10, [R1+0x200] ;  /* 0x00020000010a7983 */ /* 0x001ea80000300a00 */
[----:B------:R4:W-:Y:S04]  /*30060*/  STL.64 [R1+0x50], R22 ;  /* 0x0000501601007387 */ /* 0x0009e80000100a00 */
[----:B------:R0:W-:Y:S01]  /*30070*/  STL.64 [R1+0x48], R26 ;  /* 0x0000481a01007387 */ /* 0x0001e20000100a00 */
[----:B----4-:R-:W-:-:S03]  /*30080*/  LEA R22, P6, R16, R2, 0x1 ;  /* 0x0000000210167211 */ /* 0x010fc600078c08ff */
[----:B------:R1:W-:Y:S01]  /*30090*/  STL.64 [R1+0x40], R24 ;  /* 0x0000401801007387 */ /* 0x0003e20000100a00 */
[----:B------:R-:W-:Y:S02]  /*300a0*/  LEA.HI.X.SX32 R23, R16, R0, 0x1, P6 ;  /* 0x0000000010177211 */ /* 0x000fe400030f0eff */
[----:B0-----:R-:W-:-:S03]  /*300b0*/  LEA R26, P5, R28, R2, 0x1 ;  /* 0x000000021c1a7211 */ /* 0x001fc600078a08ff */
[----:B------:R0:W-:Y:S01]  /*300c0*/  STL.64 [R1+0x38], R22 ;  /* 0x0000381601007387 */ /* 0x0001e20000100a00 */
[----:B------:R-:W-:Y:S02]  /*300d0*/  LEA.HI.X.SX32 R27, R28, R0, 0x1, P5 ;  /* 0x000000001c1b7211 */ /* 0x000fe400028f0eff */
[----:B-1----:R-:W-:-:S04]  /*300e0*/  LEA R24, P4, R3, R2, 0x1 ;  /* 0x0000000203187211 */ /* 0x002fc800078808ff */
[----:B------:R-:W-:Y:S02]  /*300f0*/  LEA.HI.X.SX32 R25, R3, R0, 0x1, P4 ;  /* 0x0000000003197211 */ /* 0x000fe400020f0eff */
[C---:B0-----:R-:W-:Y:S01]  /*30100*/  LEA R22, P6, R12.reuse, R2, 0x1 ;  /* 0x000000020c167211 */ /* 0x041fe200078c08ff */
[----:B------:R0:W-:Y:S03]  /*30110*/  STL.64 [R1+0x30], R26 ;  /* 0x0000301a01007387 */ /* 0x0001e60000100a00 */
[----:B------:R-:W-:Y:S01]  /*30120*/  LEA.HI.X.SX32 R23, R12, R0, 0x1, P6 ;  /* 0x000000000c177211 */ /* 0x000fe200030f0eff */
[----:B------:R-:W-:Y:S01]  /*30130*/  STL.64 [R1+0x28], R24 ;  /* 0x0000281801007387 */ /* 0x000fe20000100a00 */
[----:B------:R-:W-:Y:S01]  /*30140*/  FSETP.NEU.AND P6, PT, R13, RZ, PT ;  /* 0x000000ff0d00720b */ /* 0x000fe20003fcd000 */
[----:B------:R-:W-:Y:S01]  /*30150*/  IMAD.MOV.U32 R12, RZ, RZ, R6 ;  /* 0x000000ffff0c7224 */ /* 0x000fe200078e0006 */
[----:B------:R-:W-:Y:S01]  /*30160*/  MOV R13, R7 ;  /* 0x00000007000d7202 */ /* 0x000fe20000000f00 */
[----:B0-----:R-:W3:Y:S04]  /*30170*/  LDL.LU.64 R26, [R1+0x1f0] ;  /* 0x0001f000011a7983 */ /* 0x001ee80000300a00 */
[----:B------:R0:W-:Y:S04]  /*30180*/  STL.64 [R1+0x20], R22 ;  /* 0x0000201601007387 */ /* 0x0001e80000100a00 */
[----:B------:R-:W4:Y:S04]  /*30190*/  LDL.LU R6, [R1+0x14] ;  /* 0x0000140001067983 */ /* 0x000f280000300800 */
[----:B------:R-:W4:Y:S01]  /*301a0*/  LDL.LU R7, [R1+0x4] ;  /* 0x0000040001077983 */ /* 0x000f220000300800 */
[----:B------:R-:W-:-:S02]  /*301b0*/  LEA R28, P5, R17, R2, 0x1 ;  /* 0x00000002111c7211 */ /* 0x000fc400078a08ff */
[----:B------:R-:W-:Y:S02]  /*301c0*/  LEA R2, P4, R19, R2, 0x1 ;  /* 0x0000000213027211 */ /* 0x000fe400078808ff */
[-C--:B------:R-:W-:Y:S02]  /*301d0*/  LEA.HI.X.SX32 R29, R17, R0.reuse, 0x1, P5 ;  /* 0x00000000111d7211 */ /* 0x080fe400028f0eff */
[----:B------:R-:W-:Y:S01]  /*301e0*/  LEA.HI.X.SX32 R3, R19, R0, 0x1, P4 ;  /* 0x0000000013037211 */ /* 0x000fe200020f0eff */
[----:B------:R1:W-:Y:S04]  /*301f0*/  STG.E.U16 desc[UR10][R14.64], R9 ;  /* 0x000000090e007986 */ /* 0x0003e8000c10150a */
[----:B--2---:R2:W-:Y:S04]  /*30200*/  STG.E.U16 desc[UR10][R10.64], R4 ;  /* 0x000000040a007986 */ /* 0x0045e8000c10150a */
[----:B----4-:R-:W-:Y:S04]  /*30210*/  STL.64 [R1+0x1638], R6 ;  /* 0x0016380601007387 */ /* 0x010fe80000100a00 */
[----:B------:R-:W4:Y:S04]  /*30220*/  LDL.LU.64 R16, [R1+0x1e8] ;  /* 0x0001e80001107983 */ /* 0x000f280000300a00 */
[----:B0-----:R-:W3:Y:S04]  /*30230*/  LDL.LU.64 R22, [R1+0x1e0] ;  /* 0x0001e00001167983 */ /* 0x001ee80000300a00 */
[----:B------:R-:W3:Y:S04]  /*30240*/  LDL.LU.64 R24, [R1+0x1d8] ;  /* 0x0001d80001187983 */ /* 0x000ee80000300a00 */
[----:B------:R-:W-:Y:S04]  /*30250*/  STL.64 [R1+0x1580], R28 ;  /* 0x0015801c01007387 */ /* 0x000fe80000100a00 */
[----:B------:R-:W3:Y:S04]  /*30260*/  LDL.LU.64 R18, [R1+0x1d0] ;  /* 0x0001d00001127983 */ /* 0x000ee80000300a00 */
[----:B------:R-:W-:Y:S04]  /*30270*/  STL.64 [R1+0x1588], R2 ;  /* 0x0015880201007387 */ /* 0x000fe80000100a00 */
[----:B-1----:R-:W3:Y:S04]  /*30280*/  LDL.LU.64 R14, [R1+0x1c8] ;  /* 0x0001c800010e7983 */ /* 0x002ee80000300a00 */
[----:B--2---:R-:W2:Y:S04]  /*30290*/  LDL.LU.64 R10, [R1+0x1b8] ;  /* 0x0001b800010a7983 */ /* 0x004ea80000300a00 */
[----:B--2---:R0:W-:Y:S04]  /*302a0*/  STL.64 [R1+0x1660], R10 ;  /* 0x0016600a01007387 */ /* 0x0041e80000100a00 */
[----:B0-----:R-:W2:Y:S04]  /*302b0*/  LDL.LU.64 R10, [R1+0x1c0] ;  /* 0x0001c000010a7983 */ /* 0x001ea80000300a00 */
[----:B------:R-:W2:Y:S04]  /*302c0*/  LDL.LU.64 R6, [R1+0x190] ;  /* 0x0001900001067983 */ /* 0x000ea80000300a00 */
[----:B--2---:R0:W-:Y:S04]  /*302d0*/  STL.64 [R1+0x1640], R6 ;  /* 0x0016400601007387 */ /* 0x0041e80000100a00 */
[----:B0-----:R-:W2:Y:S04]  /*302e0*/  LDL.LU.64 R6, [R1+0x198] ;  /* 0x0001980001067983 */ /* 0x001ea80000300a00 */
[----:B--2---:R0:W-:Y:S04]  /*302f0*/  STL.64 [R1+0x1648], R6 ;  /* 0x0016480601007387 */ /* 0x0041e80000100a00 */
[----:B0-----:R-:W2:Y:S04]  /*30300*/  LDL.LU.64 R6, [R1+0x1a0] ;  /* 0x0001a00001067983 */ /* 0x001ea80000300a00 */
[----:B--2---:R0:W-:Y:S04]  /*30310*/  STL.64 [R1+0x1650], R6 ;  /* 0x0016500601007387 */ /* 0x0041e80000100a00 */
[----:B0-----:R-:W2:Y:S04]  /*30320*/  LDL.LU.64 R6, [R1+0x1a8] ;  /* 0x0001a80001067983 */ /* 0x001ea80000300a00 */
[----:B--2---:R0:W-:Y:S04]  /*30330*/  STL.64 [R1+0x1658], R6 ;  /* 0x0016580601007387 */ /* 0x0041e80000100a00 */
[----:B0-----:R-:W2:Y:S04]  /*30340*/  LDL.LU.64 R6, [R1+0x1b0] ;  /* 0x0001b00001067983 */ /* 0x001ea80000300a00 */
[----:B------:R-:W2:Y:S04]  /*30350*/  LDL.LU.64 R2, [R1+0x178] ;  /* 0x0001780001027983 */ /* 0x000ea80000300a00 */
[----:B--2---:R0:W-:Y:S04]  /*30360*/  STL.64 [R1+0x1628], R2 ;  /* 0x0016280201007387 */ /* 0x0041e80000100a00 */
[----:B0-----:R-:W2:Y:S04]  /*30370*/  LDL.LU.64 R2, [R1+0x180] ;  /* 0x0001800001027983 */ /* 0x001ea80000300a00 */
[----:B------:R-:W-:Y:S04]  /*30380*/  STG.E.U16 desc[UR10][R12.64], R5 ;  /* 0x000000050c007986 */ /* 0x000fe8000c10150a */
[----:B--2---:R0:W-:Y:S04]  /*30390*/  STL.64 [R1+0x1630], R2 ;  /* 0x0016300201007387 */ /* 0x0041e80000100a00 */
[----:B0-----:R-:W2:Y:S04]  /*303a0*/  LDL.LU.64 R2, [R1+0x188] ;  /* 0x0001880001027983 */ /* 0x001ea80000300a00 */
[----:B------:R-:W2:Y:S04]  /*303b0*/  LDL.LU.64 R28, [R1+0x170] ;  /* 0x00017000011c7983 */ /* 0x000ea80000300a00 */
[----:B------:R-:W4:Y:S04]  /*303c0*/  LDL.LU.64 R12, [R1+0x1680] ;  /* 0x00168000010c7983 */ /* 0x000f280000300a00 */
[----:B---3--:R0:W-:Y:S04]  /*303d0*/  STG.E.U16 desc[UR10][R26.64], R8 ;  /* 0x000000081a007986 */ /* 0x0081e8000c10150a */
[----:B0-----:R-:W3:Y:S04]  /*303e0*/  LDL.LU.64 R26, [R1+0x168] ;  /* 0x00016800011a7983 */ /* 0x001ee80000300a00 */
[----:B----4-:R0:W-:Y:S04]  /*303f0*/  STG.E.U16 desc[UR10][R16.64], R12 ;  /* 0x0000000c10007986 */ /* 0x0101e8000c10150a */
[----:B0-----:R-:W4:Y:S01]  /*30400*/  LDL.LU.64 R16, [R1+0x1678] ;  /* 0x0016780001107983 */ /* 0x001f220000300a00 */
[----:B------:R-:W-:-:S03]  /*30410*/  PRMT R0, R9, 0x7632, R0 ;  /* 0x0000763209007816 */ /* 0x000fc60000000000 */
[----:B----4-:R0:W-:Y:S04]  /*30420*/  STG.E.U16 desc[UR10][R22.64], R16 ;  /* 0x0000001016007986 */ /* 0x0101e8000c10150a */
[----:B------:R1:W-:Y:S04]  /*30430*/  STG.E.U16 desc[UR10][R24.64], R20 ;  /* 0x0000001418007986 */ /* 0x0003e8000c10150a */
[----:B0-----:R-:W4:Y:S04]  /*30440*/  LDL.LU.64 R22, [R1+0x160] ;  /* 0x0001600001167983 */ /* 0x001f280000300a00 */
[----:B-1----:R-:W2:Y:S01]  /*30450*/  LDL.LU.64 R24, [R1+0x1670] ;  /* 0x0016700001187983 */ /* 0x002ea20000300a00 */
[----:B------:R-:W-:-:S03]  /*30460*/  PRMT R4, R4, 0x7632, R4 ;  /* 0x0000763204047816 */ /* 0x000fc60000000004 */
[----:B------:R-:W3:Y:S04]  /*30470*/  LDL.LU R9, [R1+0x166c] ;  /* 0x00166c0001097983 */ /* 0x000ee80000300800 */
[----:B--2---:R0:W-:Y:S04]  /*30480*/  STG.E.U16 desc[UR10][R18.64], R24 ;  /* 0x0000001812007986 */ /* 0x0041e8000c10150a */
[----:B------:R1:W-:Y:S04]  /*30490*/  STG.E.U16 desc[UR10][R14.64], R0 ;  /* 0x000000000e007986 */ /* 0x0003e8000c10150a */
[----:B------:R2:W-:Y:S04]  /*304a0*/  STG.E.U16 desc[UR10][R10.64], R4 ;  /* 0x000000040a007986 */ /* 0x0005e8000c10150a */
[----:B0-----:R-:W3:Y:S01]  /*304b0*/  LDL.LU.64 R18, [R1+0x158] ;  /* 0x0001580001127983 */ /* 0x001ee20000300a00 */
[----:B-1----:R-:W-:-:S03]  /*304c0*/  PRMT R0, R5, 0x7632, R0 ;  /* 0x0000763205007816 */ /* 0x002fc60000000000 */
[----:B------:R-:W3:Y:S04]  /*304d0*/  LDL.LU R5, [R1+0x1668] ;  /* 0x0016680001057983 */ /* 0x000ee80000300800 */
[----:B------:R-:W3:Y:S04]  /*304e0*/  LDL.LU.64 R14, [R1+0x150] ;  /* 0x00015000010e7983 */ /* 0x000ee80000300a00 */
[----:B--2---:R-:W2:Y:S01]  /*304f0*/  LDL.LU.64 R10, [R1+0x1660] ;  /* 0x00166000010a7983 */ /* 0x004ea20000300a00 */
[----:B------:R-:W-:Y:S02]  /*30500*/  PRMT R8, R8, 0x7632, R8 ;  /* 0x0000763208087816 */ /* 0x000fe40000000008 */
[----:B------:R-:W-:Y:S01]  /*30510*/  PRMT R12, R12, 0x7632, R12 ;  /* 0x000076320c0c7816 */ /* 0x000fe2000000000c */
[----:B--2---:R0:W-:Y:S04]  /*30520*/  STG.E.U16 desc[UR10][R10.64], R0 ;  /* 0x000000000a007986 */ /* 0x0041e8000c10150a */
[----:B------:R1:W-:Y:S04]  /*30530*/  STG.E.U16 desc[UR10][R6.64], R8 ;  /* 0x0000000806007986 */ /* 0x0003e8000c10150a */
[----:B0-----:R-:W2:Y:S04]  /*30540*/  LDL.LU.64 R10, [R1+0x148] ;  /* 0x00014800010a7983 */ /* 0x001ea80000300a00 */
[----:B-1----:R-:W2:Y:S01]  /*30550*/  LDL.LU.64 R6, [R1+0x1658] ;  /* 0x0016580001067983 */ /* 0x002ea20000300a00 */
[----:B------:R-:W-:-:S03]  /*30560*/  PRMT R16, R16, 0x7632, R16 ;  /* 0x0000763210107816 */ /* 0x000fc60000000010 */
[----:B--2---:R0:W-:Y:S04]  /*30570*/  STG.E.U16 desc[UR10][R6.64], R12 ;  /* 0x0000000c06007986 */ /* 0x0041e8000c10150a */
[----:B0-----:R-:W2:Y:S01]  /*30580*/  LDL.LU.64 R6, [R1+0x1650] ;  /* 0x0016500001067983 */ /* 0x001ea20000300a00 */
[----:B------:R-:W-:-:S03]  /*30590*/  PRMT R20, R20, 0x7632, R20 ;  /* 0x0000763214147816 */ /* 0x000fc60000000014 */
[----:B--2---:R0:W-:Y:S04]  /*305a0*/  STG.E.U16 desc[UR10][R6.64], R16 ;  /* 0x0000001006007986 */ /* 0x0041e8000c10150a */
[----:B0-----:R-:W2:Y:S01]  /*305b0*/  LDL.LU.64 R6, [R1+0x1648] ;  /* 0x0016480001067983 */ /* 0x001ea20000300a00 */
[----:B------:R-:W-:-:S03]  /*305c0*/  PRMT R24, R24, 0x7632, R24 ;  /* 0x0000763218187816 */ /* 0x000fc60000000018 */
[----:B--2---:R0:W-:Y:S04]  /*305d0*/  STG.E.U16 desc[UR10][R6.64], R20 ;  /* 0x0000001406007986 */ /* 0x0041e8000c10150a */
[----:B0-----:R-:W2:Y:S04]  /*305e0*/  LDL.LU.64 R6, [R1+0x1640] ;  /* 0x0016400001067983 */ /* 0x001ea80000300a00 */
[----:B--2---:R0:W-:Y:S04]  /*305f0*/  STG.E.U16 desc[UR10][R6.64], R24 ;  /* 0x0000001806007986 */ /* 0x0041e8000c10150a */
[----:B0-----:R-:W2:Y:S04]  /*30600*/  LDL.LU.64 R6, [R1+0x1638] ;  /* 0x0016380001067983 */ /* 0x001ea80000300a00 */
[----:B--2---:R0:W-:Y:S04]  /*30610*/  STG.E.U16 desc[UR10][R2.64], R6 ;  /* 0x0000000602007986 */ /* 0x0041e8000c10150a */
[----:B0-----:R-:W3:Y:S04]  /*30620*/  LDL.LU.64 R2, [R1+0x1630] ;  /* 0x0016300001027983 */ /* 0x001ee80000300a00 */
[----:B---3--:R0:W-:Y:S04]  /*30630*/  STG.E.U16 desc[UR10][R2.64], R5 ;  /* 0x0000000502007986 */ /* 0x0081e8000c10150a */
[----:B0-----:R-:W2:Y:S04]  /*30640*/  LDL.LU.64 R2, [R1+0x1628] ;  /* 0x0016280001027983 */ /* 0x001ea80000300a00 */
[----:B------:R-:W-:Y:S04]  /*30650*/  STL.64 [R1+0x1620], R8 ;  /* 0x0016200801007387 */ /* 0x000fe80000100a00 */
[----:B--2---:R-:W-:Y:S04]  /*30660*/  STG.E.U16 desc[UR10][R2.64], R7 ;  /* 0x0000000702007986 */ /* 0x004fe8000c10150a */
[----:B------:R0:W-:Y:S04]  /*30670*/  STG.E.U16 desc[UR10][R28.64], R9 ;  /* 0x000000091c007986 */ /* 0x0001e8000c10150a */
[----:B------:R-:W-:Y:S04]  /*30680*/  STG.E.U16 desc[UR10][R26.64], R13 ;  /* 0x0000000d1a007986 */ /* 0x000fe8000c10150a */
[----:B----4-:R-:W-:Y:S04]  /*30690*/  STG.E.U16 desc[UR10][R22.64], R17 ;  /* 0x0000001116007986 */ /* 0x010fe8000c10150a */
[----:B0-----:R-:W2:Y:S04]  /*306a0*/  LDL.LU.64 R8, [R1+0x140] ;  /* 0x0001400001087983 */ /* 0x001ea80000300a00 */
[----:B------:R0:W-:Y:S04]  /*306b0*/  STL.64 [R1+0x1618], R12 ;  /* 0x0016180c01007387 */ /* 0x0001e80000100a00 */
[----:B0-----:R-:W3:Y:S04]  /*306c0*/  LDL.LU.64 R12, [R1+0x138] ;  /* 0x00013800010c7983 */ /* 0x001ee80000300a00 */
[----:B------:R0:W-:Y:S04]  /*306d0*/  STL [R1+0x1614], R17 ;  /* 0x0016141101007387 */ /* 0x0001e80000100800 */
[----:B0-----:R-:W4:Y:S04]  /*306e0*/  LDL.LU.64 R16, [R1+0x130] ;  /* 0x0001300001107983 */ /* 0x001f280000300a00 */
[----:B------:R-:W3:Y:S01]  /*306f0*/  LDL.LU R29, [R1+0x18] ;  /* 0x00001800011d7983 */ /* 0x000ee20000300800 */
[----:B------:R-:W-:-:S03]  /*30700*/  PRMT R0, R6, 0x7632, R0 ;  /* 0x0000763206007816 */ /* 0x000fc60000000000 */
[----:B------:R-:W-:Y:S01]  /*30710*/  STG.E.U16 desc[UR10][R18.64], R21 ;  /* 0x0000001512007986 */ /* 0x000fe2000c10150a */
[----:B------:R-:W-:-:S03]  /*30720*/  PRMT R5, R5, 0x7632, R5 ;  /* 0x0000763205057816 */ /* 0x000fc60000000005 */
[----:B------:R-:W-:Y:S04]  /*30730*/  STG.E.U16 desc[UR10][R14.64], R25 ;  /* 0x000000190e007986 */ /* 0x000fe8000c10150a */
[----:B------:R0:W-:Y:S02]  /*30740*/  STG.E.U16 desc[UR10][R10.64], R0 ;  /* 0x000000000a007986 */ /* 0x0001e4000c10150a */
[----:B0-----:R-:W-:Y:S02]  /*30750*/  PRMT R0, R7, 0x7632, R0 ;  /* 0x0000763207007816 */ /* 0x001fe40000000000 */
[----:B--2---:R-:W-:Y:S04]  /*30760*/  STG.E.U16 desc[UR10][R8.64], R5 ;  /* 0x0000000508007986 */ /* 0x004fe8000c10150a */
[----:B---3--:R0:W-:Y:S04]  /*30770*/  STL [R1+0x1610], R29 ;  /* 0x0016101d01007387 */ /* 0x0081e80000100800 */
[----:B0-----:R-:W2:Y:S04]  /*30780*/  LDL.LU.64 R28, [R1+0x120] ;  /* 0x00012000011c7983 */ /* 0x001ea80000300a00 */
[----:B------:R-:W3:Y:S04]  /*30790*/  LDL.LU.64 R26, [R1+0x118] ;  /* 0x00011800011a7983 */ /* 0x000ee80000300a00 */
[----:B------:R-:W2:Y:S04]  /*307a0*/  LDL.LU.64 R2, [R1+0x110] ;  /* 0x0001100001027983 */ /* 0x000ea80000300a00 */
[----:B------:R-:W2:Y:S04]  /*307b0*/  LDL.LU.64 R6, [R1+0x108] ;  /* 0x0001080001067983 */ /* 0x000ea80000300a00 */
[----:B------:R-:W2:Y:S04]  /*307c0*/  LDL.LU.64 R22, [R1+0x100] ;  /* 0x0001000001167983 */ /* 0x000ea80000300a00 */
[----:B------:R-:W2:Y:S04]  /*307d0*/  LDL.LU.64 R10, [R1+0xf8] ;  /* 0x0000f800010a7983 */ /* 0x000ea80000300a00 */
[----:B------:R-:W2:Y:S04]  /*307e0*/  LDL.LU.64 R14, [R1+0xf0] ;  /* 0x0000f000010e7983 */ /* 0x000ea80000300a00 */
[----:B------:R-:W2:Y:S04]  /*307f0*/  LDL.LU.64 R18, [R1+0xe8] ;  /* 0x0000e80001127983 */ /* 0x000ea80000300a00 */
[----:B------:R-:W2:Y:S04]  /*30800*/  LDL.LU.64 R8, [R1+0x1620] ;  /* 0x0016200001087983 */ /* 0x000ea80000300a00 */
[----:B------:R0:W-:Y:S04]  /*30810*/  STL.64 [R1+0x15a8], R4 ;  /* 0x0015a80401007387 */ /* 0x0001e80000100a00 */
[----:B------:R1:W-:Y:S04]  /*30820*/  STG.E.U16 desc[UR10][R12.64], R0 ;  /* 0x000000000c007986 */ /* 0x0003e8000c10150a */
[----:B0-----:R-:W3:Y:S04]  /*30830*/  LDL.LU.64 R4, [R1+0x128] ;  /* 0x0001280001047983 */ /* 0x001ee80000300a00 */
[----:B-1----:R-:W3:Y:S01]  /*30840*/  LDL.LU.64 R12, [R1+0x1618] ;  /* 0x00161800010c7983 */ /* 0x002ee20000300a00 */
[----:B--2---:R-:W-:-:S05]  /*30850*/  PRMT R9, R9, 0x7632, R9 ;  /* 0x0000763209097816 */ /* 0x004fca0000000009 */
[----:B----4-:R0:W-:Y:S04]  /*30860*/  STG.E.U16 desc[UR10][R16.64], R9 ;  /* 0x0000000910007986 */ /* 0x0101e8000c10150a */
[----:B0-----:R-:W2:Y:S04]  /*30870*/  LDL.LU R17, [R1+0x1614] ;  /* 0x0016140001117983 */ /* 0x001ea80000300800 */
[----:B------:R0:W-:Y:S04]  /*30880*/  STL.64 [R1+0x15b8], R8 ;  /* 0x0015b80801007387 */ /* 0x0001e80000100a00 */
[----:B0-----:R-:W4:Y:S01]  /*30890*/  LDL.LU.64 R8, [R1+0xb0] ;  /* 0x0000b00001087983 */ /* 0x001f220000300a00 */
[----:B---3--:R-:W-:-:S03]  /*308a0*/  PRMT R13, R13, 0x7632, R13 ;  /* 0x000076320d0d7816 */ /* 0x008fc6000000000d */
[----:B----4-:R0:W-:Y:S04]  /*308b0*/  STL.64 [R1+0x15c8], R8 ;  /* 0x0015c80801007387 */ /* 0x0101e80000100a00 */
[----:B0-----:R-:W3:Y:S01]  /*308c0*/  LDL.LU.64 R8, [R1+0xb8] ;  /* 0x0000b80001087983 */ /* 0x001ee20000300a00 */
[----:B--2---:R-:W-:-:S03]  /*308d0*/  PRMT R17, R17, 0x7632, R17 ;  /* 0x0000763211117816 */ /* 0x004fc60000000011 */
[----:B------:R-:W-:Y:S04]  /*308e0*/  STG.E.U16 desc[UR10][R4.64], R13 ;  /* 0x0000000d04007986 */ /* 0x000fe8000c10150a */
[----:B------:R-:W-:Y:S04]  /*308f0*/  STG.E.U16 desc[UR10][R28.64], R17 ;  /* 0x000000111c007986 */ /* 0x000fe8000c10150a */
[----:B---3--:R0:W-:Y:S04]  /*30900*/  STL.64 [R1+0x15d8], R8 ;  /* 0x0015d80801007387 */ /* 0x0081e80000100a00 */
[----:B0-----:R-:W2:Y:S04]  /*30910*/  LDL.LU.64 R8, [R1+0xc8] ;  /* 0x0000c80001087983 */ /* 0x001ea80000300a00 */
[----:B------:R-:W3:Y:S04]  /*30920*/  LDL.LU.64 R4, [R1+0xa8] ;  /* 0x0000a80001047983 */ /* 0x000ee80000300a00 */
[----:B------:R0:W-:Y:S04]  /*30930*/  STL [R1+0x15c0], R12 ;  /* 0x0015c00c01007387 */ /* 0x0001e80000100800 */
[----:B0-----:R-:W4:Y:S04]  /*30940*/  LDL.LU.64 R12, [R1+0xd0] ;  /* 0x0000d000010c7983 */ /* 0x001f280000300a00 */
[----:B------:R-:W2:Y:S01]  /*30950*/  LDL.LU R29, [R1+0x1610] ;  /* 0x00161000011d7983 */ /* 0x000ea20000300800 */
[----:B------:R-:W-:-:S02]  /*30960*/  PRMT R21, R21, 0x7632, R21 ;  /* 0x0000763215157816 */ /* 0x000fc40000000015 */
[----:B------:R-:W-:Y:S01]  /*30970*/  PRMT R25, R25, 0x7632, R25 ;  /* 0x0000763219197816 */ /* 0x000fe20000000019 */
[----:B------:R-:W3:Y:S04]  /*30980*/  LDL.LU.64 R16, [R1+0xd8] ;  /* 0x0000d80001107983 */ /* 0x000ee80000300a00 */
[----:B------:R0:W-:Y:S04]  /*30990*/  STG.E.U16 desc[UR10][R26.64], R21 ;  /* 0x000000151a007986 */ /* 0x0001e8000c10150a */
[----:B------:R1:W-:Y:S04]  /*309a0*/  STG.E.U16 desc[UR10][R2.64], R25 ;  /* 0x0000001902007986 */ /* 0x0003e8000c10150a */
[----:B0-----:R-:W4:Y:S04]  /*309b0*/  LDL.LU.64 R26, [R1+0x1608] ;  /* 0x00160800011a7983 */ /* 0x001f280000300a00 */
[----:B------:R-:W3:Y:S04]  /*309c0*/  LDL.LU.64 R20, [R1+0xe0] ;  /* 0x0000e00001147983 */ /* 0x000ee80000300a00 */
[----:B-1----:R-:W3:Y:S04]  /*309d0*/  LDL.LU.64 R24, [R1+0xc0] ;  /* 0x0000c00001187983 */ /* 0x002ee80000300a00 */
[----:B------:R-:W3:Y:S04]  /*309e0*/  LDL.LU.64 R2, [R1+0xa0] ;  /* 0x0000a00001027983 */ /* 0x000ee80000300a00 */
[----:B--2---:R0:W-:Y:S04]  /*309f0*/  STG.E.U16 desc[UR10][R6.64], R29 ;  /* 0x0000001d06007986 */ /* 0x0041e8000c10150a */
[----:B0-----:R-:W2:Y:S04]  /*30a00*/  LDL.LU.64 R6, [R1+0x1600] ;  /* 0x0016000001067983 */ /* 0x001ea80000300a00 */
[----:B--2---:R0:W-:Y:S04]  /*30a10*/  STG.E.U16 desc[UR10][R22.64], R6 ;  /* 0x0000000616007986 */ /* 0x0041e8000c10150a */
[----:B------:R1:W-:Y:S04]  /*30a20*/  STG.E.U16 desc[UR10][R10.64], R7 ;  /* 0x000000070a007986 */ /* 0x0003e8000c10150a */
[----:B0-----:R-:W2:Y:S04]  /*30a30*/  LDL.LU.64 R22, [R1+0x15f8] ;  /* 0x0015f80001167983 */ /* 0x001ea80000300a00 */
[----:B-1----:R-:W2:Y:S04]  /*30a40*/  LDL.LU.64 R10, [R1+0x15f0] ;  /* 0x0015f000010a7983 */ /* 0x002ea80000300a00 */
[----:B--2---:R0:W-:Y:S04]  /*30a50*/  STG.E.U16 desc[UR10][R14.64], R10 ;  /* 0x0000000a0e007986 */ /* 0x0041e8000c10150a */
[----:B0-----:R-:W2:Y:S04]  /*30a60*/  LDL.LU.64 R14, [R1+0x15e8] ;  /* 0x0015e800010e7983 */ /* 0x001ea80000300a00 */
[----:B--2---:R0:W-:Y:S04]  /*30a70*/  STG.E.U16 desc[UR10][R18.64], R14 ;  /* 0x0000000e12007986 */ /* 0x0041e8000c10150a */
[----:B0-----:R-:W3:Y:S01]  /*30a80*/  LDL.LU.64 R18, [R1+0x15e0] ;  /* 0x0015e00001127983 */ /* 0x001ee20000300a00 */
[----:B------:R-:W-:-:S03]  /*30a90*/  PRMT R0, R29, 0x7632, R0 ;  /* 0x000076321d007816 */ /* 0x000fc60000000000 */
[----:B------:R-:W2:Y:S04]  /*30aa0*/  LDL.LU.64 R28, [R1+0x98] ;  /* 0x00009800011c7983 */ /* 0x000ea80000300a00 */
[----:B---3--:R-:W-:Y:S04]  /*30ab0*/  STG.E.U16 desc[UR10][R20.64], R18 ;  /* 0x0000001214007986 */ /* 0x008fe8000c10150a */
[----:B------:R-:W-:Y:S04]  /*30ac0*/  STG.E.U16 desc[UR10][R16.64], R22 ;  /* 0x0000001610007986 */ /* 0x000fe8000c10150a */
[----:B----4-:R0:W-:Y:S04]  /*30ad0*/  STG.E.U16 desc[UR10][R12.64], R26 ;  /* 0x0000001a0c007986 */ /* 0x0101e8000c10150a */
[----:B------:R1:W-:Y:S04]  /*30ae0*/  STG.E.U16 desc[UR10][R8.64], R0 ;  /* 0x0000000008007986 */ /* 0x0003e8000c10150a */
[----:B0-----:R-:W3:Y:S04]  /*30af0*/  LDL.LU.64 R12, [R1+0x90] ;  /* 0x00009000010c7983 */ /* 0x001ee80000300a00 */
[----:B------:R-:W4:Y:S04]  /*30b00*/  LDL.LU.64 R20, [R1+0x88] ;  /* 0x0000880001147983 */ /* 0x000f280000300a00 */
[----:B------:R-:W4:Y:S04]  /*30b10*/  LDL.LU R16, [R1+0x1c] ;  /* 0x00001c0001107983 */ /* 0x000f280000300800 */
[----:B-1----:R-:W2:Y:S01]  /*30b20*/  LDL.LU.64 R8, [R1+0x15d8] ;  /* 0x0015d80001087983 */ /* 0x002ea20000300a00 */
[----:B------:R-:W-:-:S02]  /*30b30*/  PRMT R6, R6, 0x7632, R6 ;  /* 0x0000763206067816 */ /* 0x000fc40000000006 */
[----:B------:R-:W-:Y:S02]  /*30b40*/  PRMT R0, R7, 0x7632, R0 ;  /* 0x0000763207007816 */ /* 0x000fe40000000000 */
[----:B------:R-:W3:Y:S04]  /*30b50*/  LDL.LU R7, [R1+0x15d0] ;  /* 0x0015d00001077983 */ /* 0x000ee80000300800 */
[----:B------:R0:W-:Y:S04]  /*30b60*/  STG.E.U16 desc[UR10][R24.64], R6 ;  /* 0x0000000618007986 */ /* 0x0001e8000c10150a */
[----:B0-----:R-:W3:Y:S04]  /*30b70*/  LDL.LU.64 R24, [R1+0x80] ;  /* 0x0000800001187983 */ /* 0x001ee80000300a00 */
[----:B--2---:R0:W-:Y:S04]  /*30b80*/  STG.E.U16 desc[UR10][R8.64], R0 ;  /* 0x0000000008007986 */ /* 0x0041e8000c10150a */
[----:B0-----:R-:W2:Y:S01]  /*30b90*/  LDL.LU.64 R8, [R1+0x15c8] ;  /* 0x0015c80001087983 */ /* 0x001ea20000300a00 */
[----:B------:R-:W-:-:S02]  /*30ba0*/  PRMT R10, R10, 0x7632, R10 ;  /* 0x000076320a0a7816 */ /* 0x000fc4000000000a */
[----:B------:R-:W-:-:S03]  /*30bb0*/  PRMT R14, R14, 0x7632, R14 ;  /* 0x000076320e0e7816 */ /* 0x000fc6000000000e */
[----:B--2---:R0:W-:Y:S04]  /*30bc0*/  STG.E.U16 desc[UR10][R8.64], R10 ;  /* 0x0000000a08007986 */ /* 0x0041e8000c10150a */
[----:B------:R1:W-:Y:S04]  /*30bd0*/  STG.E.U16 desc[UR10][R4.64], R14 ;  /* 0x0000000e04007986 */ /* 0x0003e8000c10150a */
[----:B0-----:R-:W2:Y:S04]  /*30be0*/  LDL.LU.64 R8, [R1+0x78] ;  /* 0x0000780001087983 */ /* 0x001ea80000300a00 */
[----:B-1----:R-:W2:Y:S01]  /*30bf0*/  LDL.LU.64 R4, [R1+0x68] ;  /* 0x0000680001047983 */ /* 0x002ea20000300a00 */
[----:B------:R-:W-:-:S05]  /*30c00*/  PRMT R18, R18, 0x7632, R18 ;  /* 0x0000763212127816 */ /* 0x000fca0000000012 */
[----:B------:R-:W-:Y:S04]  /*30c10*/  STG.E.U16 desc[UR10][R2.64], R18 ;  /* 0x0000001202007986 */ /* 0x000fe8000c10150a */
[----:B--2---:R0:W-:Y:S04]  /*30c20*/  STL.64 [R1+0x15b0], R4 ;  /* 0x0015b00401007387 */ /* 0x0041e80000100a00 */
[----:B0-----:R-:W2:Y:S04]  /*30c30*/  LDL.LU.64 R4, [R1+0x70] ;  /* 0x0000700001047983 */ /* 0x001ea80000300a00 */
[----:B------:R-:W2:Y:S04]  /*30c40*/  LDL.LU R18, [R1+0xc] ;  /* 0x00000c0001127983 */ /* 0x000ea80000300800 */
[----:B------:R-:W2:Y:S04]  /*30c50*/  LDL.LU.64 R2, [R1+0x48] ;  /* 0x0000480001027983 */ /* 0x000ea80000300a00 */
[----:B--2---:R0:W-:Y:S04]  /*30c60*/  STL.64 [R1+0x1590], R2 ;  /* 0x0015900201007387 */ /* 0x0041e80000100a00 */
[----:B0-----:R-:W2:Y:S01]  /*30c70*/  LDL.LU.64 R2, [R1+0x50] ;  /* 0x0000500001027983 */ /* 0x001ea20000300a00 */
[----:B------:R-:W-:-:S03]  /*30c80*/  PRMT R22, R22, 0x7632, R22 ;  /* 0x0000763216167816 */ /* 0x000fc60000000016 */
[----:B--2---:R0:W-:Y:S04]  /*30c90*/  STL.64 [R1+0x1598], R2 ;  /* 0x0015980201007387 */ /* 0x0041e80000100a00 */
[----:B0-----:R-:W2:Y:S01]  /*30ca0*/  LDL.LU.64 R2, [R1+0x58] ;  /* 0x0000580001027983 */ /* 0x001ea20000300a00 */
[----:B------:R-:W-:-:S03]  /*30cb0*/  PRMT R26, R26, 0x7632, R26 ;  /* 0x000076321a1a7816 */ /* 0x000fc6000000001a */
[----:B------:R-:W-:Y:S04]  /*30cc0*/  STG.E.U16 desc[UR10][R28.64], R22 ;  /* 0x000000161c007986 */ /* 0x000fe8000c10150a */
[----:B---3--:R-:W-:Y:S04]  /*30cd0*/  STG.E.U16 desc[UR10][R12.64], R26 ;  /* 0x0000001a0c007986 */ /* 0x008fe8000c10150a */
[----:B--2---:R0:W-:Y:S04]  /*30ce0*/  STL.64 [R1+0x15a0], R2 ;  /* 0x0015a00201007387 */ /* 0x0041e80000100a00 */
[----:B0-----:R-:W2:Y:S04]  /*30cf0*/  LDL.LU.64 R2, [R1+0x60] ;  /* 0x0000600001027983 */ /* 0x001ea80000300a00 */
[----:B------:R-:W3:Y:S04]  /*30d00*/  LDL.LU.64 R28, [R1+0x40] ;  /* 0x00004000011c7983 */ /* 0x000ee80000300a00 */
[----:B------:R-:W2:Y:S04]  /*30d10*/  LDL.LU R12, [R1+0x15c0] ;  /* 0x0015c000010c7983 */ /* 0x000ea80000300800 */
[----:B------:R-:W3:Y:S04]  /*30d20*/  LDL.LU R14, [R1+0x234] ;  /* 0x00023400010e7983 */ /* 0x000ee80000300800 */
[----:B----4-:R0:W-:Y:S04]  /*30d30*/  STG.E.U16 desc[UR10][R20.64], R16 ;  /* 0x0000001014007986 */ /* 0x0101e8000c10150a */
[----:B------:R-:W4:Y:S04]  /*30d40*/  LDL.LU R13, [R1+0x230] ;  /* 0x00023000010d7983 */ /* 0x000f280000300800 */
[----:B------:R1:W-:Y:S04]  /*30d50*/  STG.E.U16 desc[UR10][R24.64], R7 ;  /* 0x0000000718007986 */ /* 0x0003e8000c10150a */
[----:B0-----:R-:W3:Y:S04]  /*30d60*/  LDL.LU R20, [R1+0x22c] ;  /* 0x00022c0001147983 */ /* 0x001ee80000300800 */
[----:B------:R0:W-:Y:S04]  /*30d70*/  STG.E.U16 desc[UR10][R8.64], R18 ;  /* 0x0000001208007986 */ /* 0x0001e8000c10150a */
[----:B------:R0:W-:Y:S01]  /*30d80*/  STG.E.U16 desc[UR10][R4.64], R11 ;  /* 0x0000000b04007986 */ /* 0x0001e2000c10150a */
[----:B--2---:R-:W-:-:S03]  /*30d90*/  PRMT R12, R16, 0x7632, R12 ;  /* 0x00007632100c7816 */ /* 0x004fc6000000000c */
[----:B------:R-:W2:Y:S04]  /*30da0*/  LDL.LU R16, [R1+0x228] ;  /* 0x0002280001107983 */ /* 0x000ea80000300800 */
[----:B-1----:R-:W2:Y:S04]  /*30db0*/  LDL.LU R25, [R1+0x2b8] ;  /* 0x0002b80001197983 */ /* 0x002ea80000300800 */
[----:B------:R-:W2:Y:S04]  /*30dc0*/  LDL.LU R21, [R1+0x2b4] ;  /* 0x0002b40001157983 */ /* 0x000ea80000300800 */
[----:B------:R-:W2:Y:S04]  /*30dd0*/  LDL.LU R17, [R1+0x2b0] ;  /* 0x0002b00001117983 */ /* 0x000ea80000300800 */
[----:B------:R-:W2:Y:S04]  /*30de0*/  LDL.LU R24, [R1+0x2a4] ;  /* 0x0002a40001187983 */ /* 0x000ea80000300800 */
[----:B0-----:R-:W2:Y:S04]  /*30df0*/  LDL.LU.64 R8, [R1+0x15b8] ;  /* 0x0015b80001087983 */ /* 0x001ea80000300a00 */
[----:B------:R-:W2:Y:S04]  /*30e00*/  LDL.LU.64 R4, [R1+0x15b0] ;  /* 0x0015b00001047983 */ /* 0x000ea80000300a00 */
[----:B--2---:R0:W-:Y:S04]  /*30e10*/  STG.E.U16 desc[UR10][R4.64], R15 ;  /* 0x0000000f04007986 */ /* 0x0041e8000c10150a */
[----:B------:R1:W-:Y:S04]  /*30e20*/  STG.E.U16 desc[UR10][R2.64], R19 ;  /* 0x0000001302007986 */ /* 0x0003e8000c10150a */
[----:B0-----:R-:W2:Y:S04]  /*30e30*/  LDL.LU.64 R4, [R1+0x15a8] ;  /* 0x0015a80001047983 */ /* 0x001ea80000300a00 */
[----:B-1----:R-:W3:Y:S01]  /*30e40*/  LDL.LU.64 R2, [R1+0x15a0] ;  /* 0x0015a00001027983 */ /* 0x002ee20000300a00 */
[----:B------:R-:W-:-:S02]  /*30e50*/  PRMT R6, R18, 0x7632, R6 ;  /* 0x0000763212067816 */ /* 0x000fc40000000006 */
[----:B--2---:R-:W-:Y:S02]  /*30e60*/  PRMT R5, R19, 0x7632, R5 ;  /* 0x0000763213057816 */ /* 0x004fe40000000005 */
[----:B------:R-:W2:Y:S04]  /*30e70*/  LDL.LU.64 R18, [R1+0x20] ;  /* 0x0000200001127983 */ /* 0x000ea80000300a00 */
[----:B---3--:R0:W-:Y:S04]  /*30e80*/  STG.E.U16 desc[UR10][R2.64], R23 ;  /* 0x0000001702007986 */ /* 0x0081e8000c10150a */
[----:B0-----:R-:W3:Y:S01]  /*30e90*/  LDL.LU.64 R2, [R1+0x1598] ;  /* 0x0015980001027983 */ /* 0x001ee20000300a00 */
[----:B------:R-:W-:-:S03]  /*30ea0*/  PRMT R0, R23, 0x7632, R0 ;  /* 0x0000763217007816 */ /* 0x000fc60000000000 */
[----:B------:R-:W2:Y:S04]  /*30eb0*/  LDL.LU.64 R22, [R1+0x28] ;  /* 0x0000280001167983 */ /* 0x000ea80000300a00 */
[----:B---3--:R0:W-:Y:S04]  /*30ec0*/  STG.E.U16 desc[UR10][R2.64], R27 ;  /* 0x0000001b02007986 */ /* 0x0081e8000c10150a */
[----:B0-----:R-:W3:Y:S01]  /*30ed0*/  LDL.LU.64 R2, [R1+0x1590] ;  /* 0x0015900001027983 */ /* 0x001ee20000300a00 */
[----:B------:R-:W-:Y:S02]  /*30ee0*/  PRMT R10, R7, 0x7632, R10 ;  /* 0x00007632070a7816 */ /* 0x000fe4000000000a */
[----:B------:R-:W-:-:S02]  /*30ef0*/  PRMT R4, R27, 0x7632, R4 ;  /* 0x000076321b047816 */ /* 0x000fc40000000004 */
[----:B------:R-:W2:Y:S01]  /*30f00*/  LDL.LU.64 R26, [R1+0x30] ;  /* 0x00003000011a7983 */ /* 0x000ea20000300a00 */
[----:B------:R-:W-:-:S03]  /*30f10*/  PRMT R9, R11, 0x7632, R9 ;  /* 0x000076320b097816 */ /* 0x000fc60000000009 */
[----:B---3--:R0:W-:Y:S04]  /*30f20*/  STG.E.U16 desc[UR10][R2.64], R12 ;  /* 0x0000000c02007986 */ /* 0x0081e8000c10150a */
[----:B------:R1:W-:Y:S04]  /*30f30*/  STG.E.U16 desc[UR10][R28.64], R10 ;  /* 0x0000000a1c007986 */ /* 0x0003e8000c10150a */
[----:B0-----:R-:W3:Y:S04]  /*30f40*/  LDL.LU.64 R2, [R1+0x1588] ;  /* 0x0015880001027983 */ /* 0x001ee80000300a00 */
[----:B-1----:R-:W2:Y:S04]  /*30f50*/  LDL.LU.64 R28, [R1+0x1580] ;  /* 0x00158000011c7983 */ /* 0x002ea80000300a00 */
[----:B------:R-:W2:Y:S01]  /*30f60*/  LDL.LU.64 R10, [R1+0x38] ;  /* 0x00003800010a7983 */ /* 0x000ea20000300a00 */
[----:B------:R-:W-:-:S02]  /*30f70*/  FSEL R12, R16, -INF , P6 ;  /* 0xff800000100c7808 */ /* 0x000fc40003000000 */
[----:B------:R-:W0:Y:S01]  /*30f80*/  S2R R16, SR_TID.X ;  /* 0x0000000000107919 */ /* 0x000e220000002100 */
[----:B------:R-:W-:Y:S02]  /*30f90*/  PRMT R8, R15, 0x7632, R8 ;  /* 0x000076320f087816 */ /* 0x000fe40000000008 */
[----:B------:R-:W-:Y:S02]  /*30fa0*/  FSEL R14, R14, -INF , P3 ;  /* 0xff8000000e0e7808 */ /* 0x000fe40001800000 */
[----:B----4-:R-:W-:Y:S01]  /*30fb0*/  FSEL R13, R13, -INF , P2 ;  /* 0xff8000000d0d7808 */ /* 0x010fe20001000000 */
[----:B------:R-:W-:-:S04]  /*30fc0*/  UIMAD UR4, UR7, UR4, URZ ;  /* 0x00000004070472a4 */ /* 0x000fc8000f8e02ff */
[----:B------:R-:W-:Y:S02]  /*30fd0*/  USHF.L.U32 UR7, UR4, 0x2, URZ ;  /* 0x0000000204077899 */ /* 0x000fe400080006ff */
[----:B------:R-:W-:Y:S01]  /*30fe0*/  UIMAD.WIDE UR4, UR4, 0x4, URZ ;  /* 0x00000004040478a5 */ /* 0x000fe2000f8e02ff */
[----:B--2---:R1:W-:Y:S02]  /*30ff0*/  STG.E.U16 desc[UR10][R10.64], R6 ;  /* 0x000000060a007986 */ /* 0x0043e4000c10150a */
[----:B-1----:R-:W-:Y:S01]  /*31000*/  FSEL R11, R20, -INF , P1 ;  /* 0xff800000140b7808 */ /* 0x002fe20000800000 */
[----:B------:R-:W1:Y:S01]  /*31010*/  LDC.64 R6, c[0x0][0x3a0] ;  /* 0x0000e800ff067b82 */ /* 0x000e620000000a00 */
[----:B------:R-:W2:Y:S01]  /*31020*/  S2R R20, SR_CTAID.X ;  /* 0x0000000000147919 */ /* 0x000ea20000002500 */
[----:B------:R-:W-:Y:S04]  /*31030*/  STG.E.U16 desc[UR10][R26.64], R9 ;  /* 0x000000091a007986 */ /* 0x000fe8000c10150a */
[----:B------:R4:W-:Y:S04]  /*31040*/  STG.E.U16 desc[UR10][R22.64], R8 ;  /* 0x0000000816007986 */ /* 0x0009e8000c10150a */
[----:B------:R0:W-:Y:S04]  /*31050*/  STG.E.U16 desc[UR10][R18.64], R5 ;  /* 0x0000000512007986 */ /* 0x0001e8000c10150a */
[----:B------:R0:W-:Y:S04]  /*31060*/  STG.E.U16 desc[UR10][R28.64], R0 ;  /* 0x000000001c007986 */ /* 0x0001e8000c10150a */
[----:B---3--:R3:W-:Y:S01]  /*31070*/  STG.E.U16 desc[UR10][R2.64], R4 ;  /* 0x0000000402007986 */ /* 0x0087e2000c10150a */
[----:B------:R-:W-:Y:S01]  /*31080*/  FFMA R10, R11, 0.69314718246459960938, R17 ;  /* 0x3f3172180b0a7823 */ /* 0x000fe20000000011 */
[----:B----4-:R-:W-:Y:S01]  /*31090*/  FFMA R8, R14, 0.69314718246459960938, R25 ;  /* 0x3f3172180e087823 */ /* 0x010fe20000000019 */
[----:B------:R-:W-:Y:S01]  /*310a0*/  FFMA R9, R13, 0.69314718246459960938, R21 ;  /* 0x3f3172180d097823 */ /* 0x000fe20000000015 */
[----:B--2---:R-:W-:-:S04]  /*310b0*/  SHF.L.U32 R20, R20, 0x5, RZ ;  /* 0x0000000514147819 */ /* 0x004fc800000006ff */
[----:B0-----:R-:W-:Y:S02]  /*310c0*/  LOP3.LUT R20, R20, 0x1f, R16, 0xf8, !PT ;  /* 0x0000001f14147812 */ /* 0x001fe400078ef810 */
[----:B------:R-:W-:Y:S01]  /*310d0*/  LOP3.LUT R16, R16, 0x1c, RZ, 0xc0, !PT ;  /* 0x0000001c10107812 */ /* 0x000fe200078ec0ff */
[----:B------:R-:W-:-:S03]  /*310e0*/  FFMA R11, R12, 0.69314718246459960938, R24 ;  /* 0x3f3172180c0b7823 */ /* 0x000fc60000000018 */
[----:B------:R-:W-:Y:S01]  /*310f0*/  SHF.L.U32 R16, R16, 0x2, RZ ;  /* 0x0000000210107819 */ /* 0x000fe200000006ff */
[----:B------:R-:W-:Y:S01]  /*31100*/  BAR.SYNC.DEFER_BLOCKING 0x0 ;  /* 0x0000000000007b1d */ /* 0x000fe20000010000 */
[C---:B------:R-:W-:Y:S01]  /*31110*/  SHF.L.U32 R5, R20.reuse, 0x2, RZ ;  /* 0x0000000214057819 */ /* 0x040fe200000006ff */
[----:B------:R-:W-:-:S04]  /*31120*/  IMAD.HI R0, R20, 0x4, RZ ;  /* 0x0000000414007827 */ /* 0x000fc800078e02ff */
[----:B------:R3:W-:Y:S02]  /*31130*/  STS.128 [R16+UR6], R8 ;  /* 0x0000000810007988 */ /* 0x0007e40008000c06 */
[----:B------:R-:W-:Y:S01]  /*31140*/  BAR.SYNC.DEFER_BLOCKING 0x0 ;  /* 0x0000000000007b1d */ /* 0x000fe20000010000 */
[----:B-1----:R-:W-:-:S04]  /*31150*/  IADD3 R6, P1, P2, R5, UR7, R6 ;  /* 0x0000000705067c10 */ /* 0x002fc8000fa3e006 */
[----:B------:R-:W-:Y:S01]  /*31160*/  IADD3.X R7, PT, PT, R0, UR5, R7, P1, P2 ;  /* 0x0000000500077c10 */ /* 0x000fe20008fe4407 */
[----:B------:R-:W-:Y:S08]  /*31170*/  @P0 EXIT ;  /* 0x000000000000094d */ /* 0x000ff00003800000 */
[----:B---3--:R-:W2:Y:S04]  /*31180*/  LDL.LU R16, [R1+0x238] ;  /* 0x0002380001107983 */ /* 0x008ea80000300800 */
[----:B--2---:R-:W0:Y:S04]  /*31190*/  LDS R3, [R16] ;  /* 0x0000000010037984 */ /* 0x004e280000000800 */
[----:B0-----:R-:W-:Y:S01]  /*311a0*/  STG.E desc[UR10][R6.64], R3 ;  /* 0x0000000306007986 */ /* 0x001fe2000c10190a */
[----:B------:R-:W-:Y:S05]  /*311b0*/  EXIT ;  /* 0x000000000000794d */ /* 0x000fea0003800000 */
.L_x_2:
[----:B------:R-:W-:-:S00]  /*311c0*/  BRA `(.L_x_2) ;  /* 0xfffffffc00fc7947 */ /* 0x000fc0000383ffff */
[----:B------:R-:W-:-:S00]  /*311d0*/  NOP ;  /* 0x0000000000007918 */ /* 0x000fc00000000000 */
        /* <DEDUP_REMOVED lines=10> */
.L_x_3:


//--------------------- .nv.global.init           --------------------------
	.section	.nv.global.init,"aw",@progbits
.nv.global.init:
	.type		_$_str,@object
	.size		_$_str,(.L_0 - _$_str)
_$_str:
        /*0000*/ 	.byte	0x5f, 0x5f, 0x43, 0x55, 0x44, 0x41, 0x5f, 0x46, 0x54, 0x5a, 0x00
.L_0:


//--------------------- .nv.shared.attn_fwd       --------------------------
	.section	.nv.shared.attn_fwd,"aw",@nobits
	.sectionflags	@""
	.align	16
	.zero		1024


//--------------------- .nv.shared.reserved.0     --------------------------
	.section	.nv.shared.reserved.0,"aw",@nobits
	.weak		__nv_reservedSMEM_offset_0_alias
	.size		__nv_reservedSMEM_offset_0_alias, 0, 64
	.other		__nv_reservedSMEM_offset_0_alias,@"STO_CUDA_RESERVED_SHARED STV_DEFAULT"
__nv_reservedSMEM_offset_0_alias:
	.zero		0
	.zero		64


//--------------------- .nv.constant0.attn_fwd    --------------------------
	.section	.nv.constant0.attn_fwd,"a",@progbits
	.sectionflags	@""
	.align	4
.nv.constant0.attn_fwd:
	.zero		1032


//--------------------- SYMBOLS --------------------------

	.type		.nv.reservedSmem.offset0,@object
	.size		.nv.reservedSmem.offset0,0x4
	.type		.nv.reservedSmem.cap,@object
	.size		.nv.reservedSmem.cap,0x4
